//
// Generated by NVIDIA NVVM Compiler
//
// Compiler Build ID: CL-36424714
// Cuda compilation tools, release 13.0, V13.0.88
// Based on NVVM 20.0.0
//

.version 9.0
.target sm_100
.address_size 64

	// .globl	_Z25intersection_count_kernelPKfS0_iS0_S0_iPi
// _ZZN3cub18CUB_300001_SM_10006detail4scan16DeviceScanKernelINS2_10policy_hubIiiijN4cuda3std3__44plusIvEEE10Policy1000EN6thrust24THRUST_300001_SM_1000_NS6detail15normal_iteratorINSD_10device_ptrIiEEEESI_NS0_13ScanTileStateIiLb1EEES9_NS1_10InputValueIiPiEEjiLb0EiEEvT0_T1_T2_iT3_T4_T5_E12temp_storage has been demoted
// _ZZN3cub18CUB_300001_SM_10006detail4scan16DeviceScanKernelINS2_10policy_hubIiiimN4cuda3std3__44plusIvEEE10Policy1000EN6thrust24THRUST_300001_SM_1000_NS6detail15normal_iteratorINSD_10device_ptrIiEEEESI_NS0_13ScanTileStateIiLb1EEES9_NS1_10InputValueIiPiEEmiLb0EiEEvT0_T1_T2_iT3_T4_T5_E12temp_storage has been demoted
.global .align 1 .b8 _ZN34_INTERNAL_111fed9b_4_k_cu_198950ab4cuda3std3__45__cpo5beginE[1];
.global .align 1 .b8 _ZN34_INTERNAL_111fed9b_4_k_cu_198950ab4cuda3std3__45__cpo3endE[1];
.global .align 1 .b8 _ZN34_INTERNAL_111fed9b_4_k_cu_198950ab4cuda3std3__45__cpo6cbeginE[1];
.global .align 1 .b8 _ZN34_INTERNAL_111fed9b_4_k_cu_198950ab4cuda3std3__45__cpo4cendE[1];
.global .align 1 .b8 _ZN34_INTERNAL_111fed9b_4_k_cu_198950ab4cuda3std3__45__cpo6rbeginE[1];
.global .align 1 .b8 _ZN34_INTERNAL_111fed9b_4_k_cu_198950ab4cuda3std3__45__cpo4rendE[1];
.global .align 1 .b8 _ZN34_INTERNAL_111fed9b_4_k_cu_198950ab4cuda3std3__45__cpo7crbeginE[1];
.global .align 1 .b8 _ZN34_INTERNAL_111fed9b_4_k_cu_198950ab4cuda3std3__45__cpo5crendE[1];
.global .align 1 .b8 _ZN34_INTERNAL_111fed9b_4_k_cu_198950ab4cuda3std3__436_GLOBAL__N__111fed9b_4_k_cu_198950ab6ignoreE[1];
.global .align 1 .b8 _ZN34_INTERNAL_111fed9b_4_k_cu_198950ab4cuda3std3__419piecewise_constructE[1];
.global .align 1 .b8 _ZN34_INTERNAL_111fed9b_4_k_cu_198950ab4cuda3std3__48in_placeE[1];
.global .align 1 .b8 _ZN34_INTERNAL_111fed9b_4_k_cu_198950ab4cuda3std3__420unreachable_sentinelE[1];
.global .align 1 .b8 _ZN34_INTERNAL_111fed9b_4_k_cu_198950ab4cuda3std3__47nulloptE[1];
.global .align 1 .b8 _ZN34_INTERNAL_111fed9b_4_k_cu_198950ab4cuda3std3__48unexpectE[1];
.global .align 1 .b8 _ZN34_INTERNAL_111fed9b_4_k_cu_198950ab4cuda3std6ranges3__45__cpo4swapE[1];
.global .align 1 .b8 _ZN34_INTERNAL_111fed9b_4_k_cu_198950ab4cuda3std6ranges3__45__cpo9iter_moveE[1];
.global .align 1 .b8 _ZN34_INTERNAL_111fed9b_4_k_cu_198950ab4cuda3std6ranges3__45__cpo5beginE[1];
.global .align 1 .b8 _ZN34_INTERNAL_111fed9b_4_k_cu_198950ab4cuda3std6ranges3__45__cpo3endE[1];
.global .align 1 .b8 _ZN34_INTERNAL_111fed9b_4_k_cu_198950ab4cuda3std6ranges3__45__cpo6cbeginE[1];
.global .align 1 .b8 _ZN34_INTERNAL_111fed9b_4_k_cu_198950ab4cuda3std6ranges3__45__cpo4cendE[1];
.global .align 1 .b8 _ZN34_INTERNAL_111fed9b_4_k_cu_198950ab4cuda3std6ranges3__45__cpo7advanceE[1];
.global .align 1 .b8 _ZN34_INTERNAL_111fed9b_4_k_cu_198950ab4cuda3std6ranges3__45__cpo9iter_swapE[1];
.global .align 1 .b8 _ZN34_INTERNAL_111fed9b_4_k_cu_198950ab4cuda3std6ranges3__45__cpo4nextE[1];
.global .align 1 .b8 _ZN34_INTERNAL_111fed9b_4_k_cu_198950ab4cuda3std6ranges3__45__cpo4prevE[1];
.global .align 1 .b8 _ZN34_INTERNAL_111fed9b_4_k_cu_198950ab4cuda3std6ranges3__45__cpo4dataE[1];
.global .align 1 .b8 _ZN34_INTERNAL_111fed9b_4_k_cu_198950ab4cuda3std6ranges3__45__cpo5cdataE[1];
.global .align 1 .b8 _ZN34_INTERNAL_111fed9b_4_k_cu_198950ab4cuda3std6ranges3__45__cpo4sizeE[1];
.global .align 1 .b8 _ZN34_INTERNAL_111fed9b_4_k_cu_198950ab4cuda3std6ranges3__45__cpo5ssizeE[1];
.global .align 1 .b8 _ZN34_INTERNAL_111fed9b_4_k_cu_198950ab4cuda3std6ranges3__45__cpo8distanceE[1];
.global .align 1 .b8 _ZN34_INTERNAL_111fed9b_4_k_cu_198950ab6thrust24THRUST_300001_SM_1000_NS8cuda_cub3parE[1];
.global .align 1 .b8 _ZN34_INTERNAL_111fed9b_4_k_cu_198950ab6thrust24THRUST_300001_SM_1000_NS8cuda_cub10par_nosyncE[1];
.global .align 1 .b8 _ZN34_INTERNAL_111fed9b_4_k_cu_198950ab6thrust24THRUST_300001_SM_1000_NS6system6detail10sequential3seqE[1];
.global .align 1 .b8 _ZN34_INTERNAL_111fed9b_4_k_cu_198950ab6thrust24THRUST_300001_SM_1000_NS6system3cpp3parE[1];
.global .align 1 .b8 _ZN34_INTERNAL_111fed9b_4_k_cu_198950ab6thrust24THRUST_300001_SM_1000_NS12placeholders2_1E[1];
.global .align 1 .b8 _ZN34_INTERNAL_111fed9b_4_k_cu_198950ab6thrust24THRUST_300001_SM_1000_NS12placeholders2_2E[1];
.global .align 1 .b8 _ZN34_INTERNAL_111fed9b_4_k_cu_198950ab6thrust24THRUST_300001_SM_1000_NS12placeholders2_3E[1];
.global .align 1 .b8 _ZN34_INTERNAL_111fed9b_4_k_cu_198950ab6thrust24THRUST_300001_SM_1000_NS12placeholders2_4E[1];
.global .align 1 .b8 _ZN34_INTERNAL_111fed9b_4_k_cu_198950ab6thrust24THRUST_300001_SM_1000_NS12placeholders2_5E[1];
.global .align 1 .b8 _ZN34_INTERNAL_111fed9b_4_k_cu_198950ab6thrust24THRUST_300001_SM_1000_NS12placeholders2_6E[1];
.global .align 1 .b8 _ZN34_INTERNAL_111fed9b_4_k_cu_198950ab6thrust24THRUST_300001_SM_1000_NS12placeholders2_7E[1];
.global .align 1 .b8 _ZN34_INTERNAL_111fed9b_4_k_cu_198950ab6thrust24THRUST_300001_SM_1000_NS12placeholders2_8E[1];
.global .align 1 .b8 _ZN34_INTERNAL_111fed9b_4_k_cu_198950ab6thrust24THRUST_300001_SM_1000_NS12placeholders2_9E[1];
.global .align 1 .b8 _ZN34_INTERNAL_111fed9b_4_k_cu_198950ab6thrust24THRUST_300001_SM_1000_NS12placeholders3_10E[1];
.global .align 1 .b8 _ZN34_INTERNAL_111fed9b_4_k_cu_198950ab6thrust24THRUST_300001_SM_1000_NS3seqE[1];
.global .align 1 .b8 _ZN34_INTERNAL_111fed9b_4_k_cu_198950ab6thrust24THRUST_300001_SM_1000_NS6deviceE[1];

.visible .entry _Z25intersection_count_kernelPKfS0_iS0_S0_iPi(
	.param .u64 .ptr .align 1 _Z25intersection_count_kernelPKfS0_iS0_S0_iPi_param_0,
	.param .u64 .ptr .align 1 _Z25intersection_count_kernelPKfS0_iS0_S0_iPi_param_1,
	.param .u32 _Z25intersection_count_kernelPKfS0_iS0_S0_iPi_param_2,
	.param .u64 .ptr .align 1 _Z25intersection_count_kernelPKfS0_iS0_S0_iPi_param_3,
	.param .u64 .ptr .align 1 _Z25intersection_count_kernelPKfS0_iS0_S0_iPi_param_4,
	.param .u32 _Z25intersection_count_kernelPKfS0_iS0_S0_iPi_param_5,
	.param .u64 .ptr .align 1 _Z25intersection_count_kernelPKfS0_iS0_S0_iPi_param_6
)
{
	.reg .pred 	%p<62>;
	.reg .b32 	%r<116>;
	.reg .b32 	%f<65>;
	.reg .b64 	%rd<34>;

	ld.param.u64 	%rd5, [_Z25intersection_count_kernelPKfS0_iS0_S0_iPi_param_0];
	ld.param.u64 	%rd6, [_Z25intersection_count_kernelPKfS0_iS0_S0_iPi_param_1];
	ld.param.u32 	%r38, [_Z25intersection_count_kernelPKfS0_iS0_S0_iPi_param_2];
	ld.param.u64 	%rd8, [_Z25intersection_count_kernelPKfS0_iS0_S0_iPi_param_3];
	ld.param.u64 	%rd9, [_Z25intersection_count_kernelPKfS0_iS0_S0_iPi_param_4];
	ld.param.u32 	%r37, [_Z25intersection_count_kernelPKfS0_iS0_S0_iPi_param_5];
	ld.param.u64 	%rd7, [_Z25intersection_count_kernelPKfS0_iS0_S0_iPi_param_6];
	cvta.to.global.u64 	%rd1, %rd9;
	cvta.to.global.u64 	%rd2, %rd8;
	mov.u32 	%r39, %ctaid.x;
	mov.u32 	%r40, %ntid.x;
	mov.u32 	%r41, %tid.x;
	mad.lo.s32 	%r1, %r39, %r40, %r41;
	setp.ge.s32 	%p1, %r1, %r38;
	@%p1 bra 	$L__BB0_20;
	cvta.to.global.u64 	%rd10, %rd5;
	cvta.to.global.u64 	%rd11, %rd6;
	mul.wide.s32 	%rd12, %r1, 4;
	add.s64 	%rd13, %rd10, %rd12;
	ld.global.f32 	%f1, [%rd13];
	add.s64 	%rd14, %rd11, %rd12;
	ld.global.f32 	%f2, [%rd14];
	setp.lt.s32 	%p2, %r37, 1;
	mov.b32 	%r99, 0;
	@%p2 bra 	$L__BB0_4;
	mov.b32 	%r99, 0;
	mov.u32 	%r98, %r37;
$L__BB0_3:
	sub.s32 	%r44, %r98, %r99;
	shr.u32 	%r45, %r44, 31;
	add.s32 	%r46, %r44, %r45;
	shr.s32 	%r47, %r46, 1;
	add.s32 	%r48, %r47, %r99;
	mul.wide.s32 	%rd15, %r48, 4;
	add.s64 	%rd16, %rd1, %rd15;
	ld.global.f32 	%f3, [%rd16];
	setp.le.f32 	%p3, %f3, %f1;
	add.s32 	%r49, %r48, 1;
	selp.b32 	%r99, %r49, %r99, %p3;
	selp.b32 	%r98, %r98, %r48, %p3;
	setp.lt.s32 	%p4, %r99, %r98;
	@%p4 bra 	$L__BB0_3;
$L__BB0_4:
	setp.lt.s32 	%p5, %r37, 1;
	mov.b32 	%r102, 0;
	@%p5 bra 	$L__BB0_7;
	mov.b32 	%r102, 0;
	mov.u32 	%r101, %r37;
$L__BB0_6:
	sub.s32 	%r52, %r101, %r102;
	shr.u32 	%r53, %r52, 31;
	add.s32 	%r54, %r52, %r53;
	shr.s32 	%r55, %r54, 1;
	add.s32 	%r56, %r55, %r102;
	mul.wide.s32 	%rd17, %r56, 4;
	add.s64 	%rd18, %rd2, %rd17;
	ld.global.f32 	%f4, [%rd18];
	setp.lt.f32 	%p6, %f4, %f2;
	add.s32 	%r57, %r56, 1;
	selp.b32 	%r102, %r57, %r102, %p6;
	selp.b32 	%r101, %r101, %r56, %p6;
	setp.lt.s32 	%p7, %r102, %r101;
	@%p7 bra 	$L__BB0_6;
$L__BB0_7:
	mov.b32 	%r115, 0;
	min.s32 	%r59, %r102, %r37;
	setp.le.s32 	%p8, %r59, %r99;
	@%p8 bra 	$L__BB0_19;
	add.s32 	%r63, %r99, 1;
	max.s32 	%r64, %r59, %r63;
	sub.s32 	%r8, %r64, %r99;
	and.b32  	%r9, %r8, 7;
	sub.s32 	%r65, %r99, %r64;
	setp.gt.u32 	%p9, %r65, -8;
	mov.b32 	%r115, 0;
	@%p9 bra 	$L__BB0_11;
	and.b32  	%r67, %r8, -8;
	neg.s32 	%r103, %r67;
	add.s64 	%rd3, %rd2, 16;
	add.s64 	%rd4, %rd1, 16;
	mov.b32 	%r115, 0;
$L__BB0_10:
	.pragma "nounroll";
	mul.wide.s32 	%rd19, %r99, 4;
	add.s64 	%rd20, %rd3, %rd19;
	add.s64 	%rd21, %rd4, %rd19;
	ld.global.f32 	%f5, [%rd20+-16];
	ld.global.f32 	%f6, [%rd21+-16];
	setp.gt.f32 	%p10, %f1, %f5;
	selp.f32 	%f7, %f1, %f5, %p10;
	setp.lt.f32 	%p11, %f2, %f6;
	selp.f32 	%f8, %f2, %f6, %p11;
	setp.lt.f32 	%p12, %f7, %f8;
	selp.u32 	%r68, 1, 0, %p12;
	add.s32 	%r69, %r115, %r68;
	ld.global.f32 	%f9, [%rd20+-12];
	ld.global.f32 	%f10, [%rd21+-12];
	setp.gt.f32 	%p13, %f1, %f9;
	selp.f32 	%f11, %f1, %f9, %p13;
	setp.lt.f32 	%p14, %f2, %f10;
	selp.f32 	%f12, %f2, %f10, %p14;
	setp.lt.f32 	%p15, %f11, %f12;
	selp.u32 	%r70, 1, 0, %p15;
	add.s32 	%r71, %r69, %r70;
	ld.global.f32 	%f13, [%rd20+-8];
	ld.global.f32 	%f14, [%rd21+-8];
	setp.gt.f32 	%p16, %f1, %f13;
	selp.f32 	%f15, %f1, %f13, %p16;
	setp.lt.f32 	%p17, %f2, %f14;
	selp.f32 	%f16, %f2, %f14, %p17;
	setp.lt.f32 	%p18, %f15, %f16;
	selp.u32 	%r72, 1, 0, %p18;
	add.s32 	%r73, %r71, %r72;
	ld.global.f32 	%f17, [%rd20+-4];
	ld.global.f32 	%f18, [%rd21+-4];
	setp.gt.f32 	%p19, %f1, %f17;
	selp.f32 	%f19, %f1, %f17, %p19;
	setp.lt.f32 	%p20, %f2, %f18;
	selp.f32 	%f20, %f2, %f18, %p20;
	setp.lt.f32 	%p21, %f19, %f20;
	selp.u32 	%r74, 1, 0, %p21;
	add.s32 	%r75, %r73, %r74;
	ld.global.f32 	%f21, [%rd20];
	ld.global.f32 	%f22, [%rd21];
	setp.gt.f32 	%p22, %f1, %f21;
	selp.f32 	%f23, %f1, %f21, %p22;
	setp.lt.f32 	%p23, %f2, %f22;
	selp.f32 	%f24, %f2, %f22, %p23;
	setp.lt.f32 	%p24, %f23, %f24;
	selp.u32 	%r76, 1, 0, %p24;
	add.s32 	%r77, %r75, %r76;
	ld.global.f32 	%f25, [%rd20+4];
	ld.global.f32 	%f26, [%rd21+4];
	setp.gt.f32 	%p25, %f1, %f25;
	selp.f32 	%f27, %f1, %f25, %p25;
	setp.lt.f32 	%p26, %f2, %f26;
	selp.f32 	%f28, %f2, %f26, %p26;
	setp.lt.f32 	%p27, %f27, %f28;
	selp.u32 	%r78, 1, 0, %p27;
	add.s32 	%r79, %r77, %r78;
	ld.global.f32 	%f29, [%rd20+8];
	ld.global.f32 	%f30, [%rd21+8];
	setp.gt.f32 	%p28, %f1, %f29;
	selp.f32 	%f31, %f1, %f29, %p28;
	setp.lt.f32 	%p29, %f2, %f30;
	selp.f32 	%f32, %f2, %f30, %p29;
	setp.lt.f32 	%p30, %f31, %f32;
	selp.u32 	%r80, 1, 0, %p30;
	add.s32 	%r81, %r79, %r80;
	ld.global.f32 	%f33, [%rd20+12];
	ld.global.f32 	%f34, [%rd21+12];
	setp.gt.f32 	%p31, %f1, %f33;
	selp.f32 	%f35, %f1, %f33, %p31;
	setp.lt.f32 	%p32, %f2, %f34;
	selp.f32 	%f36, %f2, %f34, %p32;
	setp.lt.f32 	%p33, %f35, %f36;
	selp.u32 	%r82, 1, 0, %p33;
	add.s32 	%r115, %r81, %r82;
	add.s32 	%r99, %r99, 8;
	add.s32 	%r103, %r103, 8;
	setp.ne.s32 	%p34, %r103, 0;
	@%p34 bra 	$L__BB0_10;
$L__BB0_11:
	setp.eq.s32 	%p35, %r9, 0;
	@%p35 bra 	$L__BB0_19;
	and.b32  	%r24, %r8, 3;
	setp.lt.u32 	%p36, %r9, 4;
	@%p36 bra 	$L__BB0_14;
	mul.wide.s32 	%rd22, %r99, 4;
	add.s64 	%rd23, %rd2, %rd22;
	ld.global.f32 	%f37, [%rd23];
	add.s64 	%rd24, %rd1, %rd22;
	ld.global.f32 	%f38, [%rd24];
	setp.gt.f32 	%p37, %f1, %f37;
	selp.f32 	%f39, %f1, %f37, %p37;
	setp.lt.f32 	%p38, %f2, %f38;
	selp.f32 	%f40, %f2, %f38, %p38;
	setp.lt.f32 	%p39, %f39, %f40;
	selp.u32 	%r84, 1, 0, %p39;
	add.s32 	%r85, %r115, %r84;
	ld.global.f32 	%f41, [%rd23+4];
	ld.global.f32 	%f42, [%rd24+4];
	setp.gt.f32 	%p40, %f1, %f41;
	selp.f32 	%f43, %f1, %f41, %p40;
	setp.lt.f32 	%p41, %f2, %f42;
	selp.f32 	%f44, %f2, %f42, %p41;
	setp.lt.f32 	%p42, %f43, %f44;
	selp.u32 	%r86, 1, 0, %p42;
	add.s32 	%r87, %r85, %r86;
	ld.global.f32 	%f45, [%rd23+8];
	ld.global.f32 	%f46, [%rd24+8];
	setp.gt.f32 	%p43, %f1, %f45;
	selp.f32 	%f47, %f1, %f45, %p43;
	setp.lt.f32 	%p44, %f2, %f46;
	selp.f32 	%f48, %f2, %f46, %p44;
	setp.lt.f32 	%p45, %f47, %f48;
	selp.u32 	%r88, 1, 0, %p45;
	add.s32 	%r89, %r87, %r88;
	ld.global.f32 	%f49, [%rd23+12];
	ld.global.f32 	%f50, [%rd24+12];
	setp.gt.f32 	%p46, %f1, %f49;
	selp.f32 	%f51, %f1, %f49, %p46;
	setp.lt.f32 	%p47, %f2, %f50;
	selp.f32 	%f52, %f2, %f50, %p47;
	setp.lt.f32 	%p48, %f51, %f52;
	selp.u32 	%r90, 1, 0, %p48;
	add.s32 	%r115, %r89, %r90;
	add.s32 	%r99, %r99, 4;
$L__BB0_14:
	setp.eq.s32 	%p49, %r24, 0;
	@%p49 bra 	$L__BB0_19;
	setp.eq.s32 	%p50, %r24, 1;
	@%p50 bra 	$L__BB0_17;
	mul.wide.s32 	%rd25, %r99, 4;
	add.s64 	%rd26, %rd2, %rd25;
	ld.global.f32 	%f53, [%rd26];
	add.s64 	%rd27, %rd1, %rd25;
	ld.global.f32 	%f54, [%rd27];
	setp.gt.f32 	%p51, %f1, %f53;
	selp.f32 	%f55, %f1, %f53, %p51;
	setp.lt.f32 	%p52, %f2, %f54;
	selp.f32 	%f56, %f2, %f54, %p52;
	setp.lt.f32 	%p53, %f55, %f56;
	selp.u32 	%r92, 1, 0, %p53;
	add.s32 	%r93, %r115, %r92;
	ld.global.f32 	%f57, [%rd26+4];
	ld.global.f32 	%f58, [%rd27+4];
	setp.gt.f32 	%p54, %f1, %f57;
	selp.f32 	%f59, %f1, %f57, %p54;
	setp.lt.f32 	%p55, %f2, %f58;
	selp.f32 	%f60, %f2, %f58, %p55;
	setp.lt.f32 	%p56, %f59, %f60;
	selp.u32 	%r94, 1, 0, %p56;
	add.s32 	%r115, %r93, %r94;
	add.s32 	%r99, %r99, 2;
$L__BB0_17:
	and.b32  	%r95, %r8, 1;
	setp.eq.b32 	%p57, %r95, 1;
	not.pred 	%p58, %p57;
	@%p58 bra 	$L__BB0_19;
	mul.wide.s32 	%rd28, %r99, 4;
	add.s64 	%rd29, %rd2, %rd28;
	ld.global.f32 	%f61, [%rd29];
	add.s64 	%rd30, %rd1, %rd28;
	ld.global.f32 	%f62, [%rd30];
	setp.gt.f32 	%p59, %f1, %f61;
	selp.f32 	%f63, %f1, %f61, %p59;
	setp.lt.f32 	%p60, %f2, %f62;
	selp.f32 	%f64, %f2, %f62, %p60;
	setp.lt.f32 	%p61, %f63, %f64;
	selp.u32 	%r96, 1, 0, %p61;
	add.s32 	%r115, %r115, %r96;
$L__BB0_19:
	cvta.to.global.u64 	%rd31, %rd7;
	add.s64 	%rd33, %rd31, %rd12;
	st.global.u32 	[%rd33], %r115;
$L__BB0_20:
	ret;

}
	// .globl	_Z25intersection_write_kernelPKfS0_iS0_S0_iPKiPfS3_PiS4_
.visible .entry _Z25intersection_write_kernelPKfS0_iS0_S0_iPKiPfS3_PiS4_(
	.param .u64 .ptr .align 1 _Z25intersection_write_kernelPKfS0_iS0_S0_iPKiPfS3_PiS4__param_0,
	.param .u64 .ptr .align 1 _Z25intersection_write_kernelPKfS0_iS0_S0_iPKiPfS3_PiS4__param_1,
	.param .u32 _Z25intersection_write_kernelPKfS0_iS0_S0_iPKiPfS3_PiS4__param_2,
	.param .u64 .ptr .align 1 _Z25intersection_write_kernelPKfS0_iS0_S0_iPKiPfS3_PiS4__param_3,
	.param .u64 .ptr .align 1 _Z25intersection_write_kernelPKfS0_iS0_S0_iPKiPfS3_PiS4__param_4,
	.param .u32 _Z25intersection_write_kernelPKfS0_iS0_S0_iPKiPfS3_PiS4__param_5,
	.param .u64 .ptr .align 1 _Z25intersection_write_kernelPKfS0_iS0_S0_iPKiPfS3_PiS4__param_6,
	.param .u64 .ptr .align 1 _Z25intersection_write_kernelPKfS0_iS0_S0_iPKiPfS3_PiS4__param_7,
	.param .u64 .ptr .align 1 _Z25intersection_write_kernelPKfS0_iS0_S0_iPKiPfS3_PiS4__param_8,
	.param .u64 .ptr .align 1 _Z25intersection_write_kernelPKfS0_iS0_S0_iPKiPfS3_PiS4__param_9,
	.param .u64 .ptr .align 1 _Z25intersection_write_kernelPKfS0_iS0_S0_iPKiPfS3_PiS4__param_10
)
{
	.reg .pred 	%p<28>;
	.reg .b32 	%r<96>;
	.reg .b32 	%f<25>;
	.reg .b64 	%rd<60>;

	ld.param.u64 	%rd10, [_Z25intersection_write_kernelPKfS0_iS0_S0_iPKiPfS3_PiS4__param_1];
	ld.param.u32 	%r43, [_Z25intersection_write_kernelPKfS0_iS0_S0_iPKiPfS3_PiS4__param_2];
	ld.param.u64 	%rd12, [_Z25intersection_write_kernelPKfS0_iS0_S0_iPKiPfS3_PiS4__param_3];
	ld.param.u64 	%rd13, [_Z25intersection_write_kernelPKfS0_iS0_S0_iPKiPfS3_PiS4__param_4];
	ld.param.u32 	%r42, [_Z25intersection_write_kernelPKfS0_iS0_S0_iPKiPfS3_PiS4__param_5];
	ld.param.u64 	%rd14, [_Z25intersection_write_kernelPKfS0_iS0_S0_iPKiPfS3_PiS4__param_7];
	ld.param.u64 	%rd15, [_Z25intersection_write_kernelPKfS0_iS0_S0_iPKiPfS3_PiS4__param_8];
	ld.param.u64 	%rd16, [_Z25intersection_write_kernelPKfS0_iS0_S0_iPKiPfS3_PiS4__param_9];
	ld.param.u64 	%rd17, [_Z25intersection_write_kernelPKfS0_iS0_S0_iPKiPfS3_PiS4__param_10];
	cvta.to.global.u64 	%rd1, %rd17;
	cvta.to.global.u64 	%rd2, %rd16;
	cvta.to.global.u64 	%rd3, %rd15;
	cvta.to.global.u64 	%rd4, %rd14;
	cvta.to.global.u64 	%rd5, %rd13;
	cvta.to.global.u64 	%rd6, %rd12;
	mov.u32 	%r44, %ctaid.x;
	mov.u32 	%r45, %ntid.x;
	mov.u32 	%r46, %tid.x;
	mad.lo.s32 	%r1, %r44, %r45, %r46;
	setp.ge.s32 	%p1, %r1, %r43;
	@%p1 bra 	$L__BB1_25;
	ld.param.u64 	%rd59, [_Z25intersection_write_kernelPKfS0_iS0_S0_iPKiPfS3_PiS4__param_6];
	ld.param.u64 	%rd58, [_Z25intersection_write_kernelPKfS0_iS0_S0_iPKiPfS3_PiS4__param_0];
	cvta.to.global.u64 	%rd18, %rd58;
	cvta.to.global.u64 	%rd19, %rd10;
	cvta.to.global.u64 	%rd20, %rd59;
	mul.wide.s32 	%rd21, %r1, 4;
	add.s64 	%rd22, %rd18, %rd21;
	ld.global.f32 	%f1, [%rd22];
	add.s64 	%rd23, %rd19, %rd21;
	ld.global.f32 	%f2, [%rd23];
	add.s64 	%rd24, %rd20, %rd21;
	ld.global.u32 	%r2, [%rd24];
	setp.lt.s32 	%p2, %r42, 1;
	mov.b32 	%r79, 0;
	@%p2 bra 	$L__BB1_4;
	mov.b32 	%r79, 0;
	mov.u32 	%r78, %r42;
$L__BB1_3:
	sub.s32 	%r49, %r78, %r79;
	shr.u32 	%r50, %r49, 31;
	add.s32 	%r51, %r49, %r50;
	shr.s32 	%r52, %r51, 1;
	add.s32 	%r53, %r52, %r79;
	mul.wide.s32 	%rd25, %r53, 4;
	add.s64 	%rd26, %rd5, %rd25;
	ld.global.f32 	%f13, [%rd26];
	setp.le.f32 	%p3, %f13, %f1;
	add.s32 	%r54, %r53, 1;
	selp.b32 	%r79, %r54, %r79, %p3;
	selp.b32 	%r78, %r78, %r53, %p3;
	setp.lt.s32 	%p4, %r79, %r78;
	@%p4 bra 	$L__BB1_3;
$L__BB1_4:
	setp.lt.s32 	%p5, %r42, 1;
	mov.b32 	%r82, 0;
	@%p5 bra 	$L__BB1_7;
	mov.b32 	%r82, 0;
	mov.u32 	%r81, %r42;
$L__BB1_6:
	sub.s32 	%r57, %r81, %r82;
	shr.u32 	%r58, %r57, 31;
	add.s32 	%r59, %r57, %r58;
	shr.s32 	%r60, %r59, 1;
	add.s32 	%r61, %r60, %r82;
	mul.wide.s32 	%rd27, %r61, 4;
	add.s64 	%rd28, %rd6, %rd27;
	ld.global.f32 	%f14, [%rd28];
	setp.lt.f32 	%p6, %f14, %f2;
	add.s32 	%r62, %r61, 1;
	selp.b32 	%r82, %r62, %r82, %p6;
	selp.b32 	%r81, %r81, %r61, %p6;
	setp.lt.s32 	%p7, %r82, %r81;
	@%p7 bra 	$L__BB1_6;
$L__BB1_7:
	min.s32 	%r63, %r82, %r42;
	setp.le.s32 	%p8, %r63, %r79;
	@%p8 bra 	$L__BB1_25;
	add.s32 	%r84, %r79, 1;
	max.s32 	%r66, %r63, %r84;
	sub.s32 	%r10, %r66, %r79;
	and.b32  	%r11, %r10, 3;
	sub.s32 	%r67, %r79, %r66;
	setp.gt.u32 	%p9, %r67, -4;
	mov.b32 	%r86, 0;
	@%p9 bra 	$L__BB1_20;
	and.b32  	%r69, %r10, -4;
	neg.s32 	%r83, %r69;
	mov.b32 	%r86, 0;
$L__BB1_10:
	add.s32 	%r20, %r84, -1;
	mul.wide.s32 	%rd29, %r20, 4;
	add.s64 	%rd7, %rd6, %rd29;
	ld.global.f32 	%f15, [%rd7];
	add.s64 	%rd8, %rd5, %rd29;
	ld.global.f32 	%f16, [%rd8];
	setp.gt.f32 	%p10, %f1, %f15;
	selp.f32 	%f3, %f1, %f15, %p10;
	setp.lt.f32 	%p11, %f2, %f16;
	selp.f32 	%f4, %f2, %f16, %p11;
	setp.geu.f32 	%p12, %f3, %f4;
	@%p12 bra 	$L__BB1_12;
	add.s32 	%r70, %r86, %r2;
	mul.wide.s32 	%rd30, %r70, 4;
	add.s64 	%rd31, %rd4, %rd30;
	st.global.f32 	[%rd31], %f3;
	add.s64 	%rd32, %rd3, %rd30;
	st.global.f32 	[%rd32], %f4;
	add.s64 	%rd33, %rd2, %rd30;
	st.global.u32 	[%rd33], %r1;
	add.s64 	%rd34, %rd1, %rd30;
	st.global.u32 	[%rd34], %r20;
	add.s32 	%r86, %r86, 1;
$L__BB1_12:
	ld.global.f32 	%f17, [%rd7+4];
	ld.global.f32 	%f18, [%rd8+4];
	setp.gt.f32 	%p13, %f1, %f17;
	selp.f32 	%f5, %f1, %f17, %p13;
	setp.lt.f32 	%p14, %f2, %f18;
	selp.f32 	%f6, %f2, %f18, %p14;
	setp.geu.f32 	%p15, %f5, %f6;
	@%p15 bra 	$L__BB1_14;
	add.s32 	%r71, %r86, %r2;
	mul.wide.s32 	%rd35, %r71, 4;
	add.s64 	%rd36, %rd4, %rd35;
	st.global.f32 	[%rd36], %f5;
	add.s64 	%rd37, %rd3, %rd35;
	st.global.f32 	[%rd37], %f6;
	add.s64 	%rd38, %rd2, %rd35;
	st.global.u32 	[%rd38], %r1;
	add.s64 	%rd39, %rd1, %rd35;
	st.global.u32 	[%rd39], %r84;
	add.s32 	%r86, %r86, 1;
$L__BB1_14:
	ld.global.f32 	%f19, [%rd7+8];
	ld.global.f32 	%f20, [%rd8+8];
	setp.gt.f32 	%p16, %f1, %f19;
	selp.f32 	%f7, %f1, %f19, %p16;
	setp.lt.f32 	%p17, %f2, %f20;
	selp.f32 	%f8, %f2, %f20, %p17;
	setp.geu.f32 	%p18, %f7, %f8;
	@%p18 bra 	$L__BB1_16;
	add.s32 	%r72, %r84, 1;
	add.s32 	%r73, %r86, %r2;
	mul.wide.s32 	%rd40, %r73, 4;
	add.s64 	%rd41, %rd4, %rd40;
	st.global.f32 	[%rd41], %f7;
	add.s64 	%rd42, %rd3, %rd40;
	st.global.f32 	[%rd42], %f8;
	add.s64 	%rd43, %rd2, %rd40;
	st.global.u32 	[%rd43], %r1;
	add.s64 	%rd44, %rd1, %rd40;
	st.global.u32 	[%rd44], %r72;
	add.s32 	%r86, %r86, 1;
$L__BB1_16:
	ld.global.f32 	%f21, [%rd7+12];
	ld.global.f32 	%f22, [%rd8+12];
	setp.gt.f32 	%p19, %f1, %f21;
	selp.f32 	%f9, %f1, %f21, %p19;
	setp.lt.f32 	%p20, %f2, %f22;
	selp.f32 	%f10, %f2, %f22, %p20;
	setp.geu.f32 	%p21, %f9, %f10;
	@%p21 bra 	$L__BB1_18;
	add.s32 	%r74, %r84, 2;
	add.s32 	%r75, %r86, %r2;
	mul.wide.s32 	%rd45, %r75, 4;
	add.s64 	%rd46, %rd4, %rd45;
	st.global.f32 	[%rd46], %f9;
	add.s64 	%rd47, %rd3, %rd45;
	st.global.f32 	[%rd47], %f10;
	add.s64 	%rd48, %rd2, %rd45;
	st.global.u32 	[%rd48], %r1;
	add.s64 	%rd49, %rd1, %rd45;
	st.global.u32 	[%rd49], %r74;
	add.s32 	%r86, %r86, 1;
$L__BB1_18:
	add.s32 	%r84, %r84, 4;
	add.s32 	%r83, %r83, 4;
	setp.ne.s32 	%p22, %r83, 0;
	@%p22 bra 	$L__BB1_10;
	add.s32 	%r79, %r84, -1;
$L__BB1_20:
	setp.eq.s32 	%p23, %r11, 0;
	@%p23 bra 	$L__BB1_25;
	neg.s32 	%r92, %r11;
$L__BB1_22:
	.pragma "nounroll";
	mul.wide.s32 	%rd50, %r79, 4;
	add.s64 	%rd51, %rd5, %rd50;
	add.s64 	%rd52, %rd6, %rd50;
	ld.global.f32 	%f23, [%rd52];
	ld.global.f32 	%f24, [%rd51];
	setp.gt.f32 	%p24, %f1, %f23;
	selp.f32 	%f11, %f1, %f23, %p24;
	setp.lt.f32 	%p25, %f2, %f24;
	selp.f32 	%f12, %f2, %f24, %p25;
	setp.geu.f32 	%p26, %f11, %f12;
	@%p26 bra 	$L__BB1_24;
	add.s32 	%r76, %r86, %r2;
	mul.wide.s32 	%rd53, %r76, 4;
	add.s64 	%rd54, %rd4, %rd53;
	st.global.f32 	[%rd54], %f11;
	add.s64 	%rd55, %rd3, %rd53;
	st.global.f32 	[%rd55], %f12;
	add.s64 	%rd56, %rd2, %rd53;
	st.global.u32 	[%rd56], %r1;
	add.s64 	%rd57, %rd1, %rd53;
	st.global.u32 	[%rd57], %r79;
	add.s32 	%r86, %r86, 1;
$L__BB1_24:
	add.s32 	%r79, %r79, 1;
	add.s32 	%r92, %r92, 1;
	setp.ne.s32 	%p27, %r92, 0;
	@%p27 bra 	$L__BB1_22;
$L__BB1_25:
	ret;

}
	// .globl	_ZN3cub18CUB_300001_SM_10006detail11EmptyKernelIvEEvv
.visible .entry _ZN3cub18CUB_300001_SM_10006detail11EmptyKernelIvEEvv()
{


	ret;

}
	// .globl	_ZN3cub18CUB_300001_SM_10006detail8for_each13static_kernelINS2_12policy_hub_t12policy_500_tEmN6thrust24THRUST_300001_SM_1000_NS8cuda_cub20__uninitialized_fill7functorINS7_10device_ptrIiEEiEEEEvT0_T1_
.visible .entry _ZN3cub18CUB_300001_SM_10006detail8for_each13static_kernelINS2_12policy_hub_t12policy_500_tEmN6thrust24THRUST_300001_SM_1000_NS8cuda_cub20__uninitialized_fill7functorINS7_10device_ptrIiEEiEEEEvT0_T1_(
	.param .u64 _ZN3cub18CUB_300001_SM_10006detail8for_each13static_kernelINS2_12policy_hub_t12policy_500_tEmN6thrust24THRUST_300001_SM_1000_NS8cuda_cub20__uninitialized_fill7functorINS7_10device_ptrIiEEiEEEEvT0_T1__param_0,
	.param .align 8 .b8 _ZN3cub18CUB_300001_SM_10006detail8for_each13static_kernelINS2_12policy_hub_t12policy_500_tEmN6thrust24THRUST_300001_SM_1000_NS8cuda_cub20__uninitialized_fill7functorINS7_10device_ptrIiEEiEEEEvT0_T1__param_1[16]
)
.maxntid 256
{
	.reg .pred 	%p<4>;
	.reg .b16 	%rs<5>;
	.reg .b32 	%r<12>;
	.reg .b64 	%rd<16>;

	ld.param.u32 	%r3, [_ZN3cub18CUB_300001_SM_10006detail8for_each13static_kernelINS2_12policy_hub_t12policy_500_tEmN6thrust24THRUST_300001_SM_1000_NS8cuda_cub20__uninitialized_fill7functorINS7_10device_ptrIiEEiEEEEvT0_T1__param_1+8];
	ld.param.u64 	%rd4, [_ZN3cub18CUB_300001_SM_10006detail8for_each13static_kernelINS2_12policy_hub_t12policy_500_tEmN6thrust24THRUST_300001_SM_1000_NS8cuda_cub20__uninitialized_fill7functorINS7_10device_ptrIiEEiEEEEvT0_T1__param_1];
	ld.param.u64 	%rd5, [_ZN3cub18CUB_300001_SM_10006detail8for_each13static_kernelINS2_12policy_hub_t12policy_500_tEmN6thrust24THRUST_300001_SM_1000_NS8cuda_cub20__uninitialized_fill7functorINS7_10device_ptrIiEEiEEEEvT0_T1__param_0];
	mov.u32 	%r9, %ctaid.x;
	mul.wide.u32 	%rd1, %r9, 512;
	sub.s64 	%rd2, %rd5, %rd1;
	setp.lt.u64 	%p1, %rd2, 512;
	@%p1 bra 	$L__BB3_2;
	mov.u32 	%r11, %tid.x;
	cvta.to.global.u64 	%rd11, %rd4;
	cvt.u64.u32 	%rd12, %r11;
	add.s64 	%rd13, %rd1, %rd12;
	shl.b64 	%rd14, %rd13, 2;
	add.s64 	%rd15, %rd11, %rd14;
	st.global.u32 	[%rd15], %r3;
	st.global.u32 	[%rd15+1024], %r3;
	bra.uni 	$L__BB3_6;
$L__BB3_2:
	cvta.to.global.u64 	%rd6, %rd4;
	mov.u32 	%r2, %tid.x;
	cvt.u64.u32 	%rd7, %r2;
	setp.le.u64 	%p2, %rd2, %rd7;
	add.s64 	%rd8, %rd1, %rd7;
	shl.b64 	%rd9, %rd8, 2;
	add.s64 	%rd3, %rd6, %rd9;
	@%p2 bra 	$L__BB3_4;
	st.global.u32 	[%rd3], %r3;
$L__BB3_4:
	add.s32 	%r10, %r2, 256;
	cvt.u64.u32 	%rd10, %r10;
	setp.le.u64 	%p3, %rd2, %rd10;
	@%p3 bra 	$L__BB3_6;
	st.global.u32 	[%rd3+1024], %r3;
$L__BB3_6:
	ret;

}
	// .globl	_ZN3cub18CUB_300001_SM_10006detail4scan20DeviceScanInitKernelINS0_13ScanTileStateIiLb1EEEEEvT_i
.visible .entry _ZN3cub18CUB_300001_SM_10006detail4scan20DeviceScanInitKernelINS0_13ScanTileStateIiLb1EEEEEvT_i(
	.param .align 8 .b8 _ZN3cub18CUB_300001_SM_10006detail4scan20DeviceScanInitKernelINS0_13ScanTileStateIiLb1EEEEEvT_i_param_0[8],
	.param .u32 _ZN3cub18CUB_300001_SM_10006detail4scan20DeviceScanInitKernelINS0_13ScanTileStateIiLb1EEEEEvT_i_param_1
)
{
	.reg .pred 	%p<5>;
	.reg .b32 	%r<10>;
	.reg .b64 	%rd<7>;

	ld.param.u64 	%rd2, [_ZN3cub18CUB_300001_SM_10006detail4scan20DeviceScanInitKernelINS0_13ScanTileStateIiLb1EEEEEvT_i_param_0];
	ld.param.u32 	%r4, [_ZN3cub18CUB_300001_SM_10006detail4scan20DeviceScanInitKernelINS0_13ScanTileStateIiLb1EEEEEvT_i_param_1];
	cvta.to.global.u64 	%rd1, %rd2;
	mov.u32 	%r1, %ctaid.x;
	mov.u32 	%r5, %ntid.x;
	mov.u32 	%r2, %tid.x;
	mad.lo.s32 	%r3, %r1, %r5, %r2;
	setp.ge.s32 	%p1, %r3, %r4;
	@%p1 bra 	$L__BB4_2;
	mul.wide.s32 	%rd3, %r3, 8;
	add.s64 	%rd4, %rd1, %rd3;
	mov.b32 	%r6, 0;
	mov.b32 	%r7, 99;
	st.global.v2.u32 	[%rd4+256], {%r7, %r6};
$L__BB4_2:
	setp.ne.s32 	%p2, %r1, 0;
	setp.gt.u32 	%p3, %r2, 31;
	or.pred  	%p4, %p2, %p3;
	@%p4 bra 	$L__BB4_4;
	mul.wide.u32 	%rd5, %r2, 8;
	add.s64 	%rd6, %rd1, %rd5;
	mov.b32 	%r9, 0;
	st.global.v2.u32 	[%rd6], {%r9, %r9};
$L__BB4_4:
	ret;

}
	// .globl	_ZN3cub18CUB_300001_SM_10006detail4scan16DeviceScanKernelINS2_10policy_hubIiiijN4cuda3std3__44plusIvEEE10Policy1000EN6thrust24THRUST_300001_SM_1000_NS6detail15normal_iteratorINSD_10device_ptrIiEEEESI_NS0_13ScanTileStateIiLb1EEES9_NS1_10InputValueIiPiEEjiLb0EiEEvT0_T1_T2_iT3_T4_T5_
.visible .entry _ZN3cub18CUB_300001_SM_10006detail4scan16DeviceScanKernelINS2_10policy_hubIiiijN4cuda3std3__44plusIvEEE10Policy1000EN6thrust24THRUST_300001_SM_1000_NS6detail15normal_iteratorINSD_10device_ptrIiEEEESI_NS0_13ScanTileStateIiLb1EEES9_NS1_10InputValueIiPiEEjiLb0EiEEvT0_T1_T2_iT3_T4_T5_(
	.param .align 8 .b8 _ZN3cub18CUB_300001_SM_10006detail4scan16DeviceScanKernelINS2_10policy_hubIiiijN4cuda3std3__44plusIvEEE10Policy1000EN6thrust24THRUST_300001_SM_1000_NS6detail15normal_iteratorINSD_10device_ptrIiEEEESI_NS0_13ScanTileStateIiLb1EEES9_NS1_10InputValueIiPiEEjiLb0EiEEvT0_T1_T2_iT3_T4_T5__param_0[8],
	.param .align 8 .b8 _ZN3cub18CUB_300001_SM_10006detail4scan16DeviceScanKernelINS2_10policy_hubIiiijN4cuda3std3__44plusIvEEE10Policy1000EN6thrust24THRUST_300001_SM_1000_NS6detail15normal_iteratorINSD_10device_ptrIiEEEESI_NS0_13ScanTileStateIiLb1EEES9_NS1_10InputValueIiPiEEjiLb0EiEEvT0_T1_T2_iT3_T4_T5__param_1[8],
	.param .align 8 .b8 _ZN3cub18CUB_300001_SM_10006detail4scan16DeviceScanKernelINS2_10policy_hubIiiijN4cuda3std3__44plusIvEEE10Policy1000EN6thrust24THRUST_300001_SM_1000_NS6detail15normal_iteratorINSD_10device_ptrIiEEEESI_NS0_13ScanTileStateIiLb1EEES9_NS1_10InputValueIiPiEEjiLb0EiEEvT0_T1_T2_iT3_T4_T5__param_2[8],
	.param .u32 _ZN3cub18CUB_300001_SM_10006detail4scan16DeviceScanKernelINS2_10policy_hubIiiijN4cuda3std3__44plusIvEEE10Policy1000EN6thrust24THRUST_300001_SM_1000_NS6detail15normal_iteratorINSD_10device_ptrIiEEEESI_NS0_13ScanTileStateIiLb1EEES9_NS1_10InputValueIiPiEEjiLb0EiEEvT0_T1_T2_iT3_T4_T5__param_3,
	.param .align 1 .b8 _ZN3cub18CUB_300001_SM_10006detail4scan16DeviceScanKernelINS2_10policy_hubIiiijN4cuda3std3__44plusIvEEE10Policy1000EN6thrust24THRUST_300001_SM_1000_NS6detail15normal_iteratorINSD_10device_ptrIiEEEESI_NS0_13ScanTileStateIiLb1EEES9_NS1_10InputValueIiPiEEjiLb0EiEEvT0_T1_T2_iT3_T4_T5__param_4[1],
	.param .align 8 .b8 _ZN3cub18CUB_300001_SM_10006detail4scan16DeviceScanKernelINS2_10policy_hubIiiijN4cuda3std3__44plusIvEEE10Policy1000EN6thrust24THRUST_300001_SM_1000_NS6detail15normal_iteratorINSD_10device_ptrIiEEEESI_NS0_13ScanTileStateIiLb1EEES9_NS1_10InputValueIiPiEEjiLb0EiEEvT0_T1_T2_iT3_T4_T5__param_5[16],
	.param .u32 _ZN3cub18CUB_300001_SM_10006detail4scan16DeviceScanKernelINS2_10policy_hubIiiijN4cuda3std3__44plusIvEEE10Policy1000EN6thrust24THRUST_300001_SM_1000_NS6detail15normal_iteratorINSD_10device_ptrIiEEEESI_NS0_13ScanTileStateIiLb1EEES9_NS1_10InputValueIiPiEEjiLb0EiEEvT0_T1_T2_iT3_T4_T5__param_6
)
.maxntid 384
{
	.reg .pred 	%p<160>;
	.reg .b16 	%rs<3>;
	.reg .b32 	%r<1050>;
	.reg .b64 	%rd<58>;
	// demoted variable
	.shared .align 16 .b8 _ZZN3cub18CUB_300001_SM_10006detail4scan16DeviceScanKernelINS2_10policy_hubIiiijN4cuda3std3__44plusIvEEE10Policy1000EN6thrust24THRUST_300001_SM_1000_NS6detail15normal_iteratorINSD_10device_ptrIiEEEESI_NS0_13ScanTileStateIiLb1EEES9_NS1_10InputValueIiPiEEjiLb0EiEEvT0_T1_T2_iT3_T4_T5_E12temp_storage[33808];
	ld.param.u32 	%r239, [_ZN3cub18CUB_300001_SM_10006detail4scan16DeviceScanKernelINS2_10policy_hubIiiijN4cuda3std3__44plusIvEEE10Policy1000EN6thrust24THRUST_300001_SM_1000_NS6detail15normal_iteratorINSD_10device_ptrIiEEEESI_NS0_13ScanTileStateIiLb1EEES9_NS1_10InputValueIiPiEEjiLb0EiEEvT0_T1_T2_iT3_T4_T5__param_5];
	bfe.u32 	%r240, %r239, 0, 8;
	cvt.u16.u32 	%rs1, %r240;
	and.b16  	%rs2, %rs1, 255;
	ld.param.u64 	%rd16, [_ZN3cub18CUB_300001_SM_10006detail4scan16DeviceScanKernelINS2_10policy_hubIiiijN4cuda3std3__44plusIvEEE10Policy1000EN6thrust24THRUST_300001_SM_1000_NS6detail15normal_iteratorINSD_10device_ptrIiEEEESI_NS0_13ScanTileStateIiLb1EEES9_NS1_10InputValueIiPiEEjiLb0EiEEvT0_T1_T2_iT3_T4_T5__param_2];
	ld.param.u64 	%rd15, [_ZN3cub18CUB_300001_SM_10006detail4scan16DeviceScanKernelINS2_10policy_hubIiiijN4cuda3std3__44plusIvEEE10Policy1000EN6thrust24THRUST_300001_SM_1000_NS6detail15normal_iteratorINSD_10device_ptrIiEEEESI_NS0_13ScanTileStateIiLb1EEES9_NS1_10InputValueIiPiEEjiLb0EiEEvT0_T1_T2_iT3_T4_T5__param_1];
	ld.param.u64 	%rd14, [_ZN3cub18CUB_300001_SM_10006detail4scan16DeviceScanKernelINS2_10policy_hubIiiijN4cuda3std3__44plusIvEEE10Policy1000EN6thrust24THRUST_300001_SM_1000_NS6detail15normal_iteratorINSD_10device_ptrIiEEEESI_NS0_13ScanTileStateIiLb1EEES9_NS1_10InputValueIiPiEEjiLb0EiEEvT0_T1_T2_iT3_T4_T5__param_0];
	ld.param.u64 	%rd1, [_ZN3cub18CUB_300001_SM_10006detail4scan16DeviceScanKernelINS2_10policy_hubIiiijN4cuda3std3__44plusIvEEE10Policy1000EN6thrust24THRUST_300001_SM_1000_NS6detail15normal_iteratorINSD_10device_ptrIiEEEESI_NS0_13ScanTileStateIiLb1EEES9_NS1_10InputValueIiPiEEjiLb0EiEEvT0_T1_T2_iT3_T4_T5__param_5+8];
	ld.param.u32 	%r238, [_ZN3cub18CUB_300001_SM_10006detail4scan16DeviceScanKernelINS2_10policy_hubIiiijN4cuda3std3__44plusIvEEE10Policy1000EN6thrust24THRUST_300001_SM_1000_NS6detail15normal_iteratorINSD_10device_ptrIiEEEESI_NS0_13ScanTileStateIiLb1EEES9_NS1_10InputValueIiPiEEjiLb0EiEEvT0_T1_T2_iT3_T4_T5__param_6];
	setp.eq.s16 	%p1, %rs2, 0;
	@%p1 bra 	$L__BB5_2;
	cvta.to.global.u64 	%rd17, %rd1;
	ld.global.u32 	%r997, [%rd17];
	bra.uni 	$L__BB5_3;
$L__BB5_2:
	cvt.u32.u64 	%r997, %rd1;
$L__BB5_3:
	ld.param.u32 	%r995, [_ZN3cub18CUB_300001_SM_10006detail4scan16DeviceScanKernelINS2_10policy_hubIiiijN4cuda3std3__44plusIvEEE10Policy1000EN6thrust24THRUST_300001_SM_1000_NS6detail15normal_iteratorINSD_10device_ptrIiEEEESI_NS0_13ScanTileStateIiLb1EEES9_NS1_10InputValueIiPiEEjiLb0EiEEvT0_T1_T2_iT3_T4_T5__param_3];
	cvta.to.global.u64 	%rd3, %rd14;
	cvta.to.global.u64 	%rd4, %rd15;
	mov.u32 	%r241, %ctaid.x;
	add.s32 	%r998, %r995, %r241;
	mul.lo.s32 	%r5, %r998, 8448;
	sub.s32 	%r6, %r238, %r5;
	setp.lt.u32 	%p2, %r6, 8449;
	@%p2 bra 	$L__BB5_29;
	cvt.u64.u32 	%rd40, %r5;
	mov.u32 	%r7, %tid.x;
	and.b32  	%r640, %r7, 31;
	and.b32  	%r641, %r7, 992;
	mul.lo.s32 	%r642, %r641, 22;
	or.b32  	%r643, %r642, %r640;
	cvt.u64.u32 	%rd41, %r643;
	add.s64 	%rd5, %rd41, %rd40;
	shl.b64 	%rd42, %rd5, 2;
	add.s64 	%rd43, %rd3, %rd42;
	ld.global.u32 	%r644, [%rd43];
	ld.global.u32 	%r645, [%rd43+128];
	ld.global.u32 	%r646, [%rd43+256];
	ld.global.u32 	%r647, [%rd43+384];
	ld.global.u32 	%r648, [%rd43+512];
	ld.global.u32 	%r649, [%rd43+640];
	ld.global.u32 	%r650, [%rd43+768];
	ld.global.u32 	%r651, [%rd43+896];
	ld.global.u32 	%r652, [%rd43+1024];
	ld.global.u32 	%r653, [%rd43+1152];
	ld.global.u32 	%r654, [%rd43+1280];
	ld.global.u32 	%r655, [%rd43+1408];
	ld.global.u32 	%r656, [%rd43+1536];
	ld.global.u32 	%r657, [%rd43+1664];
	ld.global.u32 	%r658, [%rd43+1792];
	ld.global.u32 	%r659, [%rd43+1920];
	ld.global.u32 	%r660, [%rd43+2048];
	ld.global.u32 	%r661, [%rd43+2176];
	ld.global.u32 	%r662, [%rd43+2304];
	ld.global.u32 	%r663, [%rd43+2432];
	ld.global.u32 	%r664, [%rd43+2560];
	ld.global.u32 	%r665, [%rd43+2688];
	// begin inline asm
	mov.u32 %r639, %laneid;
	// end inline asm
	shr.u32 	%r9, %r7, 5;
	mad.lo.s32 	%r666, %r9, 704, %r639;
	shl.b32 	%r667, %r666, 2;
	mov.u32 	%r668, _ZZN3cub18CUB_300001_SM_10006detail4scan16DeviceScanKernelINS2_10policy_hubIiiijN4cuda3std3__44plusIvEEE10Policy1000EN6thrust24THRUST_300001_SM_1000_NS6detail15normal_iteratorINSD_10device_ptrIiEEEESI_NS0_13ScanTileStateIiLb1EEES9_NS1_10InputValueIiPiEEjiLb0EiEEvT0_T1_T2_iT3_T4_T5_E12temp_storage;
	add.s32 	%r10, %r668, %r667;
	st.shared.u32 	[%r10], %r644;
	st.shared.u32 	[%r10+128], %r645;
	st.shared.u32 	[%r10+256], %r646;
	st.shared.u32 	[%r10+384], %r647;
	st.shared.u32 	[%r10+512], %r648;
	st.shared.u32 	[%r10+640], %r649;
	st.shared.u32 	[%r10+768], %r650;
	st.shared.u32 	[%r10+896], %r651;
	st.shared.u32 	[%r10+1024], %r652;
	st.shared.u32 	[%r10+1152], %r653;
	st.shared.u32 	[%r10+1280], %r654;
	st.shared.u32 	[%r10+1408], %r655;
	st.shared.u32 	[%r10+1536], %r656;
	st.shared.u32 	[%r10+1664], %r657;
	st.shared.u32 	[%r10+1792], %r658;
	st.shared.u32 	[%r10+1920], %r659;
	st.shared.u32 	[%r10+2048], %r660;
	st.shared.u32 	[%r10+2176], %r661;
	st.shared.u32 	[%r10+2304], %r662;
	st.shared.u32 	[%r10+2432], %r663;
	st.shared.u32 	[%r10+2560], %r664;
	st.shared.u32 	[%r10+2688], %r665;
	bar.warp.sync 	-1;
	mad.lo.s32 	%r11, %r639, 84, %r10;
	ld.shared.v2.u32 	{%r12, %r13}, [%r11];
	ld.shared.v2.u32 	{%r14, %r15}, [%r11+8];
	ld.shared.v2.u32 	{%r16, %r17}, [%r11+16];
	ld.shared.v2.u32 	{%r18, %r19}, [%r11+24];
	ld.shared.v2.u32 	{%r20, %r21}, [%r11+32];
	ld.shared.v2.u32 	{%r22, %r23}, [%r11+40];
	ld.shared.v2.u32 	{%r24, %r25}, [%r11+48];
	ld.shared.v2.u32 	{%r26, %r27}, [%r11+56];
	ld.shared.v2.u32 	{%r28, %r29}, [%r11+64];
	ld.shared.v2.u32 	{%r30, %r31}, [%r11+72];
	ld.shared.v2.u32 	{%r32, %r33}, [%r11+80];
	bar.sync 	0;
	setp.ne.s32 	%p104, %r998, 0;
	@%p104 bra 	$L__BB5_9;
	add.s32 	%r890, %r13, %r12;
	add.s32 	%r891, %r14, %r890;
	add.s32 	%r892, %r15, %r891;
	add.s32 	%r893, %r16, %r892;
	add.s32 	%r894, %r17, %r893;
	add.s32 	%r895, %r18, %r894;
	add.s32 	%r896, %r19, %r895;
	add.s32 	%r897, %r20, %r896;
	add.s32 	%r898, %r21, %r897;
	add.s32 	%r899, %r22, %r898;
	add.s32 	%r900, %r23, %r899;
	add.s32 	%r901, %r24, %r900;
	add.s32 	%r902, %r25, %r901;
	add.s32 	%r903, %r26, %r902;
	add.s32 	%r904, %r27, %r903;
	add.s32 	%r905, %r28, %r904;
	add.s32 	%r906, %r29, %r905;
	add.s32 	%r907, %r30, %r906;
	add.s32 	%r908, %r31, %r907;
	add.s32 	%r909, %r32, %r908;
	add.s32 	%r864, %r33, %r909;
	mov.b32 	%r862, 1;
	mov.b32 	%r887, 0;
	mov.b32 	%r889, -1;
	// begin inline asm
	{  .reg .s32 r0;  .reg .pred p;  shfl.sync.up.b32 r0|p, %r864, %r862, %r887, %r889;  @p add.s32 r0, r0, %r864;  mov.s32 %r860, r0;}
	// end inline asm
	mov.b32 	%r868, 2;
	// begin inline asm
	{  .reg .s32 r0;  .reg .pred p;  shfl.sync.up.b32 r0|p, %r860, %r868, %r887, %r889;  @p add.s32 r0, r0, %r860;  mov.s32 %r866, r0;}
	// end inline asm
	mov.b32 	%r874, 4;
	// begin inline asm
	{  .reg .s32 r0;  .reg .pred p;  shfl.sync.up.b32 r0|p, %r866, %r874, %r887, %r889;  @p add.s32 r0, r0, %r866;  mov.s32 %r872, r0;}
	// end inline asm
	mov.b32 	%r880, 8;
	// begin inline asm
	{  .reg .s32 r0;  .reg .pred p;  shfl.sync.up.b32 r0|p, %r872, %r880, %r887, %r889;  @p add.s32 r0, r0, %r872;  mov.s32 %r878, r0;}
	// end inline asm
	mov.b32 	%r886, 16;
	// begin inline asm
	{  .reg .s32 r0;  .reg .pred p;  shfl.sync.up.b32 r0|p, %r878, %r886, %r887, %r889;  @p add.s32 r0, r0, %r878;  mov.s32 %r884, r0;}
	// end inline asm
	setp.ne.s32 	%p146, %r639, 31;
	@%p146 bra 	$L__BB5_7;
	shl.b32 	%r910, %r9, 2;
	add.s32 	%r912, %r668, %r910;
	st.shared.u32 	[%r912+16], %r884;
$L__BB5_7:
	bar.sync 	0;
	ld.shared.v4.u32 	{%r913, %r914, %r915, %r916}, [_ZZN3cub18CUB_300001_SM_10006detail4scan16DeviceScanKernelINS2_10policy_hubIiiijN4cuda3std3__44plusIvEEE10Policy1000EN6thrust24THRUST_300001_SM_1000_NS6detail15normal_iteratorINSD_10device_ptrIiEEEESI_NS0_13ScanTileStateIiLb1EEES9_NS1_10InputValueIiPiEEjiLb0EiEEvT0_T1_T2_iT3_T4_T5_E12temp_storage+16];
	add.s32 	%r917, %r914, %r913;
	setp.eq.s32 	%p147, %r9, 2;
	selp.b32 	%r918, %r917, %r913, %p147;
	add.s32 	%r919, %r917, %r915;
	setp.eq.s32 	%p148, %r9, 3;
	selp.b32 	%r920, %r919, %r918, %p148;
	add.s32 	%r921, %r919, %r916;
	setp.eq.s32 	%p149, %r9, 4;
	selp.b32 	%r922, %r921, %r920, %p149;
	ld.shared.v4.u32 	{%r923, %r924, %r925, %r926}, [_ZZN3cub18CUB_300001_SM_10006detail4scan16DeviceScanKernelINS2_10policy_hubIiiijN4cuda3std3__44plusIvEEE10Policy1000EN6thrust24THRUST_300001_SM_1000_NS6detail15normal_iteratorINSD_10device_ptrIiEEEESI_NS0_13ScanTileStateIiLb1EEES9_NS1_10InputValueIiPiEEjiLb0EiEEvT0_T1_T2_iT3_T4_T5_E12temp_storage+32];
	add.s32 	%r927, %r921, %r923;
	setp.eq.s32 	%p150, %r9, 5;
	selp.b32 	%r928, %r927, %r922, %p150;
	add.s32 	%r929, %r927, %r924;
	setp.eq.s32 	%p151, %r9, 6;
	selp.b32 	%r930, %r929, %r928, %p151;
	add.s32 	%r931, %r929, %r925;
	setp.eq.s32 	%p152, %r9, 7;
	selp.b32 	%r932, %r931, %r930, %p152;
	add.s32 	%r933, %r931, %r926;
	setp.eq.s32 	%p153, %r9, 8;
	selp.b32 	%r934, %r933, %r932, %p153;
	ld.shared.v4.u32 	{%r935, %r936, %r937, %r938}, [_ZZN3cub18CUB_300001_SM_10006detail4scan16DeviceScanKernelINS2_10policy_hubIiiijN4cuda3std3__44plusIvEEE10Policy1000EN6thrust24THRUST_300001_SM_1000_NS6detail15normal_iteratorINSD_10device_ptrIiEEEESI_NS0_13ScanTileStateIiLb1EEES9_NS1_10InputValueIiPiEEjiLb0EiEEvT0_T1_T2_iT3_T4_T5_E12temp_storage+48];
	add.s32 	%r939, %r933, %r935;
	setp.eq.s32 	%p154, %r9, 9;
	selp.b32 	%r940, %r939, %r934, %p154;
	add.s32 	%r941, %r939, %r936;
	setp.eq.s32 	%p155, %r9, 10;
	selp.b32 	%r942, %r941, %r940, %p155;
	add.s32 	%r943, %r941, %r937;
	setp.eq.s32 	%p156, %r9, 11;
	selp.b32 	%r944, %r943, %r942, %p156;
	setp.lt.u32 	%p157, %r7, 32;
	selp.b32 	%r945, 0, %r944, %p157;
	setp.eq.s32 	%p158, %r639, 0;
	sub.s32 	%r946, %r884, %r864;
	selp.b32 	%r947, 0, %r946, %p158;
	add.s32 	%r948, %r947, %r997;
	add.s32 	%r1012, %r948, %r945;
	add.s32 	%r949, %r938, %r997;
	add.s32 	%r37, %r949, %r943;
	setp.ne.s32 	%p159, %r7, 0;
	@%p159 bra 	$L__BB5_28;
	add.s64 	%rd55, %rd16, 256;
	mov.b32 	%r950, 101;
	// begin inline asm
	st.relaxed.gpu.v2.u32 [%rd55], {%r950, %r37};
	// end inline asm
	bra.uni 	$L__BB5_28;
$L__BB5_9:
	add.s32 	%r699, %r13, %r12;
	add.s32 	%r700, %r14, %r699;
	add.s32 	%r701, %r15, %r700;
	add.s32 	%r702, %r16, %r701;
	add.s32 	%r703, %r17, %r702;
	add.s32 	%r704, %r18, %r703;
	add.s32 	%r705, %r19, %r704;
	add.s32 	%r706, %r20, %r705;
	add.s32 	%r707, %r21, %r706;
	add.s32 	%r708, %r22, %r707;
	add.s32 	%r709, %r23, %r708;
	add.s32 	%r710, %r24, %r709;
	add.s32 	%r711, %r25, %r710;
	add.s32 	%r712, %r26, %r711;
	add.s32 	%r713, %r27, %r712;
	add.s32 	%r714, %r28, %r713;
	add.s32 	%r715, %r29, %r714;
	add.s32 	%r716, %r30, %r715;
	add.s32 	%r717, %r31, %r716;
	add.s32 	%r718, %r32, %r717;
	add.s32 	%r673, %r33, %r718;
	mov.b32 	%r671, 1;
	mov.b32 	%r696, 0;
	mov.b32 	%r698, -1;
	// begin inline asm
	{  .reg .s32 r0;  .reg .pred p;  shfl.sync.up.b32 r0|p, %r673, %r671, %r696, %r698;  @p add.s32 r0, r0, %r673;  mov.s32 %r669, r0;}
	// end inline asm
	mov.b32 	%r677, 2;
	// begin inline asm
	{  .reg .s32 r0;  .reg .pred p;  shfl.sync.up.b32 r0|p, %r669, %r677, %r696, %r698;  @p add.s32 r0, r0, %r669;  mov.s32 %r675, r0;}
	// end inline asm
	mov.b32 	%r683, 4;
	// begin inline asm
	{  .reg .s32 r0;  .reg .pred p;  shfl.sync.up.b32 r0|p, %r675, %r683, %r696, %r698;  @p add.s32 r0, r0, %r675;  mov.s32 %r681, r0;}
	// end inline asm
	mov.b32 	%r689, 8;
	// begin inline asm
	{  .reg .s32 r0;  .reg .pred p;  shfl.sync.up.b32 r0|p, %r681, %r689, %r696, %r698;  @p add.s32 r0, r0, %r681;  mov.s32 %r687, r0;}
	// end inline asm
	mov.b32 	%r695, 16;
	// begin inline asm
	{  .reg .s32 r0;  .reg .pred p;  shfl.sync.up.b32 r0|p, %r687, %r695, %r696, %r698;  @p add.s32 r0, r0, %r687;  mov.s32 %r693, r0;}
	// end inline asm
	setp.ne.s32 	%p105, %r639, 31;
	@%p105 bra 	$L__BB5_11;
	shl.b32 	%r719, %r9, 2;
	add.s32 	%r721, %r668, %r719;
	st.shared.u32 	[%r721+16], %r693;
$L__BB5_11:
	sub.s32 	%r722, %r693, %r673;
	bar.sync 	0;
	ld.shared.v4.u32 	{%r723, %r724, %r725, %r726}, [_ZZN3cub18CUB_300001_SM_10006detail4scan16DeviceScanKernelINS2_10policy_hubIiiijN4cuda3std3__44plusIvEEE10Policy1000EN6thrust24THRUST_300001_SM_1000_NS6detail15normal_iteratorINSD_10device_ptrIiEEEESI_NS0_13ScanTileStateIiLb1EEES9_NS1_10InputValueIiPiEEjiLb0EiEEvT0_T1_T2_iT3_T4_T5_E12temp_storage+16];
	add.s32 	%r727, %r724, %r723;
	setp.eq.s32 	%p106, %r9, 2;
	selp.b32 	%r728, %r727, %r723, %p106;
	add.s32 	%r729, %r727, %r725;
	setp.eq.s32 	%p107, %r9, 3;
	selp.b32 	%r730, %r729, %r728, %p107;
	add.s32 	%r731, %r729, %r726;
	setp.eq.s32 	%p108, %r9, 4;
	selp.b32 	%r732, %r731, %r730, %p108;
	ld.shared.v4.u32 	{%r733, %r734, %r735, %r736}, [_ZZN3cub18CUB_300001_SM_10006detail4scan16DeviceScanKernelINS2_10policy_hubIiiijN4cuda3std3__44plusIvEEE10Policy1000EN6thrust24THRUST_300001_SM_1000_NS6detail15normal_iteratorINSD_10device_ptrIiEEEESI_NS0_13ScanTileStateIiLb1EEES9_NS1_10InputValueIiPiEEjiLb0EiEEvT0_T1_T2_iT3_T4_T5_E12temp_storage+32];
	add.s32 	%r737, %r731, %r733;
	setp.eq.s32 	%p109, %r9, 5;
	selp.b32 	%r738, %r737, %r732, %p109;
	add.s32 	%r739, %r737, %r734;
	setp.eq.s32 	%p110, %r9, 6;
	selp.b32 	%r740, %r739, %r738, %p110;
	add.s32 	%r741, %r739, %r735;
	setp.eq.s32 	%p111, %r9, 7;
	selp.b32 	%r742, %r741, %r740, %p111;
	add.s32 	%r743, %r741, %r736;
	setp.eq.s32 	%p112, %r9, 8;
	selp.b32 	%r744, %r743, %r742, %p112;
	ld.shared.v4.u32 	{%r745, %r746, %r747, %r748}, [_ZZN3cub18CUB_300001_SM_10006detail4scan16DeviceScanKernelINS2_10policy_hubIiiijN4cuda3std3__44plusIvEEE10Policy1000EN6thrust24THRUST_300001_SM_1000_NS6detail15normal_iteratorINSD_10device_ptrIiEEEESI_NS0_13ScanTileStateIiLb1EEES9_NS1_10InputValueIiPiEEjiLb0EiEEvT0_T1_T2_iT3_T4_T5_E12temp_storage+48];
	add.s32 	%r749, %r743, %r745;
	setp.eq.s32 	%p113, %r9, 9;
	selp.b32 	%r750, %r749, %r744, %p113;
	add.s32 	%r751, %r749, %r746;
	setp.eq.s32 	%p114, %r9, 10;
	selp.b32 	%r752, %r751, %r750, %p114;
	add.s32 	%r753, %r751, %r747;
	setp.eq.s32 	%p115, %r9, 11;
	selp.b32 	%r754, %r753, %r752, %p115;
	add.s32 	%r40, %r753, %r748;
	setp.gt.u32 	%p116, %r7, 31;
	setp.lt.u32 	%p117, %r7, 32;
	setp.eq.s32 	%p118, %r639, 0;
	selp.b32 	%r755, 0, %r722, %p118;
	add.s32 	%r1011, %r754, %r755;
	selp.b32 	%r42, %r722, %r1011, %p117;
	@%p116 bra 	$L__BB5_27;
	setp.ne.s32 	%p119, %r7, 0;
	mul.wide.s32 	%rd44, %r998, 8;
	add.s64 	%rd6, %rd16, %rd44;
	@%p119 bra 	$L__BB5_14;
	st.shared.u32 	[_ZZN3cub18CUB_300001_SM_10006detail4scan16DeviceScanKernelINS2_10policy_hubIiiijN4cuda3std3__44plusIvEEE10Policy1000EN6thrust24THRUST_300001_SM_1000_NS6detail15normal_iteratorINSD_10device_ptrIiEEEESI_NS0_13ScanTileStateIiLb1EEES9_NS1_10InputValueIiPiEEjiLb0EiEEvT0_T1_T2_iT3_T4_T5_E12temp_storage+12], %r40;
	add.s64 	%rd45, %rd6, 256;
	mov.b32 	%r756, 100;
	// begin inline asm
	st.relaxed.gpu.v2.u32 [%rd45], {%r756, %r40};
	// end inline asm
$L__BB5_14:
	not.b32 	%r762, %r7;
	add.s32 	%r1006, %r998, %r762;
	mov.b32 	%r758, 830;
	// begin inline asm
	nanosleep.u32 %r758;
	// end inline asm
	mul.wide.s32 	%rd47, %r1006, 8;
	add.s64 	%rd48, %rd16, %rd47;
	add.s64 	%rd46, %rd48, 256;
	// begin inline asm
	ld.relaxed.gpu.v2.u32 {%r1008, %r1000}, [%rd46];
	// end inline asm
	mov.b32 	%r1001, 952;
$L__BB5_15:
	setp.eq.s32 	%p120, %r1008, 99;
	mov.b32 	%r763, -1;
	vote.sync.any.pred 	%p121, %p120, %r763;
	not.pred 	%p122, %p121;
	@%p122 bra 	$L__BB5_17;
	mul.lo.s32 	%r858, %r998, 16807;
	and.b32  	%r998, %r858, 2147483647;
	add.s32 	%r859, %r1001, 1;
	rem.u32 	%r855, %r998, %r859;
	// begin inline asm
	nanosleep.u32 %r855;
	// end inline asm
	shr.u32 	%r1001, %r1001, 1;
	// begin inline asm
	ld.relaxed.gpu.v2.u32 {%r1008, %r1000}, [%rd46];
	// end inline asm
	bra.uni 	$L__BB5_15;
$L__BB5_17:
	setp.eq.s32 	%p123, %r1008, 101;
	mov.b32 	%r790, -1;
	vote.sync.ballot.b32 	%r792, %p123, %r790;
	// begin inline asm
	mov.u32 %r765, %lanemask_ge;
	// end inline asm
	and.b32  	%r793, %r792, %r765;
	or.b32  	%r794, %r793, -2147483648;
	add.s32 	%r795, %r794, -1;
	not.b32 	%r796, %r794;
	and.b32  	%r797, %r796, %r795;
	popc.b32 	%r769, %r797;
	mov.b32 	%r768, 1;
	// begin inline asm
	shfl.sync.down.b32 %r766, %r1000, %r768, %r769, %r790;
	// end inline asm
	setp.lt.s32 	%p125, %r639, %r769;
	selp.b32 	%r798, %r766, 0, %p125;
	add.s32 	%r772, %r798, %r1000;
	mov.b32 	%r773, 2;
	// begin inline asm
	shfl.sync.down.b32 %r771, %r772, %r773, %r769, %r790;
	// end inline asm
	add.s32 	%r57, %r639, 2;
	setp.gt.s32 	%p126, %r57, %r769;
	selp.b32 	%r799, 0, %r771, %p126;
	add.s32 	%r777, %r772, %r799;
	mov.b32 	%r778, 4;
	// begin inline asm
	shfl.sync.down.b32 %r776, %r777, %r778, %r769, %r790;
	// end inline asm
	add.s32 	%r58, %r639, 4;
	setp.gt.s32 	%p127, %r58, %r769;
	selp.b32 	%r800, 0, %r776, %p127;
	add.s32 	%r782, %r777, %r800;
	mov.b32 	%r783, 8;
	// begin inline asm
	shfl.sync.down.b32 %r781, %r782, %r783, %r769, %r790;
	// end inline asm
	add.s32 	%r59, %r639, 8;
	setp.gt.s32 	%p128, %r59, %r769;
	selp.b32 	%r801, 0, %r781, %p128;
	add.s32 	%r787, %r782, %r801;
	mov.b32 	%r788, 16;
	// begin inline asm
	shfl.sync.down.b32 %r786, %r787, %r788, %r769, %r790;
	// end inline asm
	add.s32 	%r60, %r639, 16;
	setp.gt.s32 	%p129, %r60, %r769;
	selp.b32 	%r802, 0, %r786, %p129;
	add.s32 	%r1005, %r787, %r802;
	add.s64 	%rd8, %rd16, 256;
	mov.b32 	%r1002, 952;
$L__BB5_18:
	setp.ne.s32 	%p130, %r1008, 101;
	mov.b32 	%r803, -1;
	vote.sync.all.pred 	%p131, %p130, %r803;
	not.pred 	%p132, %p131;
	@%p132 bra 	$L__BB5_23;
	shr.u32 	%r1002, %r1002, 1;
	mul.wide.s32 	%rd51, %r1006, 8;
	add.s64 	%rd52, %rd8, %rd51;
	add.s64 	%rd50, %rd52, -256;
	// begin inline asm
	ld.relaxed.gpu.v2.u32 {%r1008, %r1009}, [%rd50];
	// end inline asm
	mov.u32 	%r1010, %r1002;
$L__BB5_20:
	setp.eq.s32 	%p136, %r1008, 99;
	mov.b32 	%r811, -1;
	vote.sync.any.pred 	%p137, %p136, %r811;
	not.pred 	%p138, %p137;
	@%p138 bra 	$L__BB5_22;
	mul.lo.s32 	%r853, %r998, 16807;
	and.b32  	%r998, %r853, 2147483647;
	add.s32 	%r854, %r1010, 1;
	rem.u32 	%r850, %r998, %r854;
	// begin inline asm
	nanosleep.u32 %r850;
	// end inline asm
	shr.u32 	%r1010, %r1010, 1;
	// begin inline asm
	ld.relaxed.gpu.v2.u32 {%r1008, %r1009}, [%rd50];
	// end inline asm
	bra.uni 	$L__BB5_20;
$L__BB5_22:
	setp.eq.s32 	%p139, %r1008, 101;
	mov.b32 	%r837, -1;
	vote.sync.ballot.b32 	%r838, %p139, %r837;
	and.b32  	%r839, %r838, %r765;
	or.b32  	%r840, %r839, -2147483648;
	add.s32 	%r841, %r840, -1;
	not.b32 	%r842, %r840;
	and.b32  	%r843, %r842, %r841;
	popc.b32 	%r816, %r843;
	mov.b32 	%r815, 1;
	// begin inline asm
	shfl.sync.down.b32 %r813, %r1009, %r815, %r816, %r837;
	// end inline asm
	setp.lt.s32 	%p141, %r639, %r816;
	selp.b32 	%r844, %r813, 0, %p141;
	add.s32 	%r819, %r844, %r1009;
	mov.b32 	%r820, 2;
	// begin inline asm
	shfl.sync.down.b32 %r818, %r819, %r820, %r816, %r837;
	// end inline asm
	setp.gt.s32 	%p142, %r57, %r816;
	selp.b32 	%r845, 0, %r818, %p142;
	add.s32 	%r824, %r819, %r845;
	mov.b32 	%r825, 4;
	// begin inline asm
	shfl.sync.down.b32 %r823, %r824, %r825, %r816, %r837;
	// end inline asm
	setp.gt.s32 	%p143, %r58, %r816;
	selp.b32 	%r846, 0, %r823, %p143;
	add.s32 	%r829, %r824, %r846;
	mov.b32 	%r830, 8;
	// begin inline asm
	shfl.sync.down.b32 %r828, %r829, %r830, %r816, %r837;
	// end inline asm
	setp.gt.s32 	%p144, %r59, %r816;
	selp.b32 	%r847, 0, %r828, %p144;
	add.s32 	%r834, %r829, %r847;
	mov.b32 	%r835, 16;
	// begin inline asm
	shfl.sync.down.b32 %r833, %r834, %r835, %r816, %r837;
	// end inline asm
	setp.gt.s32 	%p145, %r60, %r816;
	selp.b32 	%r848, 0, %r833, %p145;
	add.s32 	%r849, %r848, %r1005;
	add.s32 	%r1005, %r849, %r834;
	add.s32 	%r1006, %r1006, -32;
	bra.uni 	$L__BB5_18;
$L__BB5_23:
	@%p119 bra 	$L__BB5_25;
	add.s32 	%r806, %r1005, %r40;
	add.s64 	%rd49, %rd6, 256;
	mov.b32 	%r805, 101;
	// begin inline asm
	st.relaxed.gpu.v2.u32 [%rd49], {%r805, %r806};
	// end inline asm
	st.shared.u32 	[_ZZN3cub18CUB_300001_SM_10006detail4scan16DeviceScanKernelINS2_10policy_hubIiiijN4cuda3std3__44plusIvEEE10Policy1000EN6thrust24THRUST_300001_SM_1000_NS6detail15normal_iteratorINSD_10device_ptrIiEEEESI_NS0_13ScanTileStateIiLb1EEES9_NS1_10InputValueIiPiEEjiLb0EiEEvT0_T1_T2_iT3_T4_T5_E12temp_storage+4], %r1005;
	st.shared.u32 	[_ZZN3cub18CUB_300001_SM_10006detail4scan16DeviceScanKernelINS2_10policy_hubIiiijN4cuda3std3__44plusIvEEE10Policy1000EN6thrust24THRUST_300001_SM_1000_NS6detail15normal_iteratorINSD_10device_ptrIiEEEESI_NS0_13ScanTileStateIiLb1EEES9_NS1_10InputValueIiPiEEjiLb0EiEEvT0_T1_T2_iT3_T4_T5_E12temp_storage+8], %r806;
$L__BB5_25:
	setp.ne.s32 	%p134, %r639, 0;
	mov.u32 	%r1011, %r42;
	@%p134 bra 	$L__BB5_27;
	st.shared.u32 	[_ZZN3cub18CUB_300001_SM_10006detail4scan16DeviceScanKernelINS2_10policy_hubIiiijN4cuda3std3__44plusIvEEE10Policy1000EN6thrust24THRUST_300001_SM_1000_NS6detail15normal_iteratorINSD_10device_ptrIiEEEESI_NS0_13ScanTileStateIiLb1EEES9_NS1_10InputValueIiPiEEjiLb0EiEEvT0_T1_T2_iT3_T4_T5_E12temp_storage+76], %r1005;
	mov.u32 	%r1011, %r1005;
$L__BB5_27:
	bar.sync 	0;
	setp.eq.s32 	%p135, %r7, 0;
	ld.shared.u32 	%r807, [_ZZN3cub18CUB_300001_SM_10006detail4scan16DeviceScanKernelINS2_10policy_hubIiiijN4cuda3std3__44plusIvEEE10Policy1000EN6thrust24THRUST_300001_SM_1000_NS6detail15normal_iteratorINSD_10device_ptrIiEEEESI_NS0_13ScanTileStateIiLb1EEES9_NS1_10InputValueIiPiEEjiLb0EiEEvT0_T1_T2_iT3_T4_T5_E12temp_storage+76];
	selp.b32 	%r808, 0, %r807, %p135;
	add.s32 	%r1012, %r808, %r1011;
$L__BB5_28:
	add.s32 	%r952, %r1012, %r12;
	add.s32 	%r953, %r13, %r952;
	add.s32 	%r954, %r14, %r953;
	add.s32 	%r955, %r15, %r954;
	add.s32 	%r956, %r16, %r955;
	add.s32 	%r957, %r17, %r956;
	add.s32 	%r958, %r18, %r957;
	add.s32 	%r959, %r19, %r958;
	add.s32 	%r960, %r20, %r959;
	add.s32 	%r961, %r21, %r960;
	add.s32 	%r962, %r22, %r961;
	add.s32 	%r963, %r23, %r962;
	add.s32 	%r964, %r24, %r963;
	add.s32 	%r965, %r25, %r964;
	add.s32 	%r966, %r26, %r965;
	add.s32 	%r967, %r27, %r966;
	add.s32 	%r968, %r28, %r967;
	add.s32 	%r969, %r29, %r968;
	add.s32 	%r970, %r30, %r969;
	add.s32 	%r971, %r31, %r970;
	add.s32 	%r972, %r32, %r971;
	bar.sync 	0;
	st.shared.v2.u32 	[%r11], {%r1012, %r952};
	st.shared.v2.u32 	[%r11+8], {%r953, %r954};
	st.shared.v2.u32 	[%r11+16], {%r955, %r956};
	st.shared.v2.u32 	[%r11+24], {%r957, %r958};
	st.shared.v2.u32 	[%r11+32], {%r959, %r960};
	st.shared.v2.u32 	[%r11+40], {%r961, %r962};
	st.shared.v2.u32 	[%r11+48], {%r963, %r964};
	st.shared.v2.u32 	[%r11+56], {%r965, %r966};
	st.shared.v2.u32 	[%r11+64], {%r967, %r968};
	st.shared.v2.u32 	[%r11+72], {%r969, %r970};
	st.shared.v2.u32 	[%r11+80], {%r971, %r972};
	bar.warp.sync 	-1;
	ld.shared.u32 	%r973, [%r10];
	ld.shared.u32 	%r974, [%r10+128];
	ld.shared.u32 	%r975, [%r10+256];
	ld.shared.u32 	%r976, [%r10+384];
	ld.shared.u32 	%r977, [%r10+512];
	ld.shared.u32 	%r978, [%r10+640];
	ld.shared.u32 	%r979, [%r10+768];
	ld.shared.u32 	%r980, [%r10+896];
	ld.shared.u32 	%r981, [%r10+1024];
	ld.shared.u32 	%r982, [%r10+1152];
	ld.shared.u32 	%r983, [%r10+1280];
	ld.shared.u32 	%r984, [%r10+1408];
	ld.shared.u32 	%r985, [%r10+1536];
	ld.shared.u32 	%r986, [%r10+1664];
	ld.shared.u32 	%r987, [%r10+1792];
	ld.shared.u32 	%r988, [%r10+1920];
	ld.shared.u32 	%r989, [%r10+2048];
	ld.shared.u32 	%r990, [%r10+2176];
	ld.shared.u32 	%r991, [%r10+2304];
	ld.shared.u32 	%r992, [%r10+2432];
	ld.shared.u32 	%r993, [%r10+2560];
	ld.shared.u32 	%r994, [%r10+2688];
	add.s64 	%rd57, %rd4, %rd42;
	st.global.u32 	[%rd57], %r973;
	st.global.u32 	[%rd57+128], %r974;
	st.global.u32 	[%rd57+256], %r975;
	st.global.u32 	[%rd57+384], %r976;
	st.global.u32 	[%rd57+512], %r977;
	st.global.u32 	[%rd57+640], %r978;
	st.global.u32 	[%rd57+768], %r979;
	st.global.u32 	[%rd57+896], %r980;
	st.global.u32 	[%rd57+1024], %r981;
	st.global.u32 	[%rd57+1152], %r982;
	st.global.u32 	[%rd57+1280], %r983;
	st.global.u32 	[%rd57+1408], %r984;
	st.global.u32 	[%rd57+1536], %r985;
	st.global.u32 	[%rd57+1664], %r986;
	st.global.u32 	[%rd57+1792], %r987;
	st.global.u32 	[%rd57+1920], %r988;
	st.global.u32 	[%rd57+2048], %r989;
	st.global.u32 	[%rd57+2176], %r990;
	st.global.u32 	[%rd57+2304], %r991;
	st.global.u32 	[%rd57+2432], %r992;
	st.global.u32 	[%rd57+2560], %r993;
	st.global.u32 	[%rd57+2688], %r994;
	bra.uni 	$L__BB5_143;
$L__BB5_29:
	setp.eq.s32 	%p3, %r6, 0;
	@%p3 bra 	$L__BB5_143;
	mul.wide.u32 	%rd18, %r5, 4;
	add.s64 	%rd19, %rd3, %rd18;
	mov.u32 	%r85, %tid.x;
	ld.global.u32 	%r1034, [%rd19];
	and.b32  	%r242, %r85, 31;
	and.b32  	%r243, %r85, 992;
	mul.lo.s32 	%r244, %r243, 22;
	or.b32  	%r87, %r244, %r242;
	setp.ge.u32 	%p4, %r87, %r6;
	shl.b32 	%r245, %r87, 2;
	cvt.u64.u32 	%rd20, %r245;
	add.s64 	%rd10, %rd19, %rd20;
	mov.u32 	%r1013, %r1034;
	@%p4 bra 	$L__BB5_32;
	ld.global.u32 	%r1013, [%rd10];
$L__BB5_32:
	add.s32 	%r90, %r87, 32;
	setp.ge.u32 	%p5, %r90, %r6;
	mov.u32 	%r1014, %r1034;
	@%p5 bra 	$L__BB5_34;
	ld.global.u32 	%r1014, [%rd10+128];
$L__BB5_34:
	add.s32 	%r93, %r87, 64;
	setp.ge.u32 	%p6, %r93, %r6;
	mov.u32 	%r1015, %r1034;
	@%p6 bra 	$L__BB5_36;
	ld.global.u32 	%r1015, [%rd10+256];
$L__BB5_36:
	add.s32 	%r96, %r87, 96;
	setp.ge.u32 	%p7, %r96, %r6;
	mov.u32 	%r1016, %r1034;
	@%p7 bra 	$L__BB5_38;
	ld.global.u32 	%r1016, [%rd10+384];
$L__BB5_38:
	add.s32 	%r246, %r87, 128;
	setp.ge.u32 	%p8, %r246, %r6;
	mov.u32 	%r1017, %r1034;
	@%p8 bra 	$L__BB5_40;
	ld.global.u32 	%r1017, [%rd10+512];
$L__BB5_40:
	add.s32 	%r247, %r87, 160;
	setp.ge.u32 	%p9, %r247, %r6;
	mov.u32 	%r1018, %r1034;
	@%p9 bra 	$L__BB5_42;
	ld.global.u32 	%r1018, [%rd10+640];
$L__BB5_42:
	add.s32 	%r248, %r87, 192;
	setp.ge.u32 	%p10, %r248, %r6;
	mov.u32 	%r1019, %r1034;
	@%p10 bra 	$L__BB5_44;
	ld.global.u32 	%r1019, [%rd10+768];
$L__BB5_44:
	add.s32 	%r249, %r87, 224;
	setp.ge.u32 	%p11, %r249, %r6;
	mov.u32 	%r1020, %r1034;
	@%p11 bra 	$L__BB5_46;
	ld.global.u32 	%r1020, [%rd10+896];
$L__BB5_46:
	add.s32 	%r250, %r87, 256;
	setp.ge.u32 	%p12, %r250, %r6;
	mov.u32 	%r1021, %r1034;
	@%p12 bra 	$L__BB5_48;
	ld.global.u32 	%r1021, [%rd10+1024];
$L__BB5_48:
	add.s32 	%r251, %r87, 288;
	setp.ge.u32 	%p13, %r251, %r6;
	mov.u32 	%r1022, %r1034;
	@%p13 bra 	$L__BB5_50;
	ld.global.u32 	%r1022, [%rd10+1152];
$L__BB5_50:
	add.s32 	%r111, %r87, 320;
	setp.ge.u32 	%p14, %r111, %r6;
	mov.u32 	%r1023, %r1034;
	@%p14 bra 	$L__BB5_52;
	ld.global.u32 	%r1023, [%rd10+1280];
$L__BB5_52:
	add.s32 	%r114, %r87, 352;
	setp.ge.u32 	%p15, %r114, %r6;
	mov.u32 	%r1024, %r1034;
	@%p15 bra 	$L__BB5_54;
	ld.global.u32 	%r1024, [%rd10+1408];
$L__BB5_54:
	add.s32 	%r117, %r87, 384;
	setp.ge.u32 	%p16, %r117, %r6;
	mov.u32 	%r1025, %r1034;
	@%p16 bra 	$L__BB5_56;
	ld.global.u32 	%r1025, [%rd10+1536];
$L__BB5_56:
	add.s32 	%r120, %r87, 416;
	setp.ge.u32 	%p17, %r120, %r6;
	mov.u32 	%r1026, %r1034;
	@%p17 bra 	$L__BB5_58;
	ld.global.u32 	%r1026, [%rd10+1664];
$L__BB5_58:
	add.s32 	%r252, %r87, 448;
	setp.ge.u32 	%p18, %r252, %r6;
	mov.u32 	%r1027, %r1034;
	@%p18 bra 	$L__BB5_60;
	ld.global.u32 	%r1027, [%rd10+1792];
$L__BB5_60:
	add.s32 	%r253, %r87, 480;
	setp.ge.u32 	%p19, %r253, %r6;
	mov.u32 	%r1028, %r1034;
	@%p19 bra 	$L__BB5_62;
	ld.global.u32 	%r1028, [%rd10+1920];
$L__BB5_62:
	add.s32 	%r254, %r87, 512;
	setp.ge.u32 	%p20, %r254, %r6;
	mov.u32 	%r1029, %r1034;
	@%p20 bra 	$L__BB5_64;
	ld.global.u32 	%r1029, [%rd10+2048];
$L__BB5_64:
	add.s32 	%r129, %r87, 544;
	setp.ge.u32 	%p21, %r129, %r6;
	mov.u32 	%r1030, %r1034;
	@%p21 bra 	$L__BB5_66;
	ld.global.u32 	%r1030, [%rd10+2176];
$L__BB5_66:
	add.s32 	%r132, %r87, 576;
	setp.ge.u32 	%p22, %r132, %r6;
	mov.u32 	%r1031, %r1034;
	@%p22 bra 	$L__BB5_68;
	ld.global.u32 	%r1031, [%rd10+2304];
$L__BB5_68:
	add.s32 	%r255, %r87, 608;
	setp.ge.u32 	%p23, %r255, %r6;
	mov.u32 	%r1032, %r1034;
	@%p23 bra 	$L__BB5_70;
	ld.global.u32 	%r1032, [%rd10+2432];
$L__BB5_70:
	add.s32 	%r256, %r87, 640;
	setp.ge.u32 	%p24, %r256, %r6;
	mov.u32 	%r1033, %r1034;
	@%p24 bra 	$L__BB5_72;
	ld.global.u32 	%r1033, [%rd10+2560];
$L__BB5_72:
	add.s32 	%r139, %r87, 672;
	setp.ge.u32 	%p25, %r139, %r6;
	@%p25 bra 	$L__BB5_74;
	ld.global.u32 	%r1034, [%rd10+2688];
$L__BB5_74:
	// begin inline asm
	mov.u32 %r257, %laneid;
	// end inline asm
	shr.u32 	%r143, %r85, 5;
	mad.lo.s32 	%r258, %r143, 704, %r257;
	shl.b32 	%r259, %r258, 2;
	mov.u32 	%r260, _ZZN3cub18CUB_300001_SM_10006detail4scan16DeviceScanKernelINS2_10policy_hubIiiijN4cuda3std3__44plusIvEEE10Policy1000EN6thrust24THRUST_300001_SM_1000_NS6detail15normal_iteratorINSD_10device_ptrIiEEEESI_NS0_13ScanTileStateIiLb1EEES9_NS1_10InputValueIiPiEEjiLb0EiEEvT0_T1_T2_iT3_T4_T5_E12temp_storage;
	add.s32 	%r144, %r260, %r259;
	st.shared.u32 	[%r144], %r1013;
	st.shared.u32 	[%r144+128], %r1014;
	st.shared.u32 	[%r144+256], %r1015;
	st.shared.u32 	[%r144+384], %r1016;
	st.shared.u32 	[%r144+512], %r1017;
	st.shared.u32 	[%r144+640], %r1018;
	st.shared.u32 	[%r144+768], %r1019;
	st.shared.u32 	[%r144+896], %r1020;
	st.shared.u32 	[%r144+1024], %r1021;
	st.shared.u32 	[%r144+1152], %r1022;
	st.shared.u32 	[%r144+1280], %r1023;
	st.shared.u32 	[%r144+1408], %r1024;
	st.shared.u32 	[%r144+1536], %r1025;
	st.shared.u32 	[%r144+1664], %r1026;
	st.shared.u32 	[%r144+1792], %r1027;
	st.shared.u32 	[%r144+1920], %r1028;
	st.shared.u32 	[%r144+2048], %r1029;
	st.shared.u32 	[%r144+2176], %r1030;
	st.shared.u32 	[%r144+2304], %r1031;
	st.shared.u32 	[%r144+2432], %r1032;
	st.shared.u32 	[%r144+2560], %r1033;
	st.shared.u32 	[%r144+2688], %r1034;
	bar.warp.sync 	-1;
	mad.lo.s32 	%r145, %r257, 84, %r144;
	ld.shared.v2.u32 	{%r146, %r147}, [%r145];
	ld.shared.v2.u32 	{%r148, %r149}, [%r145+8];
	ld.shared.v2.u32 	{%r150, %r151}, [%r145+16];
	ld.shared.v2.u32 	{%r152, %r153}, [%r145+24];
	ld.shared.v2.u32 	{%r154, %r155}, [%r145+32];
	ld.shared.v2.u32 	{%r156, %r157}, [%r145+40];
	ld.shared.v2.u32 	{%r158, %r159}, [%r145+48];
	ld.shared.v2.u32 	{%r160, %r161}, [%r145+56];
	ld.shared.v2.u32 	{%r162, %r163}, [%r145+64];
	ld.shared.v2.u32 	{%r164, %r165}, [%r145+72];
	ld.shared.v2.u32 	{%r166, %r167}, [%r145+80];
	bar.sync 	0;
	setp.ne.s32 	%p26, %r998, 0;
	@%p26 bra 	$L__BB5_78;
	add.s32 	%r490, %r147, %r146;
	add.s32 	%r491, %r148, %r490;
	add.s32 	%r492, %r149, %r491;
	add.s32 	%r493, %r150, %r492;
	add.s32 	%r494, %r151, %r493;
	add.s32 	%r495, %r152, %r494;
	add.s32 	%r496, %r153, %r495;
	add.s32 	%r497, %r154, %r496;
	add.s32 	%r498, %r155, %r497;
	add.s32 	%r499, %r156, %r498;
	add.s32 	%r500, %r157, %r499;
	add.s32 	%r501, %r158, %r500;
	add.s32 	%r502, %r159, %r501;
	add.s32 	%r503, %r160, %r502;
	add.s32 	%r504, %r161, %r503;
	add.s32 	%r505, %r162, %r504;
	add.s32 	%r506, %r163, %r505;
	add.s32 	%r507, %r164, %r506;
	add.s32 	%r508, %r165, %r507;
	add.s32 	%r509, %r166, %r508;
	add.s32 	%r464, %r167, %r509;
	mov.b32 	%r462, 1;
	mov.b32 	%r487, 0;
	mov.b32 	%r489, -1;
	// begin inline asm
	{  .reg .s32 r0;  .reg .pred p;  shfl.sync.up.b32 r0|p, %r464, %r462, %r487, %r489;  @p add.s32 r0, r0, %r464;  mov.s32 %r460, r0;}
	// end inline asm
	mov.b32 	%r468, 2;
	// begin inline asm
	{  .reg .s32 r0;  .reg .pred p;  shfl.sync.up.b32 r0|p, %r460, %r468, %r487, %r489;  @p add.s32 r0, r0, %r460;  mov.s32 %r466, r0;}
	// end inline asm
	mov.b32 	%r474, 4;
	// begin inline asm
	{  .reg .s32 r0;  .reg .pred p;  shfl.sync.up.b32 r0|p, %r466, %r474, %r487, %r489;  @p add.s32 r0, r0, %r466;  mov.s32 %r472, r0;}
	// end inline asm
	mov.b32 	%r480, 8;
	// begin inline asm
	{  .reg .s32 r0;  .reg .pred p;  shfl.sync.up.b32 r0|p, %r472, %r480, %r487, %r489;  @p add.s32 r0, r0, %r472;  mov.s32 %r478, r0;}
	// end inline asm
	mov.b32 	%r486, 16;
	// begin inline asm
	{  .reg .s32 r0;  .reg .pred p;  shfl.sync.up.b32 r0|p, %r478, %r486, %r487, %r489;  @p add.s32 r0, r0, %r478;  mov.s32 %r484, r0;}
	// end inline asm
	setp.ne.s32 	%p68, %r257, 31;
	@%p68 bra 	$L__BB5_77;
	shl.b32 	%r510, %r143, 2;
	mov.u32 	%r511, _ZZN3cub18CUB_300001_SM_10006detail4scan16DeviceScanKernelINS2_10policy_hubIiiijN4cuda3std3__44plusIvEEE10Policy1000EN6thrust24THRUST_300001_SM_1000_NS6detail15normal_iteratorINSD_10device_ptrIiEEEESI_NS0_13ScanTileStateIiLb1EEES9_NS1_10InputValueIiPiEEjiLb0EiEEvT0_T1_T2_iT3_T4_T5_E12temp_storage;
	add.s32 	%r512, %r511, %r510;
	st.shared.u32 	[%r512+16], %r484;
$L__BB5_77:
	bar.sync 	0;
	ld.shared.v4.u32 	{%r513, %r514, %r515, %r516}, [_ZZN3cub18CUB_300001_SM_10006detail4scan16DeviceScanKernelINS2_10policy_hubIiiijN4cuda3std3__44plusIvEEE10Policy1000EN6thrust24THRUST_300001_SM_1000_NS6detail15normal_iteratorINSD_10device_ptrIiEEEESI_NS0_13ScanTileStateIiLb1EEES9_NS1_10InputValueIiPiEEjiLb0EiEEvT0_T1_T2_iT3_T4_T5_E12temp_storage+16];
	add.s32 	%r517, %r514, %r513;
	setp.eq.s32 	%p69, %r143, 2;
	selp.b32 	%r518, %r517, %r513, %p69;
	add.s32 	%r519, %r517, %r515;
	setp.eq.s32 	%p70, %r143, 3;
	selp.b32 	%r520, %r519, %r518, %p70;
	add.s32 	%r521, %r519, %r516;
	setp.eq.s32 	%p71, %r143, 4;
	selp.b32 	%r522, %r521, %r520, %p71;
	ld.shared.v4.u32 	{%r523, %r524, %r525, %r526}, [_ZZN3cub18CUB_300001_SM_10006detail4scan16DeviceScanKernelINS2_10policy_hubIiiijN4cuda3std3__44plusIvEEE10Policy1000EN6thrust24THRUST_300001_SM_1000_NS6detail15normal_iteratorINSD_10device_ptrIiEEEESI_NS0_13ScanTileStateIiLb1EEES9_NS1_10InputValueIiPiEEjiLb0EiEEvT0_T1_T2_iT3_T4_T5_E12temp_storage+32];
	add.s32 	%r527, %r521, %r523;
	setp.eq.s32 	%p72, %r143, 5;
	selp.b32 	%r528, %r527, %r522, %p72;
	add.s32 	%r529, %r527, %r524;
	setp.eq.s32 	%p73, %r143, 6;
	selp.b32 	%r530, %r529, %r528, %p73;
	add.s32 	%r531, %r529, %r525;
	setp.eq.s32 	%p74, %r143, 7;
	selp.b32 	%r532, %r531, %r530, %p74;
	add.s32 	%r533, %r531, %r526;
	setp.eq.s32 	%p75, %r143, 8;
	selp.b32 	%r534, %r533, %r532, %p75;
	.pragma "used_bytes_mask 4095";
	ld.shared.v4.u32 	{%r535, %r536, %r537, %r538}, [_ZZN3cub18CUB_300001_SM_10006detail4scan16DeviceScanKernelINS2_10policy_hubIiiijN4cuda3std3__44plusIvEEE10Policy1000EN6thrust24THRUST_300001_SM_1000_NS6detail15normal_iteratorINSD_10device_ptrIiEEEESI_NS0_13ScanTileStateIiLb1EEES9_NS1_10InputValueIiPiEEjiLb0EiEEvT0_T1_T2_iT3_T4_T5_E12temp_storage+48];
	add.s32 	%r539, %r533, %r535;
	setp.eq.s32 	%p76, %r143, 9;
	selp.b32 	%r540, %r539, %r534, %p76;
	add.s32 	%r541, %r539, %r536;
	setp.eq.s32 	%p77, %r143, 10;
	selp.b32 	%r542, %r541, %r540, %p77;
	add.s32 	%r543, %r541, %r537;
	setp.eq.s32 	%p78, %r143, 11;
	selp.b32 	%r544, %r543, %r542, %p78;
	setp.lt.u32 	%p79, %r85, 32;
	selp.b32 	%r545, 0, %r544, %p79;
	setp.eq.s32 	%p80, %r257, 0;
	sub.s32 	%r546, %r484, %r464;
	selp.b32 	%r547, 0, %r546, %p80;
	add.s32 	%r548, %r547, %r997;
	add.s32 	%r1049, %r548, %r545;
	bra.uni 	$L__BB5_97;
$L__BB5_78:
	add.s32 	%r291, %r147, %r146;
	add.s32 	%r292, %r148, %r291;
	add.s32 	%r293, %r149, %r292;
	add.s32 	%r294, %r150, %r293;
	add.s32 	%r295, %r151, %r294;
	add.s32 	%r296, %r152, %r295;
	add.s32 	%r297, %r153, %r296;
	add.s32 	%r298, %r154, %r297;
	add.s32 	%r299, %r155, %r298;
	add.s32 	%r300, %r156, %r299;
	add.s32 	%r301, %r157, %r300;
	add.s32 	%r302, %r158, %r301;
	add.s32 	%r303, %r159, %r302;
	add.s32 	%r304, %r160, %r303;
	add.s32 	%r305, %r161, %r304;
	add.s32 	%r306, %r162, %r305;
	add.s32 	%r307, %r163, %r306;
	add.s32 	%r308, %r164, %r307;
	add.s32 	%r309, %r165, %r308;
	add.s32 	%r310, %r166, %r309;
	add.s32 	%r265, %r167, %r310;
	mov.b32 	%r263, 1;
	mov.b32 	%r288, 0;
	mov.b32 	%r290, -1;
	// begin inline asm
	{  .reg .s32 r0;  .reg .pred p;  shfl.sync.up.b32 r0|p, %r265, %r263, %r288, %r290;  @p add.s32 r0, r0, %r265;  mov.s32 %r261, r0;}
	// end inline asm
	mov.b32 	%r269, 2;
	// begin inline asm
	{  .reg .s32 r0;  .reg .pred p;  shfl.sync.up.b32 r0|p, %r261, %r269, %r288, %r290;  @p add.s32 r0, r0, %r261;  mov.s32 %r267, r0;}
	// end inline asm
	mov.b32 	%r275, 4;
	// begin inline asm
	{  .reg .s32 r0;  .reg .pred p;  shfl.sync.up.b32 r0|p, %r267, %r275, %r288, %r290;  @p add.s32 r0, r0, %r267;  mov.s32 %r273, r0;}
	// end inline asm
	mov.b32 	%r281, 8;
	// begin inline asm
	{  .reg .s32 r0;  .reg .pred p;  shfl.sync.up.b32 r0|p, %r273, %r281, %r288, %r290;  @p add.s32 r0, r0, %r273;  mov.s32 %r279, r0;}
	// end inline asm
	mov.b32 	%r287, 16;
	// begin inline asm
	{  .reg .s32 r0;  .reg .pred p;  shfl.sync.up.b32 r0|p, %r279, %r287, %r288, %r290;  @p add.s32 r0, r0, %r279;  mov.s32 %r285, r0;}
	// end inline asm
	setp.ne.s32 	%p27, %r257, 31;
	@%p27 bra 	$L__BB5_80;
	shl.b32 	%r311, %r143, 2;
	mov.u32 	%r312, _ZZN3cub18CUB_300001_SM_10006detail4scan16DeviceScanKernelINS2_10policy_hubIiiijN4cuda3std3__44plusIvEEE10Policy1000EN6thrust24THRUST_300001_SM_1000_NS6detail15normal_iteratorINSD_10device_ptrIiEEEESI_NS0_13ScanTileStateIiLb1EEES9_NS1_10InputValueIiPiEEjiLb0EiEEvT0_T1_T2_iT3_T4_T5_E12temp_storage;
	add.s32 	%r313, %r312, %r311;
	st.shared.u32 	[%r313+16], %r285;
$L__BB5_80:
	sub.s32 	%r314, %r285, %r265;
	bar.sync 	0;
	ld.shared.v4.u32 	{%r315, %r316, %r317, %r318}, [_ZZN3cub18CUB_300001_SM_10006detail4scan16DeviceScanKernelINS2_10policy_hubIiiijN4cuda3std3__44plusIvEEE10Policy1000EN6thrust24THRUST_300001_SM_1000_NS6detail15normal_iteratorINSD_10device_ptrIiEEEESI_NS0_13ScanTileStateIiLb1EEES9_NS1_10InputValueIiPiEEjiLb0EiEEvT0_T1_T2_iT3_T4_T5_E12temp_storage+16];
	add.s32 	%r319, %r316, %r315;
	setp.eq.s32 	%p28, %r143, 2;
	selp.b32 	%r320, %r319, %r315, %p28;
	add.s32 	%r321, %r319, %r317;
	setp.eq.s32 	%p29, %r143, 3;
	selp.b32 	%r322, %r321, %r320, %p29;
	add.s32 	%r323, %r321, %r318;
	setp.eq.s32 	%p30, %r143, 4;
	selp.b32 	%r324, %r323, %r322, %p30;
	ld.shared.v4.u32 	{%r325, %r326, %r327, %r328}, [_ZZN3cub18CUB_300001_SM_10006detail4scan16DeviceScanKernelINS2_10policy_hubIiiijN4cuda3std3__44plusIvEEE10Policy1000EN6thrust24THRUST_300001_SM_1000_NS6detail15normal_iteratorINSD_10device_ptrIiEEEESI_NS0_13ScanTileStateIiLb1EEES9_NS1_10InputValueIiPiEEjiLb0EiEEvT0_T1_T2_iT3_T4_T5_E12temp_storage+32];
	add.s32 	%r329, %r323, %r325;
	setp.eq.s32 	%p31, %r143, 5;
	selp.b32 	%r330, %r329, %r324, %p31;
	add.s32 	%r331, %r329, %r326;
	setp.eq.s32 	%p32, %r143, 6;
	selp.b32 	%r332, %r331, %r330, %p32;
	add.s32 	%r333, %r331, %r327;
	setp.eq.s32 	%p33, %r143, 7;
	selp.b32 	%r334, %r333, %r332, %p33;
	add.s32 	%r335, %r333, %r328;
	setp.eq.s32 	%p34, %r143, 8;
	selp.b32 	%r336, %r335, %r334, %p34;
	ld.shared.v4.u32 	{%r337, %r338, %r339, %r340}, [_ZZN3cub18CUB_300001_SM_10006detail4scan16DeviceScanKernelINS2_10policy_hubIiiijN4cuda3std3__44plusIvEEE10Policy1000EN6thrust24THRUST_300001_SM_1000_NS6detail15normal_iteratorINSD_10device_ptrIiEEEESI_NS0_13ScanTileStateIiLb1EEES9_NS1_10InputValueIiPiEEjiLb0EiEEvT0_T1_T2_iT3_T4_T5_E12temp_storage+48];
	add.s32 	%r341, %r335, %r337;
	setp.eq.s32 	%p35, %r143, 9;
	selp.b32 	%r342, %r341, %r336, %p35;
	add.s32 	%r343, %r341, %r338;
	setp.eq.s32 	%p36, %r143, 10;
	selp.b32 	%r344, %r343, %r342, %p36;
	add.s32 	%r345, %r343, %r339;
	setp.eq.s32 	%p37, %r143, 11;
	selp.b32 	%r346, %r345, %r344, %p37;
	add.s32 	%r173, %r345, %r340;
	setp.gt.u32 	%p38, %r85, 31;
	setp.lt.u32 	%p39, %r85, 32;
	setp.eq.s32 	%p40, %r257, 0;
	selp.b32 	%r347, 0, %r314, %p40;
	add.s32 	%r1048, %r346, %r347;
	selp.b32 	%r175, %r314, %r1048, %p39;
	@%p38 bra 	$L__BB5_96;
	setp.ne.s32 	%p41, %r85, 0;
	mul.wide.s32 	%rd21, %r998, 8;
	add.s64 	%rd11, %rd16, %rd21;
	@%p41 bra 	$L__BB5_83;
	st.shared.u32 	[_ZZN3cub18CUB_300001_SM_10006detail4scan16DeviceScanKernelINS2_10policy_hubIiiijN4cuda3std3__44plusIvEEE10Policy1000EN6thrust24THRUST_300001_SM_1000_NS6detail15normal_iteratorINSD_10device_ptrIiEEEESI_NS0_13ScanTileStateIiLb1EEES9_NS1_10InputValueIiPiEEjiLb0EiEEvT0_T1_T2_iT3_T4_T5_E12temp_storage+12], %r173;
	add.s64 	%rd22, %rd11, 256;
	mov.b32 	%r348, 100;
	// begin inline asm
	st.relaxed.gpu.v2.u32 [%rd22], {%r348, %r173};
	// end inline asm
$L__BB5_83:
	not.b32 	%r354, %r85;
	add.s32 	%r1043, %r998, %r354;
	mov.b32 	%r350, 830;
	// begin inline asm
	nanosleep.u32 %r350;
	// end inline asm
	mul.wide.s32 	%rd24, %r1043, 8;
	add.s64 	%rd25, %rd16, %rd24;
	add.s64 	%rd23, %rd25, 256;
	// begin inline asm
	ld.relaxed.gpu.v2.u32 {%r1045, %r1037}, [%rd23];
	// end inline asm
	mov.b32 	%r1038, 952;
$L__BB5_84:
	setp.eq.s32 	%p42, %r1045, 99;
	mov.b32 	%r355, -1;
	vote.sync.any.pred 	%p43, %p42, %r355;
	not.pred 	%p44, %p43;
	@%p44 bra 	$L__BB5_86;
	mul.lo.s32 	%r458, %r998, 16807;
	and.b32  	%r998, %r458, 2147483647;
	add.s32 	%r459, %r1038, 1;
	rem.u32 	%r455, %r998, %r459;
	// begin inline asm
	nanosleep.u32 %r455;
	// end inline asm
	shr.u32 	%r1038, %r1038, 1;
	// begin inline asm
	ld.relaxed.gpu.v2.u32 {%r1045, %r1037}, [%rd23];
	// end inline asm
	bra.uni 	$L__BB5_84;
$L__BB5_86:
	setp.eq.s32 	%p45, %r1045, 101;
	mov.b32 	%r382, -1;
	vote.sync.ballot.b32 	%r384, %p45, %r382;
	// begin inline asm
	mov.u32 %r357, %lanemask_ge;
	// end inline asm
	and.b32  	%r385, %r384, %r357;
	or.b32  	%r386, %r385, -2147483648;
	add.s32 	%r387, %r386, -1;
	not.b32 	%r388, %r386;
	and.b32  	%r389, %r388, %r387;
	popc.b32 	%r361, %r389;
	mov.b32 	%r360, 1;
	// begin inline asm
	shfl.sync.down.b32 %r358, %r1037, %r360, %r361, %r382;
	// end inline asm
	setp.lt.s32 	%p47, %r257, %r361;
	selp.b32 	%r390, %r358, 0, %p47;
	add.s32 	%r364, %r390, %r1037;
	mov.b32 	%r365, 2;
	// begin inline asm
	shfl.sync.down.b32 %r363, %r364, %r365, %r361, %r382;
	// end inline asm
	add.s32 	%r391, %r257, 2;
	setp.gt.s32 	%p48, %r391, %r361;
	selp.b32 	%r392, 0, %r363, %p48;
	add.s32 	%r369, %r364, %r392;
	mov.b32 	%r370, 4;
	// begin inline asm
	shfl.sync.down.b32 %r368, %r369, %r370, %r361, %r382;
	// end inline asm
	add.s32 	%r393, %r257, 4;
	setp.gt.s32 	%p49, %r393, %r361;
	selp.b32 	%r394, 0, %r368, %p49;
	add.s32 	%r374, %r369, %r394;
	mov.b32 	%r375, 8;
	// begin inline asm
	shfl.sync.down.b32 %r373, %r374, %r375, %r361, %r382;
	// end inline asm
	add.s32 	%r395, %r257, 8;
	setp.gt.s32 	%p50, %r395, %r361;
	selp.b32 	%r396, 0, %r373, %p50;
	add.s32 	%r379, %r374, %r396;
	mov.b32 	%r380, 16;
	// begin inline asm
	shfl.sync.down.b32 %r378, %r379, %r380, %r361, %r382;
	// end inline asm
	add.s32 	%r397, %r257, 16;
	setp.gt.s32 	%p51, %r397, %r361;
	selp.b32 	%r398, 0, %r378, %p51;
	add.s32 	%r1041, %r379, %r398;
	add.s64 	%rd12, %rd16, 256;
	mov.b32 	%r1039, 952;
$L__BB5_87:
	setp.ne.s32 	%p52, %r1045, 101;
	mov.b32 	%r399, -1;
	vote.sync.all.pred 	%p53, %p52, %r399;
	not.pred 	%p54, %p53;
	@%p54 bra 	$L__BB5_92;
	shr.u32 	%r1039, %r1039, 1;
	mul.wide.s32 	%rd28, %r1043, 8;
	add.s64 	%rd29, %rd12, %rd28;
	add.s64 	%rd27, %rd29, -256;
	// begin inline asm
	ld.relaxed.gpu.v2.u32 {%r1045, %r1046}, [%rd27];
	// end inline asm
	mov.u32 	%r1047, %r1039;
$L__BB5_89:
	setp.eq.s32 	%p58, %r1045, 99;
	mov.b32 	%r407, -1;
	vote.sync.any.pred 	%p59, %p58, %r407;
	not.pred 	%p60, %p59;
	@%p60 bra 	$L__BB5_91;
	mul.lo.s32 	%r453, %r998, 16807;
	and.b32  	%r998, %r453, 2147483647;
	add.s32 	%r454, %r1047, 1;
	rem.u32 	%r450, %r998, %r454;
	// begin inline asm
	nanosleep.u32 %r450;
	// end inline asm
	shr.u32 	%r1047, %r1047, 1;
	// begin inline asm
	ld.relaxed.gpu.v2.u32 {%r1045, %r1046}, [%rd27];
	// end inline asm
	bra.uni 	$L__BB5_89;
$L__BB5_91:
	setp.eq.s32 	%p61, %r1045, 101;
	mov.b32 	%r433, -1;
	vote.sync.ballot.b32 	%r434, %p61, %r433;
	and.b32  	%r435, %r434, %r357;
	or.b32  	%r436, %r435, -2147483648;
	add.s32 	%r437, %r436, -1;
	not.b32 	%r438, %r436;
	and.b32  	%r439, %r438, %r437;
	popc.b32 	%r412, %r439;
	mov.b32 	%r411, 1;
	// begin inline asm
	shfl.sync.down.b32 %r409, %r1046, %r411, %r412, %r433;
	// end inline asm
	setp.lt.s32 	%p63, %r257, %r412;
	selp.b32 	%r440, %r409, 0, %p63;
	add.s32 	%r415, %r440, %r1046;
	mov.b32 	%r416, 2;
	// begin inline asm
	shfl.sync.down.b32 %r414, %r415, %r416, %r412, %r433;
	// end inline asm
	add.s32 	%r441, %r257, 2;
	setp.gt.s32 	%p64, %r441, %r412;
	selp.b32 	%r442, 0, %r414, %p64;
	add.s32 	%r420, %r415, %r442;
	mov.b32 	%r421, 4;
	// begin inline asm
	shfl.sync.down.b32 %r419, %r420, %r421, %r412, %r433;
	// end inline asm
	add.s32 	%r443, %r257, 4;
	setp.gt.s32 	%p65, %r443, %r412;
	selp.b32 	%r444, 0, %r419, %p65;
	add.s32 	%r425, %r420, %r444;
	mov.b32 	%r426, 8;
	// begin inline asm
	shfl.sync.down.b32 %r424, %r425, %r426, %r412, %r433;
	// end inline asm
	add.s32 	%r445, %r257, 8;
	setp.gt.s32 	%p66, %r445, %r412;
	selp.b32 	%r446, 0, %r424, %p66;
	add.s32 	%r430, %r425, %r446;
	mov.b32 	%r431, 16;
	// begin inline asm
	shfl.sync.down.b32 %r429, %r430, %r431, %r412, %r433;
	// end inline asm
	add.s32 	%r447, %r257, 16;
	setp.gt.s32 	%p67, %r447, %r412;
	selp.b32 	%r448, 0, %r429, %p67;
	add.s32 	%r449, %r448, %r1041;
	add.s32 	%r1041, %r449, %r430;
	add.s32 	%r1043, %r1043, -32;
	bra.uni 	$L__BB5_87;
$L__BB5_92:
	@%p41 bra 	$L__BB5_94;
	add.s32 	%r402, %r1041, %r173;
	add.s64 	%rd26, %rd11, 256;
	mov.b32 	%r401, 101;
	// begin inline asm
	st.relaxed.gpu.v2.u32 [%rd26], {%r401, %r402};
	// end inline asm
	st.shared.u32 	[_ZZN3cub18CUB_300001_SM_10006detail4scan16DeviceScanKernelINS2_10policy_hubIiiijN4cuda3std3__44plusIvEEE10Policy1000EN6thrust24THRUST_300001_SM_1000_NS6detail15normal_iteratorINSD_10device_ptrIiEEEESI_NS0_13ScanTileStateIiLb1EEES9_NS1_10InputValueIiPiEEjiLb0EiEEvT0_T1_T2_iT3_T4_T5_E12temp_storage+4], %r1041;
	st.shared.u32 	[_ZZN3cub18CUB_300001_SM_10006detail4scan16DeviceScanKernelINS2_10policy_hubIiiijN4cuda3std3__44plusIvEEE10Policy1000EN6thrust24THRUST_300001_SM_1000_NS6detail15normal_iteratorINSD_10device_ptrIiEEEESI_NS0_13ScanTileStateIiLb1EEES9_NS1_10InputValueIiPiEEjiLb0EiEEvT0_T1_T2_iT3_T4_T5_E12temp_storage+8], %r402;
$L__BB5_94:
	setp.ne.s32 	%p56, %r257, 0;
	mov.u32 	%r1048, %r175;
	@%p56 bra 	$L__BB5_96;
	st.shared.u32 	[_ZZN3cub18CUB_300001_SM_10006detail4scan16DeviceScanKernelINS2_10policy_hubIiiijN4cuda3std3__44plusIvEEE10Policy1000EN6thrust24THRUST_300001_SM_1000_NS6detail15normal_iteratorINSD_10device_ptrIiEEEESI_NS0_13ScanTileStateIiLb1EEES9_NS1_10InputValueIiPiEEjiLb0EiEEvT0_T1_T2_iT3_T4_T5_E12temp_storage+76], %r1041;
	mov.u32 	%r1048, %r1041;
$L__BB5_96:
	bar.sync 	0;
	setp.eq.s32 	%p57, %r85, 0;
	ld.shared.u32 	%r403, [_ZZN3cub18CUB_300001_SM_10006detail4scan16DeviceScanKernelINS2_10policy_hubIiiijN4cuda3std3__44plusIvEEE10Policy1000EN6thrust24THRUST_300001_SM_1000_NS6detail15normal_iteratorINSD_10device_ptrIiEEEESI_NS0_13ScanTileStateIiLb1EEES9_NS1_10InputValueIiPiEEjiLb0EiEEvT0_T1_T2_iT3_T4_T5_E12temp_storage+76];
	selp.b32 	%r404, 0, %r403, %p57;
	add.s32 	%r1049, %r404, %r1048;
$L__BB5_97:
	add.s32 	%r549, %r1049, %r146;
	add.s32 	%r550, %r147, %r549;
	add.s32 	%r551, %r148, %r550;
	add.s32 	%r552, %r149, %r551;
	add.s32 	%r553, %r150, %r552;
	add.s32 	%r554, %r151, %r553;
	add.s32 	%r555, %r152, %r554;
	add.s32 	%r556, %r153, %r555;
	add.s32 	%r557, %r154, %r556;
	add.s32 	%r558, %r155, %r557;
	add.s32 	%r559, %r156, %r558;
	add.s32 	%r560, %r157, %r559;
	add.s32 	%r561, %r158, %r560;
	add.s32 	%r562, %r159, %r561;
	add.s32 	%r563, %r160, %r562;
	add.s32 	%r564, %r161, %r563;
	add.s32 	%r565, %r162, %r564;
	add.s32 	%r566, %r163, %r565;
	add.s32 	%r567, %r164, %r566;
	add.s32 	%r568, %r165, %r567;
	add.s32 	%r569, %r166, %r568;
	bar.sync 	0;
	st.shared.v2.u32 	[%r145], {%r1049, %r549};
	st.shared.v2.u32 	[%r145+8], {%r550, %r551};
	st.shared.v2.u32 	[%r145+16], {%r552, %r553};
	st.shared.v2.u32 	[%r145+24], {%r554, %r555};
	st.shared.v2.u32 	[%r145+32], {%r556, %r557};
	st.shared.v2.u32 	[%r145+40], {%r558, %r559};
	st.shared.v2.u32 	[%r145+48], {%r560, %r561};
	st.shared.v2.u32 	[%r145+56], {%r562, %r563};
	st.shared.v2.u32 	[%r145+64], {%r564, %r565};
	st.shared.v2.u32 	[%r145+72], {%r566, %r567};
	st.shared.v2.u32 	[%r145+80], {%r568, %r569};
	bar.warp.sync 	-1;
	ld.shared.u32 	%r214, [%r144];
	ld.shared.u32 	%r215, [%r144+128];
	ld.shared.u32 	%r216, [%r144+256];
	ld.shared.u32 	%r217, [%r144+384];
	ld.shared.u32 	%r218, [%r144+512];
	ld.shared.u32 	%r219, [%r144+640];
	ld.shared.u32 	%r220, [%r144+768];
	ld.shared.u32 	%r221, [%r144+896];
	ld.shared.u32 	%r222, [%r144+1024];
	ld.shared.u32 	%r223, [%r144+1152];
	ld.shared.u32 	%r224, [%r144+1280];
	ld.shared.u32 	%r225, [%r144+1408];
	ld.shared.u32 	%r226, [%r144+1536];
	ld.shared.u32 	%r227, [%r144+1664];
	ld.shared.u32 	%r228, [%r144+1792];
	ld.shared.u32 	%r229, [%r144+1920];
	ld.shared.u32 	%r230, [%r144+2048];
	ld.shared.u32 	%r231, [%r144+2176];
	ld.shared.u32 	%r232, [%r144+2304];
	ld.shared.u32 	%r233, [%r144+2432];
	ld.shared.u32 	%r234, [%r144+2560];
	ld.shared.u32 	%r235, [%r144+2688];
	setp.ne.s32 	%p81, %r85, 0;
	@%p81 bra 	$L__BB5_99;
	st.volatile.shared.u32 	[_ZZN3cub18CUB_300001_SM_10006detail4scan16DeviceScanKernelINS2_10policy_hubIiiijN4cuda3std3__44plusIvEEE10Policy1000EN6thrust24THRUST_300001_SM_1000_NS6detail15normal_iteratorINSD_10device_ptrIiEEEESI_NS0_13ScanTileStateIiLb1EEES9_NS1_10InputValueIiPiEEjiLb0EiEEvT0_T1_T2_iT3_T4_T5_E12temp_storage+33792], %r6;
$L__BB5_99:
	ld.param.u32 	%r996, [_ZN3cub18CUB_300001_SM_10006detail4scan16DeviceScanKernelINS2_10policy_hubIiiijN4cuda3std3__44plusIvEEE10Policy1000EN6thrust24THRUST_300001_SM_1000_NS6detail15normal_iteratorINSD_10device_ptrIiEEEESI_NS0_13ScanTileStateIiLb1EEES9_NS1_10InputValueIiPiEEjiLb0EiEEvT0_T1_T2_iT3_T4_T5__param_3];
	bar.sync 	0;
	ld.volatile.shared.u32 	%r236, [_ZZN3cub18CUB_300001_SM_10006detail4scan16DeviceScanKernelINS2_10policy_hubIiiijN4cuda3std3__44plusIvEEE10Policy1000EN6thrust24THRUST_300001_SM_1000_NS6detail15normal_iteratorINSD_10device_ptrIiEEEESI_NS0_13ScanTileStateIiLb1EEES9_NS1_10InputValueIiPiEEjiLb0EiEEvT0_T1_T2_iT3_T4_T5_E12temp_storage+33792];
	cvt.u64.u32 	%rd36, %r87;
	mov.u32 	%r570, %ctaid.x;
	add.s32 	%r571, %r996, %r570;
	mul.lo.s32 	%r572, %r571, 8448;
	cvt.u64.u32 	%rd37, %r572;
	add.s64 	%rd38, %rd36, %rd37;
	setp.ge.s32 	%p82, %r87, %r236;
	shl.b64 	%rd39, %rd38, 2;
	add.s64 	%rd13, %rd4, %rd39;
	@%p82 bra 	$L__BB5_101;
	st.global.u32 	[%rd13], %r214;
$L__BB5_101:
	setp.ge.s32 	%p83, %r90, %r236;
	@%p83 bra 	$L__BB5_103;
	st.global.u32 	[%rd13+128], %r215;
$L__BB5_103:
	setp.ge.s32 	%p84, %r93, %r236;
	@%p84 bra 	$L__BB5_105;
	st.global.u32 	[%rd13+256], %r216;
$L__BB5_105:
	setp.ge.s32 	%p85, %r96, %r236;
	@%p85 bra 	$L__BB5_107;
	st.global.u32 	[%rd13+384], %r217;
$L__BB5_107:
	mov.u32 	%r573, %tid.x;
	and.b32  	%r574, %r573, 992;
	mul.lo.s32 	%r575, %r574, 22;
	and.b32  	%r576, %r573, 31;
	or.b32  	%r577, %r575, %r576;
	add.s32 	%r578, %r577, 128;
	setp.ge.s32 	%p86, %r578, %r236;
	@%p86 bra 	$L__BB5_109;
	st.global.u32 	[%rd13+512], %r218;
$L__BB5_109:
	add.s32 	%r584, %r577, 160;
	setp.ge.s32 	%p87, %r584, %r236;
	@%p87 bra 	$L__BB5_111;
	st.global.u32 	[%rd13+640], %r219;
$L__BB5_111:
	add.s32 	%r590, %r577, 192;
	setp.ge.s32 	%p88, %r590, %r236;
	@%p88 bra 	$L__BB5_113;
	st.global.u32 	[%rd13+768], %r220;
$L__BB5_113:
	add.s32 	%r596, %r577, 224;
	setp.ge.s32 	%p89, %r596, %r236;
	@%p89 bra 	$L__BB5_115;
	st.global.u32 	[%rd13+896], %r221;
$L__BB5_115:
	add.s32 	%r602, %r577, 256;
	setp.ge.s32 	%p90, %r602, %r236;
	@%p90 bra 	$L__BB5_117;
	st.global.u32 	[%rd13+1024], %r222;
$L__BB5_117:
	add.s32 	%r608, %r577, 288;
	setp.ge.s32 	%p91, %r608, %r236;
	@%p91 bra 	$L__BB5_119;
	st.global.u32 	[%rd13+1152], %r223;
$L__BB5_119:
	setp.ge.s32 	%p92, %r111, %r236;
	@%p92 bra 	$L__BB5_121;
	st.global.u32 	[%rd13+1280], %r224;
$L__BB5_121:
	setp.ge.s32 	%p93, %r114, %r236;
	@%p93 bra 	$L__BB5_123;
	st.global.u32 	[%rd13+1408], %r225;
$L__BB5_123:
	setp.ge.s32 	%p94, %r117, %r236;
	@%p94 bra 	$L__BB5_125;
	st.global.u32 	[%rd13+1536], %r226;
$L__BB5_125:
	setp.ge.s32 	%p95, %r120, %r236;
	@%p95 bra 	$L__BB5_127;
	st.global.u32 	[%rd13+1664], %r227;
$L__BB5_127:
	add.s32 	%r614, %r577, 448;
	setp.ge.s32 	%p96, %r614, %r236;
	@%p96 bra 	$L__BB5_129;
	st.global.u32 	[%rd13+1792], %r228;
$L__BB5_129:
	add.s32 	%r620, %r577, 480;
	setp.ge.s32 	%p97, %r620, %r236;
	@%p97 bra 	$L__BB5_131;
	st.global.u32 	[%rd13+1920], %r229;
$L__BB5_131:
	add.s32 	%r626, %r577, 512;
	setp.ge.s32 	%p98, %r626, %r236;
	@%p98 bra 	$L__BB5_133;
	st.global.u32 	[%rd13+2048], %r230;
$L__BB5_133:
	setp.ge.s32 	%p99, %r129, %r236;
	@%p99 bra 	$L__BB5_135;
	st.global.u32 	[%rd13+2176], %r231;
$L__BB5_135:
	setp.ge.s32 	%p100, %r132, %r236;
	@%p100 bra 	$L__BB5_137;
	st.global.u32 	[%rd13+2304], %r232;
$L__BB5_137:
	add.s32 	%r632, %r577, 608;
	setp.ge.s32 	%p101, %r632, %r236;
	@%p101 bra 	$L__BB5_139;
	st.global.u32 	[%rd13+2432], %r233;
$L__BB5_139:
	add.s32 	%r638, %r577, 640;
	setp.ge.s32 	%p102, %r638, %r236;
	@%p102 bra 	$L__BB5_141;
	st.global.u32 	[%rd13+2560], %r234;
$L__BB5_141:
	setp.ge.s32 	%p103, %r139, %r236;
	@%p103 bra 	$L__BB5_143;
	st.global.u32 	[%rd13+2688], %r235;
$L__BB5_143:
	ret;

}
	// .globl	_ZN3cub18CUB_300001_SM_10006detail4scan16DeviceScanKernelINS2_10policy_hubIiiimN4cuda3std3__44plusIvEEE10Policy1000EN6thrust24THRUST_300001_SM_1000_NS6detail15normal_iteratorINSD_10device_ptrIiEEEESI_NS0_13ScanTileStateIiLb1EEES9_NS1_10InputValueIiPiEEmiLb0EiEEvT0_T1_T2_iT3_T4_T5_
.visible .entry _ZN3cub18CUB_300001_SM_10006detail4scan16DeviceScanKernelINS2_10policy_hubIiiimN4cuda3std3__44plusIvEEE10Policy1000EN6thrust24THRUST_300001_SM_1000_NS6detail15normal_iteratorINSD_10device_ptrIiEEEESI_NS0_13ScanTileStateIiLb1EEES9_NS1_10InputValueIiPiEEmiLb0EiEEvT0_T1_T2_iT3_T4_T5_(
	.param .align 8 .b8 _ZN3cub18CUB_300001_SM_10006detail4scan16DeviceScanKernelINS2_10policy_hubIiiimN4cuda3std3__44plusIvEEE10Policy1000EN6thrust24THRUST_300001_SM_1000_NS6detail15normal_iteratorINSD_10device_ptrIiEEEESI_NS0_13ScanTileStateIiLb1EEES9_NS1_10InputValueIiPiEEmiLb0EiEEvT0_T1_T2_iT3_T4_T5__param_0[8],
	.param .align 8 .b8 _ZN3cub18CUB_300001_SM_10006detail4scan16DeviceScanKernelINS2_10policy_hubIiiimN4cuda3std3__44plusIvEEE10Policy1000EN6thrust24THRUST_300001_SM_1000_NS6detail15normal_iteratorINSD_10device_ptrIiEEEESI_NS0_13ScanTileStateIiLb1EEES9_NS1_10InputValueIiPiEEmiLb0EiEEvT0_T1_T2_iT3_T4_T5__param_1[8],
	.param .align 8 .b8 _ZN3cub18CUB_300001_SM_10006detail4scan16DeviceScanKernelINS2_10policy_hubIiiimN4cuda3std3__44plusIvEEE10Policy1000EN6thrust24THRUST_300001_SM_1000_NS6detail15normal_iteratorINSD_10device_ptrIiEEEESI_NS0_13ScanTileStateIiLb1EEES9_NS1_10InputValueIiPiEEmiLb0EiEEvT0_T1_T2_iT3_T4_T5__param_2[8],
	.param .u32 _ZN3cub18CUB_300001_SM_10006detail4scan16DeviceScanKernelINS2_10policy_hubIiiimN4cuda3std3__44plusIvEEE10Policy1000EN6thrust24THRUST_300001_SM_1000_NS6detail15normal_iteratorINSD_10device_ptrIiEEEESI_NS0_13ScanTileStateIiLb1EEES9_NS1_10InputValueIiPiEEmiLb0EiEEvT0_T1_T2_iT3_T4_T5__param_3,
	.param .align 1 .b8 _ZN3cub18CUB_300001_SM_10006detail4scan16DeviceScanKernelINS2_10policy_hubIiiimN4cuda3std3__44plusIvEEE10Policy1000EN6thrust24THRUST_300001_SM_1000_NS6detail15normal_iteratorINSD_10device_ptrIiEEEESI_NS0_13ScanTileStateIiLb1EEES9_NS1_10InputValueIiPiEEmiLb0EiEEvT0_T1_T2_iT3_T4_T5__param_4[1],
	.param .align 8 .b8 _ZN3cub18CUB_300001_SM_10006detail4scan16DeviceScanKernelINS2_10policy_hubIiiimN4cuda3std3__44plusIvEEE10Policy1000EN6thrust24THRUST_300001_SM_1000_NS6detail15normal_iteratorINSD_10device_ptrIiEEEESI_NS0_13ScanTileStateIiLb1EEES9_NS1_10InputValueIiPiEEmiLb0EiEEvT0_T1_T2_iT3_T4_T5__param_5[16],
	.param .u64 _ZN3cub18CUB_300001_SM_10006detail4scan16DeviceScanKernelINS2_10policy_hubIiiimN4cuda3std3__44plusIvEEE10Policy1000EN6thrust24THRUST_300001_SM_1000_NS6detail15normal_iteratorINSD_10device_ptrIiEEEESI_NS0_13ScanTileStateIiLb1EEES9_NS1_10InputValueIiPiEEmiLb0EiEEvT0_T1_T2_iT3_T4_T5__param_6
)
.maxntid 416
{
	.reg .pred 	%p<158>;
	.reg .b16 	%rs<3>;
	.reg .b32 	%r<1003>;
	.reg .b64 	%rd<59>;
	// demoted variable
	.shared .align 16 .b8 _ZZN3cub18CUB_300001_SM_10006detail4scan16DeviceScanKernelINS2_10policy_hubIiiimN4cuda3std3__44plusIvEEE10Policy1000EN6thrust24THRUST_300001_SM_1000_NS6detail15normal_iteratorINSD_10device_ptrIiEEEESI_NS0_13ScanTileStateIiLb1EEES9_NS1_10InputValueIiPiEEmiLb0EiEEvT0_T1_T2_iT3_T4_T5_E12temp_storage[31632];
	ld.param.u32 	%r206, [_ZN3cub18CUB_300001_SM_10006detail4scan16DeviceScanKernelINS2_10policy_hubIiiimN4cuda3std3__44plusIvEEE10Policy1000EN6thrust24THRUST_300001_SM_1000_NS6detail15normal_iteratorINSD_10device_ptrIiEEEESI_NS0_13ScanTileStateIiLb1EEES9_NS1_10InputValueIiPiEEmiLb0EiEEvT0_T1_T2_iT3_T4_T5__param_5];
	bfe.u32 	%r207, %r206, 0, 8;
	cvt.u16.u32 	%rs1, %r207;
	and.b16  	%rs2, %rs1, 255;
	ld.param.u64 	%rd18, [_ZN3cub18CUB_300001_SM_10006detail4scan16DeviceScanKernelINS2_10policy_hubIiiimN4cuda3std3__44plusIvEEE10Policy1000EN6thrust24THRUST_300001_SM_1000_NS6detail15normal_iteratorINSD_10device_ptrIiEEEESI_NS0_13ScanTileStateIiLb1EEES9_NS1_10InputValueIiPiEEmiLb0EiEEvT0_T1_T2_iT3_T4_T5__param_2];
	ld.param.u64 	%rd17, [_ZN3cub18CUB_300001_SM_10006detail4scan16DeviceScanKernelINS2_10policy_hubIiiimN4cuda3std3__44plusIvEEE10Policy1000EN6thrust24THRUST_300001_SM_1000_NS6detail15normal_iteratorINSD_10device_ptrIiEEEESI_NS0_13ScanTileStateIiLb1EEES9_NS1_10InputValueIiPiEEmiLb0EiEEvT0_T1_T2_iT3_T4_T5__param_1];
	ld.param.u64 	%rd16, [_ZN3cub18CUB_300001_SM_10006detail4scan16DeviceScanKernelINS2_10policy_hubIiiimN4cuda3std3__44plusIvEEE10Policy1000EN6thrust24THRUST_300001_SM_1000_NS6detail15normal_iteratorINSD_10device_ptrIiEEEESI_NS0_13ScanTileStateIiLb1EEES9_NS1_10InputValueIiPiEEmiLb0EiEEvT0_T1_T2_iT3_T4_T5__param_0];
	ld.param.u64 	%rd1, [_ZN3cub18CUB_300001_SM_10006detail4scan16DeviceScanKernelINS2_10policy_hubIiiimN4cuda3std3__44plusIvEEE10Policy1000EN6thrust24THRUST_300001_SM_1000_NS6detail15normal_iteratorINSD_10device_ptrIiEEEESI_NS0_13ScanTileStateIiLb1EEES9_NS1_10InputValueIiPiEEmiLb0EiEEvT0_T1_T2_iT3_T4_T5__param_5+8];
	ld.param.u32 	%r205, [_ZN3cub18CUB_300001_SM_10006detail4scan16DeviceScanKernelINS2_10policy_hubIiiimN4cuda3std3__44plusIvEEE10Policy1000EN6thrust24THRUST_300001_SM_1000_NS6detail15normal_iteratorINSD_10device_ptrIiEEEESI_NS0_13ScanTileStateIiLb1EEES9_NS1_10InputValueIiPiEEmiLb0EiEEvT0_T1_T2_iT3_T4_T5__param_3];
	ld.param.u64 	%rd19, [_ZN3cub18CUB_300001_SM_10006detail4scan16DeviceScanKernelINS2_10policy_hubIiiimN4cuda3std3__44plusIvEEE10Policy1000EN6thrust24THRUST_300001_SM_1000_NS6detail15normal_iteratorINSD_10device_ptrIiEEEESI_NS0_13ScanTileStateIiLb1EEES9_NS1_10InputValueIiPiEEmiLb0EiEEvT0_T1_T2_iT3_T4_T5__param_6];
	setp.eq.s16 	%p1, %rs2, 0;
	@%p1 bra 	$L__BB6_2;
	cvta.to.global.u64 	%rd20, %rd1;
	ld.global.u32 	%r959, [%rd20];
	bra.uni 	$L__BB6_3;
$L__BB6_2:
	cvt.u32.u64 	%r959, %rd1;
$L__BB6_3:
	cvta.to.global.u64 	%rd3, %rd16;
	cvta.to.global.u64 	%rd4, %rd17;
	mov.u32 	%r208, %ctaid.x;
	add.s32 	%r4, %r205, %r208;
	mul.wide.s32 	%rd5, %r4, 7904;
	sub.s64 	%rd6, %rd19, %rd5;
	setp.lt.u64 	%p2, %rd6, 7905;
	@%p2 bra 	$L__BB6_29;
	mov.u32 	%r5, %tid.x;
	and.b32  	%r617, %r5, 31;
	and.b32  	%r618, %r5, 992;
	mul.lo.s32 	%r619, %r618, 19;
	or.b32  	%r620, %r619, %r617;
	cvt.u64.u32 	%rd42, %r620;
	add.s64 	%rd7, %rd5, %rd42;
	shl.b64 	%rd43, %rd7, 2;
	add.s64 	%rd44, %rd3, %rd43;
	ld.global.u32 	%r621, [%rd44];
	ld.global.u32 	%r622, [%rd44+128];
	ld.global.u32 	%r623, [%rd44+256];
	ld.global.u32 	%r624, [%rd44+384];
	ld.global.u32 	%r625, [%rd44+512];
	ld.global.u32 	%r626, [%rd44+640];
	ld.global.u32 	%r627, [%rd44+768];
	ld.global.u32 	%r628, [%rd44+896];
	ld.global.u32 	%r629, [%rd44+1024];
	ld.global.u32 	%r630, [%rd44+1152];
	ld.global.u32 	%r631, [%rd44+1280];
	ld.global.u32 	%r632, [%rd44+1408];
	ld.global.u32 	%r633, [%rd44+1536];
	ld.global.u32 	%r634, [%rd44+1664];
	ld.global.u32 	%r635, [%rd44+1792];
	ld.global.u32 	%r636, [%rd44+1920];
	ld.global.u32 	%r637, [%rd44+2048];
	ld.global.u32 	%r638, [%rd44+2176];
	ld.global.u32 	%r639, [%rd44+2304];
	// begin inline asm
	mov.u32 %r616, %laneid;
	// end inline asm
	shr.u32 	%r7, %r5, 5;
	mad.lo.s32 	%r640, %r7, 608, %r616;
	shl.b32 	%r641, %r640, 2;
	mov.u32 	%r642, _ZZN3cub18CUB_300001_SM_10006detail4scan16DeviceScanKernelINS2_10policy_hubIiiimN4cuda3std3__44plusIvEEE10Policy1000EN6thrust24THRUST_300001_SM_1000_NS6detail15normal_iteratorINSD_10device_ptrIiEEEESI_NS0_13ScanTileStateIiLb1EEES9_NS1_10InputValueIiPiEEmiLb0EiEEvT0_T1_T2_iT3_T4_T5_E12temp_storage;
	add.s32 	%r8, %r642, %r641;
	st.shared.u32 	[%r8], %r621;
	st.shared.u32 	[%r8+128], %r622;
	st.shared.u32 	[%r8+256], %r623;
	st.shared.u32 	[%r8+384], %r624;
	st.shared.u32 	[%r8+512], %r625;
	st.shared.u32 	[%r8+640], %r626;
	st.shared.u32 	[%r8+768], %r627;
	st.shared.u32 	[%r8+896], %r628;
	st.shared.u32 	[%r8+1024], %r629;
	st.shared.u32 	[%r8+1152], %r630;
	st.shared.u32 	[%r8+1280], %r631;
	st.shared.u32 	[%r8+1408], %r632;
	st.shared.u32 	[%r8+1536], %r633;
	st.shared.u32 	[%r8+1664], %r634;
	st.shared.u32 	[%r8+1792], %r635;
	st.shared.u32 	[%r8+1920], %r636;
	st.shared.u32 	[%r8+2048], %r637;
	st.shared.u32 	[%r8+2176], %r638;
	st.shared.u32 	[%r8+2304], %r639;
	bar.warp.sync 	-1;
	mad.lo.s32 	%r9, %r616, 72, %r8;
	ld.shared.u32 	%r10, [%r9];
	ld.shared.u32 	%r11, [%r9+4];
	ld.shared.u32 	%r12, [%r9+8];
	ld.shared.u32 	%r13, [%r9+12];
	ld.shared.u32 	%r14, [%r9+16];
	ld.shared.u32 	%r15, [%r9+20];
	ld.shared.u32 	%r16, [%r9+24];
	ld.shared.u32 	%r17, [%r9+28];
	ld.shared.u32 	%r18, [%r9+32];
	ld.shared.u32 	%r19, [%r9+36];
	ld.shared.u32 	%r20, [%r9+40];
	ld.shared.u32 	%r21, [%r9+44];
	ld.shared.u32 	%r22, [%r9+48];
	ld.shared.u32 	%r23, [%r9+52];
	ld.shared.u32 	%r24, [%r9+56];
	ld.shared.u32 	%r25, [%r9+60];
	ld.shared.u32 	%r26, [%r9+64];
	ld.shared.u32 	%r27, [%r9+68];
	ld.shared.u32 	%r28, [%r9+72];
	bar.sync 	0;
	setp.ne.s32 	%p100, %r4, 0;
	@%p100 bra 	$L__BB6_9;
	add.s32 	%r860, %r11, %r10;
	add.s32 	%r861, %r12, %r860;
	add.s32 	%r862, %r13, %r861;
	add.s32 	%r863, %r14, %r862;
	add.s32 	%r864, %r15, %r863;
	add.s32 	%r865, %r16, %r864;
	add.s32 	%r866, %r17, %r865;
	add.s32 	%r867, %r18, %r866;
	add.s32 	%r868, %r19, %r867;
	add.s32 	%r869, %r20, %r868;
	add.s32 	%r870, %r21, %r869;
	add.s32 	%r871, %r22, %r870;
	add.s32 	%r872, %r23, %r871;
	add.s32 	%r873, %r24, %r872;
	add.s32 	%r874, %r25, %r873;
	add.s32 	%r875, %r26, %r874;
	add.s32 	%r876, %r27, %r875;
	add.s32 	%r834, %r28, %r876;
	mov.b32 	%r832, 1;
	mov.b32 	%r857, 0;
	mov.b32 	%r859, -1;
	// begin inline asm
	{  .reg .s32 r0;  .reg .pred p;  shfl.sync.up.b32 r0|p, %r834, %r832, %r857, %r859;  @p add.s32 r0, r0, %r834;  mov.s32 %r830, r0;}
	// end inline asm
	mov.b32 	%r838, 2;
	// begin inline asm
	{  .reg .s32 r0;  .reg .pred p;  shfl.sync.up.b32 r0|p, %r830, %r838, %r857, %r859;  @p add.s32 r0, r0, %r830;  mov.s32 %r836, r0;}
	// end inline asm
	mov.b32 	%r844, 4;
	// begin inline asm
	{  .reg .s32 r0;  .reg .pred p;  shfl.sync.up.b32 r0|p, %r836, %r844, %r857, %r859;  @p add.s32 r0, r0, %r836;  mov.s32 %r842, r0;}
	// end inline asm
	mov.b32 	%r850, 8;
	// begin inline asm
	{  .reg .s32 r0;  .reg .pred p;  shfl.sync.up.b32 r0|p, %r842, %r850, %r857, %r859;  @p add.s32 r0, r0, %r842;  mov.s32 %r848, r0;}
	// end inline asm
	mov.b32 	%r856, 16;
	// begin inline asm
	{  .reg .s32 r0;  .reg .pred p;  shfl.sync.up.b32 r0|p, %r848, %r856, %r857, %r859;  @p add.s32 r0, r0, %r848;  mov.s32 %r854, r0;}
	// end inline asm
	setp.ne.s32 	%p143, %r616, 31;
	@%p143 bra 	$L__BB6_7;
	shl.b32 	%r877, %r7, 2;
	mov.u32 	%r878, _ZZN3cub18CUB_300001_SM_10006detail4scan16DeviceScanKernelINS2_10policy_hubIiiimN4cuda3std3__44plusIvEEE10Policy1000EN6thrust24THRUST_300001_SM_1000_NS6detail15normal_iteratorINSD_10device_ptrIiEEEESI_NS0_13ScanTileStateIiLb1EEES9_NS1_10InputValueIiPiEEmiLb0EiEEvT0_T1_T2_iT3_T4_T5_E12temp_storage;
	add.s32 	%r879, %r878, %r877;
	st.shared.u32 	[%r879+16], %r854;
$L__BB6_7:
	bar.sync 	0;
	ld.shared.v4.u32 	{%r880, %r881, %r882, %r883}, [_ZZN3cub18CUB_300001_SM_10006detail4scan16DeviceScanKernelINS2_10policy_hubIiiimN4cuda3std3__44plusIvEEE10Policy1000EN6thrust24THRUST_300001_SM_1000_NS6detail15normal_iteratorINSD_10device_ptrIiEEEESI_NS0_13ScanTileStateIiLb1EEES9_NS1_10InputValueIiPiEEmiLb0EiEEvT0_T1_T2_iT3_T4_T5_E12temp_storage+16];
	add.s32 	%r884, %r881, %r880;
	setp.eq.s32 	%p144, %r7, 2;
	selp.b32 	%r885, %r884, %r880, %p144;
	add.s32 	%r886, %r884, %r882;
	setp.eq.s32 	%p145, %r7, 3;
	selp.b32 	%r887, %r886, %r885, %p145;
	add.s32 	%r888, %r886, %r883;
	setp.eq.s32 	%p146, %r7, 4;
	selp.b32 	%r889, %r888, %r887, %p146;
	ld.shared.v4.u32 	{%r890, %r891, %r892, %r893}, [_ZZN3cub18CUB_300001_SM_10006detail4scan16DeviceScanKernelINS2_10policy_hubIiiimN4cuda3std3__44plusIvEEE10Policy1000EN6thrust24THRUST_300001_SM_1000_NS6detail15normal_iteratorINSD_10device_ptrIiEEEESI_NS0_13ScanTileStateIiLb1EEES9_NS1_10InputValueIiPiEEmiLb0EiEEvT0_T1_T2_iT3_T4_T5_E12temp_storage+32];
	add.s32 	%r894, %r888, %r890;
	setp.eq.s32 	%p147, %r7, 5;
	selp.b32 	%r895, %r894, %r889, %p147;
	add.s32 	%r896, %r894, %r891;
	setp.eq.s32 	%p148, %r7, 6;
	selp.b32 	%r897, %r896, %r895, %p148;
	add.s32 	%r898, %r896, %r892;
	setp.eq.s32 	%p149, %r7, 7;
	selp.b32 	%r899, %r898, %r897, %p149;
	add.s32 	%r900, %r898, %r893;
	setp.eq.s32 	%p150, %r7, 8;
	selp.b32 	%r901, %r900, %r899, %p150;
	ld.shared.v4.u32 	{%r902, %r903, %r904, %r905}, [_ZZN3cub18CUB_300001_SM_10006detail4scan16DeviceScanKernelINS2_10policy_hubIiiimN4cuda3std3__44plusIvEEE10Policy1000EN6thrust24THRUST_300001_SM_1000_NS6detail15normal_iteratorINSD_10device_ptrIiEEEESI_NS0_13ScanTileStateIiLb1EEES9_NS1_10InputValueIiPiEEmiLb0EiEEvT0_T1_T2_iT3_T4_T5_E12temp_storage+48];
	add.s32 	%r906, %r900, %r902;
	setp.eq.s32 	%p151, %r7, 9;
	selp.b32 	%r907, %r906, %r901, %p151;
	add.s32 	%r908, %r906, %r903;
	setp.eq.s32 	%p152, %r7, 10;
	selp.b32 	%r909, %r908, %r907, %p152;
	add.s32 	%r910, %r908, %r904;
	setp.eq.s32 	%p153, %r7, 11;
	selp.b32 	%r911, %r910, %r909, %p153;
	add.s32 	%r912, %r910, %r905;
	setp.eq.s32 	%p154, %r7, 12;
	selp.b32 	%r913, %r912, %r911, %p154;
	ld.shared.u32 	%r914, [_ZZN3cub18CUB_300001_SM_10006detail4scan16DeviceScanKernelINS2_10policy_hubIiiimN4cuda3std3__44plusIvEEE10Policy1000EN6thrust24THRUST_300001_SM_1000_NS6detail15normal_iteratorINSD_10device_ptrIiEEEESI_NS0_13ScanTileStateIiLb1EEES9_NS1_10InputValueIiPiEEmiLb0EiEEvT0_T1_T2_iT3_T4_T5_E12temp_storage+64];
	setp.lt.u32 	%p155, %r5, 32;
	selp.b32 	%r915, 0, %r913, %p155;
	setp.eq.s32 	%p156, %r616, 0;
	sub.s32 	%r916, %r854, %r834;
	selp.b32 	%r917, 0, %r916, %p156;
	add.s32 	%r918, %r917, %r959;
	add.s32 	%r971, %r918, %r915;
	add.s32 	%r919, %r914, %r959;
	add.s32 	%r32, %r919, %r912;
	setp.ne.s32 	%p157, %r5, 0;
	@%p157 bra 	$L__BB6_28;
	add.s64 	%rd56, %rd18, 256;
	mov.b32 	%r920, 101;
	// begin inline asm
	st.relaxed.gpu.v2.u32 [%rd56], {%r920, %r32};
	// end inline asm
	bra.uni 	$L__BB6_28;
$L__BB6_9:
	add.s32 	%r673, %r11, %r10;
	add.s32 	%r674, %r12, %r673;
	add.s32 	%r675, %r13, %r674;
	add.s32 	%r676, %r14, %r675;
	add.s32 	%r677, %r15, %r676;
	add.s32 	%r678, %r16, %r677;
	add.s32 	%r679, %r17, %r678;
	add.s32 	%r680, %r18, %r679;
	add.s32 	%r681, %r19, %r680;
	add.s32 	%r682, %r20, %r681;
	add.s32 	%r683, %r21, %r682;
	add.s32 	%r684, %r22, %r683;
	add.s32 	%r685, %r23, %r684;
	add.s32 	%r686, %r24, %r685;
	add.s32 	%r687, %r25, %r686;
	add.s32 	%r688, %r26, %r687;
	add.s32 	%r689, %r27, %r688;
	add.s32 	%r647, %r28, %r689;
	mov.b32 	%r645, 1;
	mov.b32 	%r670, 0;
	mov.b32 	%r672, -1;
	// begin inline asm
	{  .reg .s32 r0;  .reg .pred p;  shfl.sync.up.b32 r0|p, %r647, %r645, %r670, %r672;  @p add.s32 r0, r0, %r647;  mov.s32 %r643, r0;}
	// end inline asm
	mov.b32 	%r651, 2;
	// begin inline asm
	{  .reg .s32 r0;  .reg .pred p;  shfl.sync.up.b32 r0|p, %r643, %r651, %r670, %r672;  @p add.s32 r0, r0, %r643;  mov.s32 %r649, r0;}
	// end inline asm
	mov.b32 	%r657, 4;
	// begin inline asm
	{  .reg .s32 r0;  .reg .pred p;  shfl.sync.up.b32 r0|p, %r649, %r657, %r670, %r672;  @p add.s32 r0, r0, %r649;  mov.s32 %r655, r0;}
	// end inline asm
	mov.b32 	%r663, 8;
	// begin inline asm
	{  .reg .s32 r0;  .reg .pred p;  shfl.sync.up.b32 r0|p, %r655, %r663, %r670, %r672;  @p add.s32 r0, r0, %r655;  mov.s32 %r661, r0;}
	// end inline asm
	mov.b32 	%r669, 16;
	// begin inline asm
	{  .reg .s32 r0;  .reg .pred p;  shfl.sync.up.b32 r0|p, %r661, %r669, %r670, %r672;  @p add.s32 r0, r0, %r661;  mov.s32 %r667, r0;}
	// end inline asm
	setp.ne.s32 	%p101, %r616, 31;
	@%p101 bra 	$L__BB6_11;
	shl.b32 	%r690, %r7, 2;
	mov.u32 	%r691, _ZZN3cub18CUB_300001_SM_10006detail4scan16DeviceScanKernelINS2_10policy_hubIiiimN4cuda3std3__44plusIvEEE10Policy1000EN6thrust24THRUST_300001_SM_1000_NS6detail15normal_iteratorINSD_10device_ptrIiEEEESI_NS0_13ScanTileStateIiLb1EEES9_NS1_10InputValueIiPiEEmiLb0EiEEvT0_T1_T2_iT3_T4_T5_E12temp_storage;
	add.s32 	%r692, %r691, %r690;
	st.shared.u32 	[%r692+16], %r667;
$L__BB6_11:
	sub.s32 	%r693, %r667, %r647;
	bar.sync 	0;
	ld.shared.v4.u32 	{%r694, %r695, %r696, %r697}, [_ZZN3cub18CUB_300001_SM_10006detail4scan16DeviceScanKernelINS2_10policy_hubIiiimN4cuda3std3__44plusIvEEE10Policy1000EN6thrust24THRUST_300001_SM_1000_NS6detail15normal_iteratorINSD_10device_ptrIiEEEESI_NS0_13ScanTileStateIiLb1EEES9_NS1_10InputValueIiPiEEmiLb0EiEEvT0_T1_T2_iT3_T4_T5_E12temp_storage+16];
	add.s32 	%r698, %r695, %r694;
	setp.eq.s32 	%p102, %r7, 2;
	selp.b32 	%r699, %r698, %r694, %p102;
	add.s32 	%r700, %r698, %r696;
	setp.eq.s32 	%p103, %r7, 3;
	selp.b32 	%r701, %r700, %r699, %p103;
	add.s32 	%r702, %r700, %r697;
	setp.eq.s32 	%p104, %r7, 4;
	selp.b32 	%r703, %r702, %r701, %p104;
	ld.shared.v4.u32 	{%r704, %r705, %r706, %r707}, [_ZZN3cub18CUB_300001_SM_10006detail4scan16DeviceScanKernelINS2_10policy_hubIiiimN4cuda3std3__44plusIvEEE10Policy1000EN6thrust24THRUST_300001_SM_1000_NS6detail15normal_iteratorINSD_10device_ptrIiEEEESI_NS0_13ScanTileStateIiLb1EEES9_NS1_10InputValueIiPiEEmiLb0EiEEvT0_T1_T2_iT3_T4_T5_E12temp_storage+32];
	add.s32 	%r708, %r702, %r704;
	setp.eq.s32 	%p105, %r7, 5;
	selp.b32 	%r709, %r708, %r703, %p105;
	add.s32 	%r710, %r708, %r705;
	setp.eq.s32 	%p106, %r7, 6;
	selp.b32 	%r711, %r710, %r709, %p106;
	add.s32 	%r712, %r710, %r706;
	setp.eq.s32 	%p107, %r7, 7;
	selp.b32 	%r713, %r712, %r711, %p107;
	add.s32 	%r714, %r712, %r707;
	setp.eq.s32 	%p108, %r7, 8;
	selp.b32 	%r715, %r714, %r713, %p108;
	ld.shared.v4.u32 	{%r716, %r717, %r718, %r719}, [_ZZN3cub18CUB_300001_SM_10006detail4scan16DeviceScanKernelINS2_10policy_hubIiiimN4cuda3std3__44plusIvEEE10Policy1000EN6thrust24THRUST_300001_SM_1000_NS6detail15normal_iteratorINSD_10device_ptrIiEEEESI_NS0_13ScanTileStateIiLb1EEES9_NS1_10InputValueIiPiEEmiLb0EiEEvT0_T1_T2_iT3_T4_T5_E12temp_storage+48];
	add.s32 	%r720, %r714, %r716;
	setp.eq.s32 	%p109, %r7, 9;
	selp.b32 	%r721, %r720, %r715, %p109;
	add.s32 	%r722, %r720, %r717;
	setp.eq.s32 	%p110, %r7, 10;
	selp.b32 	%r723, %r722, %r721, %p110;
	add.s32 	%r724, %r722, %r718;
	setp.eq.s32 	%p111, %r7, 11;
	selp.b32 	%r725, %r724, %r723, %p111;
	add.s32 	%r726, %r724, %r719;
	setp.eq.s32 	%p112, %r7, 12;
	selp.b32 	%r727, %r726, %r725, %p112;
	ld.shared.u32 	%r728, [_ZZN3cub18CUB_300001_SM_10006detail4scan16DeviceScanKernelINS2_10policy_hubIiiimN4cuda3std3__44plusIvEEE10Policy1000EN6thrust24THRUST_300001_SM_1000_NS6detail15normal_iteratorINSD_10device_ptrIiEEEESI_NS0_13ScanTileStateIiLb1EEES9_NS1_10InputValueIiPiEEmiLb0EiEEvT0_T1_T2_iT3_T4_T5_E12temp_storage+64];
	add.s32 	%r35, %r726, %r728;
	setp.gt.u32 	%p113, %r5, 31;
	setp.lt.u32 	%p114, %r5, 32;
	setp.eq.s32 	%p115, %r616, 0;
	selp.b32 	%r729, 0, %r693, %p115;
	add.s32 	%r970, %r727, %r729;
	selp.b32 	%r37, %r693, %r970, %p114;
	@%p113 bra 	$L__BB6_27;
	setp.ne.s32 	%p116, %r5, 0;
	mul.wide.s32 	%rd45, %r4, 8;
	add.s64 	%rd8, %rd18, %rd45;
	@%p116 bra 	$L__BB6_14;
	st.shared.u32 	[_ZZN3cub18CUB_300001_SM_10006detail4scan16DeviceScanKernelINS2_10policy_hubIiiimN4cuda3std3__44plusIvEEE10Policy1000EN6thrust24THRUST_300001_SM_1000_NS6detail15normal_iteratorINSD_10device_ptrIiEEEESI_NS0_13ScanTileStateIiLb1EEES9_NS1_10InputValueIiPiEEmiLb0EiEEvT0_T1_T2_iT3_T4_T5_E12temp_storage+12], %r35;
	add.s64 	%rd46, %rd8, 256;
	mov.b32 	%r730, 100;
	// begin inline asm
	st.relaxed.gpu.v2.u32 [%rd46], {%r730, %r35};
	// end inline asm
$L__BB6_14:
	not.b32 	%r736, %r5;
	add.s32 	%r966, %r4, %r736;
	mov.b32 	%r732, 550;
	// begin inline asm
	nanosleep.u32 %r732;
	// end inline asm
	mul.wide.s32 	%rd48, %r966, 8;
	add.s64 	%rd49, %rd18, %rd48;
	add.s64 	%rd47, %rd49, 256;
	// begin inline asm
	ld.relaxed.gpu.v2.u32 {%r967, %r961}, [%rd47];
	// end inline asm
	mov.b32 	%r962, 478;
$L__BB6_15:
	setp.eq.s32 	%p117, %r967, 99;
	mov.b32 	%r737, -1;
	vote.sync.any.pred 	%p118, %p117, %r737;
	not.pred 	%p119, %p118;
	@%p119 bra 	$L__BB6_17;
	// begin inline asm
	nanosleep.u32 %r962;
	// end inline asm
	shr.u32 	%r962, %r962, 1;
	// begin inline asm
	ld.relaxed.gpu.v2.u32 {%r967, %r961}, [%rd47];
	// end inline asm
	bra.uni 	$L__BB6_15;
$L__BB6_17:
	setp.eq.s32 	%p120, %r967, 101;
	mov.b32 	%r764, -1;
	vote.sync.ballot.b32 	%r766, %p120, %r764;
	// begin inline asm
	mov.u32 %r739, %lanemask_ge;
	// end inline asm
	and.b32  	%r767, %r766, %r739;
	or.b32  	%r768, %r767, -2147483648;
	add.s32 	%r769, %r768, -1;
	not.b32 	%r770, %r768;
	and.b32  	%r771, %r770, %r769;
	popc.b32 	%r743, %r771;
	mov.b32 	%r742, 1;
	// begin inline asm
	shfl.sync.down.b32 %r740, %r961, %r742, %r743, %r764;
	// end inline asm
	setp.lt.s32 	%p122, %r616, %r743;
	selp.b32 	%r772, %r740, 0, %p122;
	add.s32 	%r746, %r772, %r961;
	mov.b32 	%r747, 2;
	// begin inline asm
	shfl.sync.down.b32 %r745, %r746, %r747, %r743, %r764;
	// end inline asm
	add.s32 	%r50, %r616, 2;
	setp.gt.s32 	%p123, %r50, %r743;
	selp.b32 	%r773, 0, %r745, %p123;
	add.s32 	%r751, %r746, %r773;
	mov.b32 	%r752, 4;
	// begin inline asm
	shfl.sync.down.b32 %r750, %r751, %r752, %r743, %r764;
	// end inline asm
	add.s32 	%r51, %r616, 4;
	setp.gt.s32 	%p124, %r51, %r743;
	selp.b32 	%r774, 0, %r750, %p124;
	add.s32 	%r756, %r751, %r774;
	mov.b32 	%r757, 8;
	// begin inline asm
	shfl.sync.down.b32 %r755, %r756, %r757, %r743, %r764;
	// end inline asm
	add.s32 	%r52, %r616, 8;
	setp.gt.s32 	%p125, %r52, %r743;
	selp.b32 	%r775, 0, %r755, %p125;
	add.s32 	%r761, %r756, %r775;
	mov.b32 	%r762, 16;
	// begin inline asm
	shfl.sync.down.b32 %r760, %r761, %r762, %r743, %r764;
	// end inline asm
	add.s32 	%r53, %r616, 16;
	setp.gt.s32 	%p126, %r53, %r743;
	selp.b32 	%r776, 0, %r760, %p126;
	add.s32 	%r965, %r761, %r776;
	add.s64 	%rd10, %rd18, 256;
	mov.b32 	%r963, 478;
$L__BB6_18:
	setp.ne.s32 	%p127, %r967, 101;
	mov.b32 	%r777, -1;
	vote.sync.all.pred 	%p128, %p127, %r777;
	not.pred 	%p129, %p128;
	@%p129 bra 	$L__BB6_23;
	shr.u32 	%r963, %r963, 1;
	mul.wide.s32 	%rd52, %r966, 8;
	add.s64 	%rd53, %rd10, %rd52;
	add.s64 	%rd51, %rd53, -256;
	// begin inline asm
	ld.relaxed.gpu.v2.u32 {%r967, %r968}, [%rd51];
	// end inline asm
	mov.u32 	%r969, %r963;
$L__BB6_20:
	setp.eq.s32 	%p133, %r967, 99;
	mov.b32 	%r785, -1;
	vote.sync.any.pred 	%p134, %p133, %r785;
	not.pred 	%p135, %p134;
	@%p135 bra 	$L__BB6_22;
	// begin inline asm
	nanosleep.u32 %r969;
	// end inline asm
	shr.u32 	%r969, %r969, 1;
	// begin inline asm
	ld.relaxed.gpu.v2.u32 {%r967, %r968}, [%rd51];
	// end inline asm
	bra.uni 	$L__BB6_20;
$L__BB6_22:
	setp.eq.s32 	%p136, %r967, 101;
	mov.b32 	%r811, -1;
	vote.sync.ballot.b32 	%r812, %p136, %r811;
	and.b32  	%r813, %r812, %r739;
	or.b32  	%r814, %r813, -2147483648;
	add.s32 	%r815, %r814, -1;
	not.b32 	%r816, %r814;
	and.b32  	%r817, %r816, %r815;
	popc.b32 	%r790, %r817;
	mov.b32 	%r789, 1;
	// begin inline asm
	shfl.sync.down.b32 %r787, %r968, %r789, %r790, %r811;
	// end inline asm
	setp.lt.s32 	%p138, %r616, %r790;
	selp.b32 	%r818, %r787, 0, %p138;
	add.s32 	%r793, %r818, %r968;
	mov.b32 	%r794, 2;
	// begin inline asm
	shfl.sync.down.b32 %r792, %r793, %r794, %r790, %r811;
	// end inline asm
	setp.gt.s32 	%p139, %r50, %r790;
	selp.b32 	%r819, 0, %r792, %p139;
	add.s32 	%r798, %r793, %r819;
	mov.b32 	%r799, 4;
	// begin inline asm
	shfl.sync.down.b32 %r797, %r798, %r799, %r790, %r811;
	// end inline asm
	setp.gt.s32 	%p140, %r51, %r790;
	selp.b32 	%r820, 0, %r797, %p140;
	add.s32 	%r803, %r798, %r820;
	mov.b32 	%r804, 8;
	// begin inline asm
	shfl.sync.down.b32 %r802, %r803, %r804, %r790, %r811;
	// end inline asm
	setp.gt.s32 	%p141, %r52, %r790;
	selp.b32 	%r821, 0, %r802, %p141;
	add.s32 	%r808, %r803, %r821;
	mov.b32 	%r809, 16;
	// begin inline asm
	shfl.sync.down.b32 %r807, %r808, %r809, %r790, %r811;
	// end inline asm
	setp.gt.s32 	%p142, %r53, %r790;
	selp.b32 	%r822, 0, %r807, %p142;
	add.s32 	%r823, %r822, %r965;
	add.s32 	%r965, %r823, %r808;
	add.s32 	%r966, %r966, -32;
	bra.uni 	$L__BB6_18;
$L__BB6_23:
	@%p116 bra 	$L__BB6_25;
	add.s32 	%r780, %r965, %r35;
	add.s64 	%rd50, %rd8, 256;
	mov.b32 	%r779, 101;
	// begin inline asm
	st.relaxed.gpu.v2.u32 [%rd50], {%r779, %r780};
	// end inline asm
	st.shared.u32 	[_ZZN3cub18CUB_300001_SM_10006detail4scan16DeviceScanKernelINS2_10policy_hubIiiimN4cuda3std3__44plusIvEEE10Policy1000EN6thrust24THRUST_300001_SM_1000_NS6detail15normal_iteratorINSD_10device_ptrIiEEEESI_NS0_13ScanTileStateIiLb1EEES9_NS1_10InputValueIiPiEEmiLb0EiEEvT0_T1_T2_iT3_T4_T5_E12temp_storage+4], %r965;
	st.shared.u32 	[_ZZN3cub18CUB_300001_SM_10006detail4scan16DeviceScanKernelINS2_10policy_hubIiiimN4cuda3std3__44plusIvEEE10Policy1000EN6thrust24THRUST_300001_SM_1000_NS6detail15normal_iteratorINSD_10device_ptrIiEEEESI_NS0_13ScanTileStateIiLb1EEES9_NS1_10InputValueIiPiEEmiLb0EiEEvT0_T1_T2_iT3_T4_T5_E12temp_storage+8], %r780;
$L__BB6_25:
	setp.ne.s32 	%p131, %r616, 0;
	mov.u32 	%r970, %r37;
	@%p131 bra 	$L__BB6_27;
	st.shared.u32 	[_ZZN3cub18CUB_300001_SM_10006detail4scan16DeviceScanKernelINS2_10policy_hubIiiimN4cuda3std3__44plusIvEEE10Policy1000EN6thrust24THRUST_300001_SM_1000_NS6detail15normal_iteratorINSD_10device_ptrIiEEEESI_NS0_13ScanTileStateIiLb1EEES9_NS1_10InputValueIiPiEEmiLb0EiEEvT0_T1_T2_iT3_T4_T5_E12temp_storage+84], %r965;
	mov.u32 	%r970, %r965;
$L__BB6_27:
	bar.sync 	0;
	setp.eq.s32 	%p132, %r5, 0;
	ld.shared.u32 	%r781, [_ZZN3cub18CUB_300001_SM_10006detail4scan16DeviceScanKernelINS2_10policy_hubIiiimN4cuda3std3__44plusIvEEE10Policy1000EN6thrust24THRUST_300001_SM_1000_NS6detail15normal_iteratorINSD_10device_ptrIiEEEESI_NS0_13ScanTileStateIiLb1EEES9_NS1_10InputValueIiPiEEmiLb0EiEEvT0_T1_T2_iT3_T4_T5_E12temp_storage+84];
	selp.b32 	%r782, 0, %r781, %p132;
	add.s32 	%r971, %r782, %r970;
$L__BB6_28:
	add.s32 	%r922, %r971, %r10;
	add.s32 	%r923, %r11, %r922;
	add.s32 	%r924, %r12, %r923;
	add.s32 	%r925, %r13, %r924;
	add.s32 	%r926, %r14, %r925;
	add.s32 	%r927, %r15, %r926;
	add.s32 	%r928, %r16, %r927;
	add.s32 	%r929, %r17, %r928;
	add.s32 	%r930, %r18, %r929;
	add.s32 	%r931, %r19, %r930;
	add.s32 	%r932, %r20, %r931;
	add.s32 	%r933, %r21, %r932;
	add.s32 	%r934, %r22, %r933;
	add.s32 	%r935, %r23, %r934;
	add.s32 	%r936, %r24, %r935;
	add.s32 	%r937, %r25, %r936;
	add.s32 	%r938, %r26, %r937;
	add.s32 	%r939, %r27, %r938;
	bar.sync 	0;
	st.shared.u32 	[%r9], %r971;
	st.shared.u32 	[%r9+4], %r922;
	st.shared.u32 	[%r9+8], %r923;
	st.shared.u32 	[%r9+12], %r924;
	st.shared.u32 	[%r9+16], %r925;
	st.shared.u32 	[%r9+20], %r926;
	st.shared.u32 	[%r9+24], %r927;
	st.shared.u32 	[%r9+28], %r928;
	st.shared.u32 	[%r9+32], %r929;
	st.shared.u32 	[%r9+36], %r930;
	st.shared.u32 	[%r9+40], %r931;
	st.shared.u32 	[%r9+44], %r932;
	st.shared.u32 	[%r9+48], %r933;
	st.shared.u32 	[%r9+52], %r934;
	st.shared.u32 	[%r9+56], %r935;
	st.shared.u32 	[%r9+60], %r936;
	st.shared.u32 	[%r9+64], %r937;
	st.shared.u32 	[%r9+68], %r938;
	st.shared.u32 	[%r9+72], %r939;
	bar.warp.sync 	-1;
	ld.shared.u32 	%r940, [%r8];
	ld.shared.u32 	%r941, [%r8+128];
	ld.shared.u32 	%r942, [%r8+256];
	ld.shared.u32 	%r943, [%r8+384];
	ld.shared.u32 	%r944, [%r8+512];
	ld.shared.u32 	%r945, [%r8+640];
	ld.shared.u32 	%r946, [%r8+768];
	ld.shared.u32 	%r947, [%r8+896];
	ld.shared.u32 	%r948, [%r8+1024];
	ld.shared.u32 	%r949, [%r8+1152];
	ld.shared.u32 	%r950, [%r8+1280];
	ld.shared.u32 	%r951, [%r8+1408];
	ld.shared.u32 	%r952, [%r8+1536];
	ld.shared.u32 	%r953, [%r8+1664];
	ld.shared.u32 	%r954, [%r8+1792];
	ld.shared.u32 	%r955, [%r8+1920];
	ld.shared.u32 	%r956, [%r8+2048];
	ld.shared.u32 	%r957, [%r8+2176];
	ld.shared.u32 	%r958, [%r8+2304];
	add.s64 	%rd58, %rd4, %rd43;
	st.global.u32 	[%rd58], %r940;
	st.global.u32 	[%rd58+128], %r941;
	st.global.u32 	[%rd58+256], %r942;
	st.global.u32 	[%rd58+384], %r943;
	st.global.u32 	[%rd58+512], %r944;
	st.global.u32 	[%rd58+640], %r945;
	st.global.u32 	[%rd58+768], %r946;
	st.global.u32 	[%rd58+896], %r947;
	st.global.u32 	[%rd58+1024], %r948;
	st.global.u32 	[%rd58+1152], %r949;
	st.global.u32 	[%rd58+1280], %r950;
	st.global.u32 	[%rd58+1408], %r951;
	st.global.u32 	[%rd58+1536], %r952;
	st.global.u32 	[%rd58+1664], %r953;
	st.global.u32 	[%rd58+1792], %r954;
	st.global.u32 	[%rd58+1920], %r955;
	st.global.u32 	[%rd58+2048], %r956;
	st.global.u32 	[%rd58+2176], %r957;
	st.global.u32 	[%rd58+2304], %r958;
	bra.uni 	$L__BB6_131;
$L__BB6_29:
	setp.eq.s64 	%p3, %rd6, 0;
	@%p3 bra 	$L__BB6_131;
	cvt.u32.u64 	%r75, %rd6;
	shl.b64 	%rd21, %rd5, 2;
	add.s64 	%rd22, %rd3, %rd21;
	mov.u32 	%r76, %tid.x;
	ld.global.u32 	%r990, [%rd22];
	and.b32  	%r209, %r76, 31;
	and.b32  	%r210, %r76, 992;
	mul.lo.s32 	%r211, %r210, 19;
	or.b32  	%r78, %r211, %r209;
	setp.ge.u32 	%p4, %r78, %r75;
	shl.b32 	%r212, %r78, 2;
	cvt.u64.u32 	%rd23, %r212;
	add.s64 	%rd12, %rd22, %rd23;
	mov.u32 	%r972, %r990;
	@%p4 bra 	$L__BB6_32;
	ld.global.u32 	%r972, [%rd12];
$L__BB6_32:
	add.s32 	%r213, %r78, 32;
	setp.ge.u32 	%p5, %r213, %r75;
	mov.u32 	%r973, %r990;
	@%p5 bra 	$L__BB6_34;
	ld.global.u32 	%r973, [%rd12+128];
$L__BB6_34:
	add.s32 	%r214, %r78, 64;
	setp.ge.u32 	%p6, %r214, %r75;
	mov.u32 	%r974, %r990;
	@%p6 bra 	$L__BB6_36;
	ld.global.u32 	%r974, [%rd12+256];
$L__BB6_36:
	add.s32 	%r215, %r78, 96;
	setp.ge.u32 	%p7, %r215, %r75;
	mov.u32 	%r975, %r990;
	@%p7 bra 	$L__BB6_38;
	ld.global.u32 	%r975, [%rd12+384];
$L__BB6_38:
	add.s32 	%r216, %r78, 128;
	setp.ge.u32 	%p8, %r216, %r75;
	mov.u32 	%r976, %r990;
	@%p8 bra 	$L__BB6_40;
	ld.global.u32 	%r976, [%rd12+512];
$L__BB6_40:
	add.s32 	%r217, %r78, 160;
	setp.ge.u32 	%p9, %r217, %r75;
	mov.u32 	%r977, %r990;
	@%p9 bra 	$L__BB6_42;
	ld.global.u32 	%r977, [%rd12+640];
$L__BB6_42:
	add.s32 	%r218, %r78, 192;
	setp.ge.u32 	%p10, %r218, %r75;
	mov.u32 	%r978, %r990;
	@%p10 bra 	$L__BB6_44;
	ld.global.u32 	%r978, [%rd12+768];
$L__BB6_44:
	add.s32 	%r219, %r78, 224;
	setp.ge.u32 	%p11, %r219, %r75;
	mov.u32 	%r979, %r990;
	@%p11 bra 	$L__BB6_46;
	ld.global.u32 	%r979, [%rd12+896];
$L__BB6_46:
	add.s32 	%r95, %r78, 256;
	setp.ge.u32 	%p12, %r95, %r75;
	mov.u32 	%r980, %r990;
	@%p12 bra 	$L__BB6_48;
	ld.global.u32 	%r980, [%rd12+1024];
$L__BB6_48:
	add.s32 	%r98, %r78, 288;
	setp.ge.u32 	%p13, %r98, %r75;
	mov.u32 	%r981, %r990;
	@%p13 bra 	$L__BB6_50;
	ld.global.u32 	%r981, [%rd12+1152];
$L__BB6_50:
	add.s32 	%r220, %r78, 320;
	setp.ge.u32 	%p14, %r220, %r75;
	mov.u32 	%r982, %r990;
	@%p14 bra 	$L__BB6_52;
	ld.global.u32 	%r982, [%rd12+1280];
$L__BB6_52:
	add.s32 	%r221, %r78, 352;
	setp.ge.u32 	%p15, %r221, %r75;
	mov.u32 	%r983, %r990;
	@%p15 bra 	$L__BB6_54;
	ld.global.u32 	%r983, [%rd12+1408];
$L__BB6_54:
	add.s32 	%r222, %r78, 384;
	setp.ge.u32 	%p16, %r222, %r75;
	mov.u32 	%r984, %r990;
	@%p16 bra 	$L__BB6_56;
	ld.global.u32 	%r984, [%rd12+1536];
$L__BB6_56:
	add.s32 	%r223, %r78, 416;
	setp.ge.u32 	%p17, %r223, %r75;
	mov.u32 	%r985, %r990;
	@%p17 bra 	$L__BB6_58;
	ld.global.u32 	%r985, [%rd12+1664];
$L__BB6_58:
	add.s32 	%r224, %r78, 448;
	setp.ge.u32 	%p18, %r224, %r75;
	mov.u32 	%r986, %r990;
	@%p18 bra 	$L__BB6_60;
	ld.global.u32 	%r986, [%rd12+1792];
$L__BB6_60:
	add.s32 	%r225, %r78, 480;
	setp.ge.u32 	%p19, %r225, %r75;
	mov.u32 	%r987, %r990;
	@%p19 bra 	$L__BB6_62;
	ld.global.u32 	%r987, [%rd12+1920];
$L__BB6_62:
	add.s32 	%r226, %r78, 512;
	setp.ge.u32 	%p20, %r226, %r75;
	mov.u32 	%r988, %r990;
	@%p20 bra 	$L__BB6_64;
	ld.global.u32 	%r988, [%rd12+2048];
$L__BB6_64:
	add.s32 	%r115, %r78, 544;
	setp.ge.u32 	%p21, %r115, %r75;
	mov.u32 	%r989, %r990;
	@%p21 bra 	$L__BB6_66;
	ld.global.u32 	%r989, [%rd12+2176];
$L__BB6_66:
	add.s32 	%r118, %r78, 576;
	setp.ge.u32 	%p22, %r118, %r75;
	@%p22 bra 	$L__BB6_68;
	ld.global.u32 	%r990, [%rd12+2304];
$L__BB6_68:
	// begin inline asm
	mov.u32 %r227, %laneid;
	// end inline asm
	shr.u32 	%r122, %r76, 5;
	mad.lo.s32 	%r228, %r122, 608, %r227;
	shl.b32 	%r229, %r228, 2;
	mov.u32 	%r230, _ZZN3cub18CUB_300001_SM_10006detail4scan16DeviceScanKernelINS2_10policy_hubIiiimN4cuda3std3__44plusIvEEE10Policy1000EN6thrust24THRUST_300001_SM_1000_NS6detail15normal_iteratorINSD_10device_ptrIiEEEESI_NS0_13ScanTileStateIiLb1EEES9_NS1_10InputValueIiPiEEmiLb0EiEEvT0_T1_T2_iT3_T4_T5_E12temp_storage;
	add.s32 	%r123, %r230, %r229;
	st.shared.u32 	[%r123], %r972;
	st.shared.u32 	[%r123+128], %r973;
	st.shared.u32 	[%r123+256], %r974;
	st.shared.u32 	[%r123+384], %r975;
	st.shared.u32 	[%r123+512], %r976;
	st.shared.u32 	[%r123+640], %r977;
	st.shared.u32 	[%r123+768], %r978;
	st.shared.u32 	[%r123+896], %r979;
	st.shared.u32 	[%r123+1024], %r980;
	st.shared.u32 	[%r123+1152], %r981;
	st.shared.u32 	[%r123+1280], %r982;
	st.shared.u32 	[%r123+1408], %r983;
	st.shared.u32 	[%r123+1536], %r984;
	st.shared.u32 	[%r123+1664], %r985;
	st.shared.u32 	[%r123+1792], %r986;
	st.shared.u32 	[%r123+1920], %r987;
	st.shared.u32 	[%r123+2048], %r988;
	st.shared.u32 	[%r123+2176], %r989;
	st.shared.u32 	[%r123+2304], %r990;
	bar.warp.sync 	-1;
	mad.lo.s32 	%r124, %r227, 72, %r123;
	ld.shared.u32 	%r125, [%r124];
	ld.shared.u32 	%r126, [%r124+4];
	ld.shared.u32 	%r127, [%r124+8];
	ld.shared.u32 	%r128, [%r124+12];
	ld.shared.u32 	%r129, [%r124+16];
	ld.shared.u32 	%r130, [%r124+20];
	ld.shared.u32 	%r131, [%r124+24];
	ld.shared.u32 	%r132, [%r124+28];
	ld.shared.u32 	%r133, [%r124+32];
	ld.shared.u32 	%r134, [%r124+36];
	ld.shared.u32 	%r135, [%r124+40];
	ld.shared.u32 	%r136, [%r124+44];
	ld.shared.u32 	%r137, [%r124+48];
	ld.shared.u32 	%r138, [%r124+52];
	ld.shared.u32 	%r139, [%r124+56];
	ld.shared.u32 	%r140, [%r124+60];
	ld.shared.u32 	%r141, [%r124+64];
	ld.shared.u32 	%r142, [%r124+68];
	ld.shared.u32 	%r143, [%r124+72];
	bar.sync 	0;
	setp.ne.s32 	%p23, %r4, 0;
	@%p23 bra 	$L__BB6_72;
	add.s32 	%r456, %r126, %r125;
	add.s32 	%r457, %r127, %r456;
	add.s32 	%r458, %r128, %r457;
	add.s32 	%r459, %r129, %r458;
	add.s32 	%r460, %r130, %r459;
	add.s32 	%r461, %r131, %r460;
	add.s32 	%r462, %r132, %r461;
	add.s32 	%r463, %r133, %r462;
	add.s32 	%r464, %r134, %r463;
	add.s32 	%r465, %r135, %r464;
	add.s32 	%r466, %r136, %r465;
	add.s32 	%r467, %r137, %r466;
	add.s32 	%r468, %r138, %r467;
	add.s32 	%r469, %r139, %r468;
	add.s32 	%r470, %r140, %r469;
	add.s32 	%r471, %r141, %r470;
	add.s32 	%r472, %r142, %r471;
	add.s32 	%r430, %r143, %r472;
	mov.b32 	%r428, 1;
	mov.b32 	%r453, 0;
	mov.b32 	%r455, -1;
	// begin inline asm
	{  .reg .s32 r0;  .reg .pred p;  shfl.sync.up.b32 r0|p, %r430, %r428, %r453, %r455;  @p add.s32 r0, r0, %r430;  mov.s32 %r426, r0;}
	// end inline asm
	mov.b32 	%r434, 2;
	// begin inline asm
	{  .reg .s32 r0;  .reg .pred p;  shfl.sync.up.b32 r0|p, %r426, %r434, %r453, %r455;  @p add.s32 r0, r0, %r426;  mov.s32 %r432, r0;}
	// end inline asm
	mov.b32 	%r440, 4;
	// begin inline asm
	{  .reg .s32 r0;  .reg .pred p;  shfl.sync.up.b32 r0|p, %r432, %r440, %r453, %r455;  @p add.s32 r0, r0, %r432;  mov.s32 %r438, r0;}
	// end inline asm
	mov.b32 	%r446, 8;
	// begin inline asm
	{  .reg .s32 r0;  .reg .pred p;  shfl.sync.up.b32 r0|p, %r438, %r446, %r453, %r455;  @p add.s32 r0, r0, %r438;  mov.s32 %r444, r0;}
	// end inline asm
	mov.b32 	%r452, 16;
	// begin inline asm
	{  .reg .s32 r0;  .reg .pred p;  shfl.sync.up.b32 r0|p, %r444, %r452, %r453, %r455;  @p add.s32 r0, r0, %r444;  mov.s32 %r450, r0;}
	// end inline asm
	setp.ne.s32 	%p66, %r227, 31;
	@%p66 bra 	$L__BB6_71;
	shl.b32 	%r473, %r122, 2;
	mov.u32 	%r474, _ZZN3cub18CUB_300001_SM_10006detail4scan16DeviceScanKernelINS2_10policy_hubIiiimN4cuda3std3__44plusIvEEE10Policy1000EN6thrust24THRUST_300001_SM_1000_NS6detail15normal_iteratorINSD_10device_ptrIiEEEESI_NS0_13ScanTileStateIiLb1EEES9_NS1_10InputValueIiPiEEmiLb0EiEEvT0_T1_T2_iT3_T4_T5_E12temp_storage;
	add.s32 	%r475, %r474, %r473;
	st.shared.u32 	[%r475+16], %r450;
$L__BB6_71:
	bar.sync 	0;
	ld.shared.v4.u32 	{%r476, %r477, %r478, %r479}, [_ZZN3cub18CUB_300001_SM_10006detail4scan16DeviceScanKernelINS2_10policy_hubIiiimN4cuda3std3__44plusIvEEE10Policy1000EN6thrust24THRUST_300001_SM_1000_NS6detail15normal_iteratorINSD_10device_ptrIiEEEESI_NS0_13ScanTileStateIiLb1EEES9_NS1_10InputValueIiPiEEmiLb0EiEEvT0_T1_T2_iT3_T4_T5_E12temp_storage+16];
	add.s32 	%r480, %r477, %r476;
	setp.eq.s32 	%p67, %r122, 2;
	selp.b32 	%r481, %r480, %r476, %p67;
	add.s32 	%r482, %r480, %r478;
	setp.eq.s32 	%p68, %r122, 3;
	selp.b32 	%r483, %r482, %r481, %p68;
	add.s32 	%r484, %r482, %r479;
	setp.eq.s32 	%p69, %r122, 4;
	selp.b32 	%r485, %r484, %r483, %p69;
	ld.shared.v4.u32 	{%r486, %r487, %r488, %r489}, [_ZZN3cub18CUB_300001_SM_10006detail4scan16DeviceScanKernelINS2_10policy_hubIiiimN4cuda3std3__44plusIvEEE10Policy1000EN6thrust24THRUST_300001_SM_1000_NS6detail15normal_iteratorINSD_10device_ptrIiEEEESI_NS0_13ScanTileStateIiLb1EEES9_NS1_10InputValueIiPiEEmiLb0EiEEvT0_T1_T2_iT3_T4_T5_E12temp_storage+32];
	add.s32 	%r490, %r484, %r486;
	setp.eq.s32 	%p70, %r122, 5;
	selp.b32 	%r491, %r490, %r485, %p70;
	add.s32 	%r492, %r490, %r487;
	setp.eq.s32 	%p71, %r122, 6;
	selp.b32 	%r493, %r492, %r491, %p71;
	add.s32 	%r494, %r492, %r488;
	setp.eq.s32 	%p72, %r122, 7;
	selp.b32 	%r495, %r494, %r493, %p72;
	add.s32 	%r496, %r494, %r489;
	setp.eq.s32 	%p73, %r122, 8;
	selp.b32 	%r497, %r496, %r495, %p73;
	ld.shared.v4.u32 	{%r498, %r499, %r500, %r501}, [_ZZN3cub18CUB_300001_SM_10006detail4scan16DeviceScanKernelINS2_10policy_hubIiiimN4cuda3std3__44plusIvEEE10Policy1000EN6thrust24THRUST_300001_SM_1000_NS6detail15normal_iteratorINSD_10device_ptrIiEEEESI_NS0_13ScanTileStateIiLb1EEES9_NS1_10InputValueIiPiEEmiLb0EiEEvT0_T1_T2_iT3_T4_T5_E12temp_storage+48];
	add.s32 	%r502, %r496, %r498;
	setp.eq.s32 	%p74, %r122, 9;
	selp.b32 	%r503, %r502, %r497, %p74;
	add.s32 	%r504, %r502, %r499;
	setp.eq.s32 	%p75, %r122, 10;
	selp.b32 	%r505, %r504, %r503, %p75;
	add.s32 	%r506, %r504, %r500;
	setp.eq.s32 	%p76, %r122, 11;
	selp.b32 	%r507, %r506, %r505, %p76;
	add.s32 	%r508, %r506, %r501;
	setp.eq.s32 	%p77, %r122, 12;
	selp.b32 	%r509, %r508, %r507, %p77;
	setp.lt.u32 	%p78, %r76, 32;
	selp.b32 	%r510, 0, %r509, %p78;
	setp.eq.s32 	%p79, %r227, 0;
	sub.s32 	%r511, %r450, %r430;
	selp.b32 	%r512, 0, %r511, %p79;
	add.s32 	%r513, %r512, %r959;
	add.s32 	%r1002, %r513, %r510;
	bra.uni 	$L__BB6_91;
$L__BB6_72:
	add.s32 	%r261, %r126, %r125;
	add.s32 	%r262, %r127, %r261;
	add.s32 	%r263, %r128, %r262;
	add.s32 	%r264, %r129, %r263;
	add.s32 	%r265, %r130, %r264;
	add.s32 	%r266, %r131, %r265;
	add.s32 	%r267, %r132, %r266;
	add.s32 	%r268, %r133, %r267;
	add.s32 	%r269, %r134, %r268;
	add.s32 	%r270, %r135, %r269;
	add.s32 	%r271, %r136, %r270;
	add.s32 	%r272, %r137, %r271;
	add.s32 	%r273, %r138, %r272;
	add.s32 	%r274, %r139, %r273;
	add.s32 	%r275, %r140, %r274;
	add.s32 	%r276, %r141, %r275;
	add.s32 	%r277, %r142, %r276;
	add.s32 	%r235, %r143, %r277;
	mov.b32 	%r233, 1;
	mov.b32 	%r258, 0;
	mov.b32 	%r260, -1;
	// begin inline asm
	{  .reg .s32 r0;  .reg .pred p;  shfl.sync.up.b32 r0|p, %r235, %r233, %r258, %r260;  @p add.s32 r0, r0, %r235;  mov.s32 %r231, r0;}
	// end inline asm
	mov.b32 	%r239, 2;
	// begin inline asm
	{  .reg .s32 r0;  .reg .pred p;  shfl.sync.up.b32 r0|p, %r231, %r239, %r258, %r260;  @p add.s32 r0, r0, %r231;  mov.s32 %r237, r0;}
	// end inline asm
	mov.b32 	%r245, 4;
	// begin inline asm
	{  .reg .s32 r0;  .reg .pred p;  shfl.sync.up.b32 r0|p, %r237, %r245, %r258, %r260;  @p add.s32 r0, r0, %r237;  mov.s32 %r243, r0;}
	// end inline asm
	mov.b32 	%r251, 8;
	// begin inline asm
	{  .reg .s32 r0;  .reg .pred p;  shfl.sync.up.b32 r0|p, %r243, %r251, %r258, %r260;  @p add.s32 r0, r0, %r243;  mov.s32 %r249, r0;}
	// end inline asm
	mov.b32 	%r257, 16;
	// begin inline asm
	{  .reg .s32 r0;  .reg .pred p;  shfl.sync.up.b32 r0|p, %r249, %r257, %r258, %r260;  @p add.s32 r0, r0, %r249;  mov.s32 %r255, r0;}
	// end inline asm
	setp.ne.s32 	%p24, %r227, 31;
	@%p24 bra 	$L__BB6_74;
	shl.b32 	%r278, %r122, 2;
	mov.u32 	%r279, _ZZN3cub18CUB_300001_SM_10006detail4scan16DeviceScanKernelINS2_10policy_hubIiiimN4cuda3std3__44plusIvEEE10Policy1000EN6thrust24THRUST_300001_SM_1000_NS6detail15normal_iteratorINSD_10device_ptrIiEEEESI_NS0_13ScanTileStateIiLb1EEES9_NS1_10InputValueIiPiEEmiLb0EiEEvT0_T1_T2_iT3_T4_T5_E12temp_storage;
	add.s32 	%r280, %r279, %r278;
	st.shared.u32 	[%r280+16], %r255;
$L__BB6_74:
	sub.s32 	%r281, %r255, %r235;
	bar.sync 	0;
	ld.shared.v4.u32 	{%r282, %r283, %r284, %r285}, [_ZZN3cub18CUB_300001_SM_10006detail4scan16DeviceScanKernelINS2_10policy_hubIiiimN4cuda3std3__44plusIvEEE10Policy1000EN6thrust24THRUST_300001_SM_1000_NS6detail15normal_iteratorINSD_10device_ptrIiEEEESI_NS0_13ScanTileStateIiLb1EEES9_NS1_10InputValueIiPiEEmiLb0EiEEvT0_T1_T2_iT3_T4_T5_E12temp_storage+16];
	add.s32 	%r286, %r283, %r282;
	setp.eq.s32 	%p25, %r122, 2;
	selp.b32 	%r287, %r286, %r282, %p25;
	add.s32 	%r288, %r286, %r284;
	setp.eq.s32 	%p26, %r122, 3;
	selp.b32 	%r289, %r288, %r287, %p26;
	add.s32 	%r290, %r288, %r285;
	setp.eq.s32 	%p27, %r122, 4;
	selp.b32 	%r291, %r290, %r289, %p27;
	ld.shared.v4.u32 	{%r292, %r293, %r294, %r295}, [_ZZN3cub18CUB_300001_SM_10006detail4scan16DeviceScanKernelINS2_10policy_hubIiiimN4cuda3std3__44plusIvEEE10Policy1000EN6thrust24THRUST_300001_SM_1000_NS6detail15normal_iteratorINSD_10device_ptrIiEEEESI_NS0_13ScanTileStateIiLb1EEES9_NS1_10InputValueIiPiEEmiLb0EiEEvT0_T1_T2_iT3_T4_T5_E12temp_storage+32];
	add.s32 	%r296, %r290, %r292;
	setp.eq.s32 	%p28, %r122, 5;
	selp.b32 	%r297, %r296, %r291, %p28;
	add.s32 	%r298, %r296, %r293;
	setp.eq.s32 	%p29, %r122, 6;
	selp.b32 	%r299, %r298, %r297, %p29;
	add.s32 	%r300, %r298, %r294;
	setp.eq.s32 	%p30, %r122, 7;
	selp.b32 	%r301, %r300, %r299, %p30;
	add.s32 	%r302, %r300, %r295;
	setp.eq.s32 	%p31, %r122, 8;
	selp.b32 	%r303, %r302, %r301, %p31;
	ld.shared.v4.u32 	{%r304, %r305, %r306, %r307}, [_ZZN3cub18CUB_300001_SM_10006detail4scan16DeviceScanKernelINS2_10policy_hubIiiimN4cuda3std3__44plusIvEEE10Policy1000EN6thrust24THRUST_300001_SM_1000_NS6detail15normal_iteratorINSD_10device_ptrIiEEEESI_NS0_13ScanTileStateIiLb1EEES9_NS1_10InputValueIiPiEEmiLb0EiEEvT0_T1_T2_iT3_T4_T5_E12temp_storage+48];
	add.s32 	%r308, %r302, %r304;
	setp.eq.s32 	%p32, %r122, 9;
	selp.b32 	%r309, %r308, %r303, %p32;
	add.s32 	%r310, %r308, %r305;
	setp.eq.s32 	%p33, %r122, 10;
	selp.b32 	%r311, %r310, %r309, %p33;
	add.s32 	%r312, %r310, %r306;
	setp.eq.s32 	%p34, %r122, 11;
	selp.b32 	%r313, %r312, %r311, %p34;
	add.s32 	%r314, %r312, %r307;
	setp.eq.s32 	%p35, %r122, 12;
	selp.b32 	%r315, %r314, %r313, %p35;
	ld.shared.u32 	%r316, [_ZZN3cub18CUB_300001_SM_10006detail4scan16DeviceScanKernelINS2_10policy_hubIiiimN4cuda3std3__44plusIvEEE10Policy1000EN6thrust24THRUST_300001_SM_1000_NS6detail15normal_iteratorINSD_10device_ptrIiEEEESI_NS0_13ScanTileStateIiLb1EEES9_NS1_10InputValueIiPiEEmiLb0EiEEvT0_T1_T2_iT3_T4_T5_E12temp_storage+64];
	add.s32 	%r149, %r314, %r316;
	setp.gt.u32 	%p36, %r76, 31;
	setp.lt.u32 	%p37, %r76, 32;
	setp.eq.s32 	%p38, %r227, 0;
	selp.b32 	%r317, 0, %r281, %p38;
	add.s32 	%r1001, %r315, %r317;
	selp.b32 	%r151, %r281, %r1001, %p37;
	@%p36 bra 	$L__BB6_90;
	setp.ne.s32 	%p39, %r76, 0;
	mul.wide.s32 	%rd24, %r4, 8;
	add.s64 	%rd13, %rd18, %rd24;
	@%p39 bra 	$L__BB6_77;
	st.shared.u32 	[_ZZN3cub18CUB_300001_SM_10006detail4scan16DeviceScanKernelINS2_10policy_hubIiiimN4cuda3std3__44plusIvEEE10Policy1000EN6thrust24THRUST_300001_SM_1000_NS6detail15normal_iteratorINSD_10device_ptrIiEEEESI_NS0_13ScanTileStateIiLb1EEES9_NS1_10InputValueIiPiEEmiLb0EiEEvT0_T1_T2_iT3_T4_T5_E12temp_storage+12], %r149;
	add.s64 	%rd25, %rd13, 256;
	mov.b32 	%r318, 100;
	// begin inline asm
	st.relaxed.gpu.v2.u32 [%rd25], {%r318, %r149};
	// end inline asm
$L__BB6_77:
	not.b32 	%r324, %r76;
	add.s32 	%r997, %r4, %r324;
	mov.b32 	%r320, 550;
	// begin inline asm
	nanosleep.u32 %r320;
	// end inline asm
	mul.wide.s32 	%rd27, %r997, 8;
	add.s64 	%rd28, %rd18, %rd27;
	add.s64 	%rd26, %rd28, 256;
	// begin inline asm
	ld.relaxed.gpu.v2.u32 {%r998, %r992}, [%rd26];
	// end inline asm
	mov.b32 	%r993, 478;
$L__BB6_78:
	setp.eq.s32 	%p40, %r998, 99;
	mov.b32 	%r325, -1;
	vote.sync.any.pred 	%p41, %p40, %r325;
	not.pred 	%p42, %p41;
	@%p42 bra 	$L__BB6_80;
	// begin inline asm
	nanosleep.u32 %r993;
	// end inline asm
	shr.u32 	%r993, %r993, 1;
	// begin inline asm
	ld.relaxed.gpu.v2.u32 {%r998, %r992}, [%rd26];
	// end inline asm
	bra.uni 	$L__BB6_78;
$L__BB6_80:
	setp.eq.s32 	%p43, %r998, 101;
	mov.b32 	%r352, -1;
	vote.sync.ballot.b32 	%r354, %p43, %r352;
	// begin inline asm
	mov.u32 %r327, %lanemask_ge;
	// end inline asm
	and.b32  	%r355, %r354, %r327;
	or.b32  	%r356, %r355, -2147483648;
	add.s32 	%r357, %r356, -1;
	not.b32 	%r358, %r356;
	and.b32  	%r359, %r358, %r357;
	popc.b32 	%r331, %r359;
	mov.b32 	%r330, 1;
	// begin inline asm
	shfl.sync.down.b32 %r328, %r992, %r330, %r331, %r352;
	// end inline asm
	setp.lt.s32 	%p45, %r227, %r331;
	selp.b32 	%r360, %r328, 0, %p45;
	add.s32 	%r334, %r360, %r992;
	mov.b32 	%r335, 2;
	// begin inline asm
	shfl.sync.down.b32 %r333, %r334, %r335, %r331, %r352;
	// end inline asm
	add.s32 	%r361, %r227, 2;
	setp.gt.s32 	%p46, %r361, %r331;
	selp.b32 	%r362, 0, %r333, %p46;
	add.s32 	%r339, %r334, %r362;
	mov.b32 	%r340, 4;
	// begin inline asm
	shfl.sync.down.b32 %r338, %r339, %r340, %r331, %r352;
	// end inline asm
	add.s32 	%r363, %r227, 4;
	setp.gt.s32 	%p47, %r363, %r331;
	selp.b32 	%r364, 0, %r338, %p47;
	add.s32 	%r344, %r339, %r364;
	mov.b32 	%r345, 8;
	// begin inline asm
	shfl.sync.down.b32 %r343, %r344, %r345, %r331, %r352;
	// end inline asm
	add.s32 	%r365, %r227, 8;
	setp.gt.s32 	%p48, %r365, %r331;
	selp.b32 	%r366, 0, %r343, %p48;
	add.s32 	%r349, %r344, %r366;
	mov.b32 	%r350, 16;
	// begin inline asm
	shfl.sync.down.b32 %r348, %r349, %r350, %r331, %r352;
	// end inline asm
	add.s32 	%r367, %r227, 16;
	setp.gt.s32 	%p49, %r367, %r331;
	selp.b32 	%r368, 0, %r348, %p49;
	add.s32 	%r994, %r349, %r368;
	add.s64 	%rd14, %rd18, 256;
	mov.b32 	%r995, 478;
$L__BB6_81:
	setp.ne.s32 	%p50, %r998, 101;
	mov.b32 	%r369, -1;
	vote.sync.all.pred 	%p51, %p50, %r369;
	not.pred 	%p52, %p51;
	@%p52 bra 	$L__BB6_86;
	shr.u32 	%r995, %r995, 1;
	mul.wide.s32 	%rd31, %r997, 8;
	add.s64 	%rd32, %rd14, %rd31;
	add.s64 	%rd30, %rd32, -256;
	// begin inline asm
	ld.relaxed.gpu.v2.u32 {%r998, %r999}, [%rd30];
	// end inline asm
	mov.u32 	%r1000, %r995;
$L__BB6_83:
	setp.eq.s32 	%p56, %r998, 99;
	mov.b32 	%r377, -1;
	vote.sync.any.pred 	%p57, %p56, %r377;
	not.pred 	%p58, %p57;
	@%p58 bra 	$L__BB6_85;
	// begin inline asm
	nanosleep.u32 %r1000;
	// end inline asm
	shr.u32 	%r1000, %r1000, 1;
	// begin inline asm
	ld.relaxed.gpu.v2.u32 {%r998, %r999}, [%rd30];
	// end inline asm
	bra.uni 	$L__BB6_83;
$L__BB6_85:
	setp.eq.s32 	%p59, %r998, 101;
	mov.b32 	%r403, -1;
	vote.sync.ballot.b32 	%r404, %p59, %r403;
	and.b32  	%r405, %r404, %r327;
	or.b32  	%r406, %r405, -2147483648;
	add.s32 	%r407, %r406, -1;
	not.b32 	%r408, %r406;
	and.b32  	%r409, %r408, %r407;
	popc.b32 	%r382, %r409;
	mov.b32 	%r381, 1;
	// begin inline asm
	shfl.sync.down.b32 %r379, %r999, %r381, %r382, %r403;
	// end inline asm
	setp.lt.s32 	%p61, %r227, %r382;
	selp.b32 	%r410, %r379, 0, %p61;
	add.s32 	%r385, %r410, %r999;
	mov.b32 	%r386, 2;
	// begin inline asm
	shfl.sync.down.b32 %r384, %r385, %r386, %r382, %r403;
	// end inline asm
	add.s32 	%r411, %r227, 2;
	setp.gt.s32 	%p62, %r411, %r382;
	selp.b32 	%r412, 0, %r384, %p62;
	add.s32 	%r390, %r385, %r412;
	mov.b32 	%r391, 4;
	// begin inline asm
	shfl.sync.down.b32 %r389, %r390, %r391, %r382, %r403;
	// end inline asm
	add.s32 	%r413, %r227, 4;
	setp.gt.s32 	%p63, %r413, %r382;
	selp.b32 	%r414, 0, %r389, %p63;
	add.s32 	%r395, %r390, %r414;
	mov.b32 	%r396, 8;
	// begin inline asm
	shfl.sync.down.b32 %r394, %r395, %r396, %r382, %r403;
	// end inline asm
	add.s32 	%r415, %r227, 8;
	setp.gt.s32 	%p64, %r415, %r382;
	selp.b32 	%r416, 0, %r394, %p64;
	add.s32 	%r400, %r395, %r416;
	mov.b32 	%r401, 16;
	// begin inline asm
	shfl.sync.down.b32 %r399, %r400, %r401, %r382, %r403;
	// end inline asm
	add.s32 	%r417, %r227, 16;
	setp.gt.s32 	%p65, %r417, %r382;
	selp.b32 	%r418, 0, %r399, %p65;
	add.s32 	%r419, %r418, %r994;
	add.s32 	%r994, %r419, %r400;
	add.s32 	%r997, %r997, -32;
	bra.uni 	$L__BB6_81;
$L__BB6_86:
	@%p39 bra 	$L__BB6_88;
	add.s32 	%r372, %r994, %r149;
	add.s64 	%rd29, %rd13, 256;
	mov.b32 	%r371, 101;
	// begin inline asm
	st.relaxed.gpu.v2.u32 [%rd29], {%r371, %r372};
	// end inline asm
	st.shared.u32 	[_ZZN3cub18CUB_300001_SM_10006detail4scan16DeviceScanKernelINS2_10policy_hubIiiimN4cuda3std3__44plusIvEEE10Policy1000EN6thrust24THRUST_300001_SM_1000_NS6detail15normal_iteratorINSD_10device_ptrIiEEEESI_NS0_13ScanTileStateIiLb1EEES9_NS1_10InputValueIiPiEEmiLb0EiEEvT0_T1_T2_iT3_T4_T5_E12temp_storage+4], %r994;
	st.shared.u32 	[_ZZN3cub18CUB_300001_SM_10006detail4scan16DeviceScanKernelINS2_10policy_hubIiiimN4cuda3std3__44plusIvEEE10Policy1000EN6thrust24THRUST_300001_SM_1000_NS6detail15normal_iteratorINSD_10device_ptrIiEEEESI_NS0_13ScanTileStateIiLb1EEES9_NS1_10InputValueIiPiEEmiLb0EiEEvT0_T1_T2_iT3_T4_T5_E12temp_storage+8], %r372;
$L__BB6_88:
	setp.ne.s32 	%p54, %r227, 0;
	mov.u32 	%r1001, %r151;
	@%p54 bra 	$L__BB6_90;
	st.shared.u32 	[_ZZN3cub18CUB_300001_SM_10006detail4scan16DeviceScanKernelINS2_10policy_hubIiiimN4cuda3std3__44plusIvEEE10Policy1000EN6thrust24THRUST_300001_SM_1000_NS6detail15normal_iteratorINSD_10device_ptrIiEEEESI_NS0_13ScanTileStateIiLb1EEES9_NS1_10InputValueIiPiEEmiLb0EiEEvT0_T1_T2_iT3_T4_T5_E12temp_storage+84], %r994;
	mov.u32 	%r1001, %r994;
$L__BB6_90:
	bar.sync 	0;
	setp.eq.s32 	%p55, %r76, 0;
	ld.shared.u32 	%r373, [_ZZN3cub18CUB_300001_SM_10006detail4scan16DeviceScanKernelINS2_10policy_hubIiiimN4cuda3std3__44plusIvEEE10Policy1000EN6thrust24THRUST_300001_SM_1000_NS6detail15normal_iteratorINSD_10device_ptrIiEEEESI_NS0_13ScanTileStateIiLb1EEES9_NS1_10InputValueIiPiEEmiLb0EiEEvT0_T1_T2_iT3_T4_T5_E12temp_storage+84];
	selp.b32 	%r374, 0, %r373, %p55;
	add.s32 	%r1002, %r374, %r1001;
$L__BB6_91:
	add.s32 	%r514, %r1002, %r125;
	add.s32 	%r515, %r126, %r514;
	add.s32 	%r516, %r127, %r515;
	add.s32 	%r517, %r128, %r516;
	add.s32 	%r518, %r129, %r517;
	add.s32 	%r519, %r130, %r518;
	add.s32 	%r520, %r131, %r519;
	add.s32 	%r521, %r132, %r520;
	add.s32 	%r522, %r133, %r521;
	add.s32 	%r523, %r134, %r522;
	add.s32 	%r524, %r135, %r523;
	add.s32 	%r525, %r136, %r524;
	add.s32 	%r526, %r137, %r525;
	add.s32 	%r527, %r138, %r526;
	add.s32 	%r528, %r139, %r527;
	add.s32 	%r529, %r140, %r528;
	add.s32 	%r530, %r141, %r529;
	add.s32 	%r531, %r142, %r530;
	bar.sync 	0;
	st.shared.u32 	[%r124], %r1002;
	st.shared.u32 	[%r124+4], %r514;
	st.shared.u32 	[%r124+8], %r515;
	st.shared.u32 	[%r124+12], %r516;
	st.shared.u32 	[%r124+16], %r517;
	st.shared.u32 	[%r124+20], %r518;
	st.shared.u32 	[%r124+24], %r519;
	st.shared.u32 	[%r124+28], %r520;
	st.shared.u32 	[%r124+32], %r521;
	st.shared.u32 	[%r124+36], %r522;
	st.shared.u32 	[%r124+40], %r523;
	st.shared.u32 	[%r124+44], %r524;
	st.shared.u32 	[%r124+48], %r525;
	st.shared.u32 	[%r124+52], %r526;
	st.shared.u32 	[%r124+56], %r527;
	st.shared.u32 	[%r124+60], %r528;
	st.shared.u32 	[%r124+64], %r529;
	st.shared.u32 	[%r124+68], %r530;
	st.shared.u32 	[%r124+72], %r531;
	bar.warp.sync 	-1;
	ld.shared.u32 	%r185, [%r123];
	ld.shared.u32 	%r186, [%r123+128];
	ld.shared.u32 	%r187, [%r123+256];
	ld.shared.u32 	%r188, [%r123+384];
	ld.shared.u32 	%r189, [%r123+512];
	ld.shared.u32 	%r190, [%r123+640];
	ld.shared.u32 	%r191, [%r123+768];
	ld.shared.u32 	%r192, [%r123+896];
	ld.shared.u32 	%r193, [%r123+1024];
	ld.shared.u32 	%r194, [%r123+1152];
	ld.shared.u32 	%r195, [%r123+1280];
	ld.shared.u32 	%r196, [%r123+1408];
	ld.shared.u32 	%r197, [%r123+1536];
	ld.shared.u32 	%r198, [%r123+1664];
	ld.shared.u32 	%r199, [%r123+1792];
	ld.shared.u32 	%r200, [%r123+1920];
	ld.shared.u32 	%r201, [%r123+2048];
	ld.shared.u32 	%r202, [%r123+2176];
	ld.shared.u32 	%r203, [%r123+2304];
	setp.ne.s32 	%p80, %r76, 0;
	@%p80 bra 	$L__BB6_93;
	st.volatile.shared.u32 	[_ZZN3cub18CUB_300001_SM_10006detail4scan16DeviceScanKernelINS2_10policy_hubIiiimN4cuda3std3__44plusIvEEE10Policy1000EN6thrust24THRUST_300001_SM_1000_NS6detail15normal_iteratorINSD_10device_ptrIiEEEESI_NS0_13ScanTileStateIiLb1EEES9_NS1_10InputValueIiPiEEmiLb0EiEEvT0_T1_T2_iT3_T4_T5_E12temp_storage+31616], %r75;
$L__BB6_93:
	bar.sync 	0;
	ld.volatile.shared.u32 	%r204, [_ZZN3cub18CUB_300001_SM_10006detail4scan16DeviceScanKernelINS2_10policy_hubIiiimN4cuda3std3__44plusIvEEE10Policy1000EN6thrust24THRUST_300001_SM_1000_NS6detail15normal_iteratorINSD_10device_ptrIiEEEESI_NS0_13ScanTileStateIiLb1EEES9_NS1_10InputValueIiPiEEmiLb0EiEEvT0_T1_T2_iT3_T4_T5_E12temp_storage+31616];
	cvt.u64.u32 	%rd39, %r78;
	add.s64 	%rd40, %rd5, %rd39;
	setp.ge.s32 	%p81, %r78, %r204;
	shl.b64 	%rd41, %rd40, 2;
	add.s64 	%rd15, %rd4, %rd41;
	@%p81 bra 	$L__BB6_95;
	st.global.u32 	[%rd15], %r185;
$L__BB6_95:
	mov.u32 	%r532, %tid.x;
	and.b32  	%r533, %r532, 992;
	mul.lo.s32 	%r534, %r533, 19;
	and.b32  	%r535, %r532, 31;
	or.b32  	%r536, %r534, %r535;
	add.s32 	%r537, %r536, 32;
	setp.ge.s32 	%p82, %r537, %r204;
	@%p82 bra 	$L__BB6_97;
	st.global.u32 	[%rd15+128], %r186;
$L__BB6_97:
	add.s32 	%r543, %r536, 64;
	setp.ge.s32 	%p83, %r543, %r204;
	@%p83 bra 	$L__BB6_99;
	st.global.u32 	[%rd15+256], %r187;
$L__BB6_99:
	add.s32 	%r549, %r536, 96;
	setp.ge.s32 	%p84, %r549, %r204;
	@%p84 bra 	$L__BB6_101;
	st.global.u32 	[%rd15+384], %r188;
$L__BB6_101:
	add.s32 	%r555, %r536, 128;
	setp.ge.s32 	%p85, %r555, %r204;
	@%p85 bra 	$L__BB6_103;
	st.global.u32 	[%rd15+512], %r189;
$L__BB6_103:
	add.s32 	%r561, %r536, 160;
	setp.ge.s32 	%p86, %r561, %r204;
	@%p86 bra 	$L__BB6_105;
	st.global.u32 	[%rd15+640], %r190;
$L__BB6_105:
	add.s32 	%r567, %r536, 192;
	setp.ge.s32 	%p87, %r567, %r204;
	@%p87 bra 	$L__BB6_107;
	st.global.u32 	[%rd15+768], %r191;
$L__BB6_107:
	add.s32 	%r573, %r536, 224;
	setp.ge.s32 	%p88, %r573, %r204;
	@%p88 bra 	$L__BB6_109;
	st.global.u32 	[%rd15+896], %r192;
$L__BB6_109:
	setp.ge.s32 	%p89, %r95, %r204;
	@%p89 bra 	$L__BB6_111;
	st.global.u32 	[%rd15+1024], %r193;
$L__BB6_111:
	setp.ge.s32 	%p90, %r98, %r204;
	@%p90 bra 	$L__BB6_113;
	st.global.u32 	[%rd15+1152], %r194;
$L__BB6_113:
	add.s32 	%r579, %r536, 320;
	setp.ge.s32 	%p91, %r579, %r204;
	@%p91 bra 	$L__BB6_115;
	st.global.u32 	[%rd15+1280], %r195;
$L__BB6_115:
	add.s32 	%r585, %r536, 352;
	setp.ge.s32 	%p92, %r585, %r204;
	@%p92 bra 	$L__BB6_117;
	st.global.u32 	[%rd15+1408], %r196;
$L__BB6_117:
	add.s32 	%r591, %r536, 384;
	setp.ge.s32 	%p93, %r591, %r204;
	@%p93 bra 	$L__BB6_119;
	st.global.u32 	[%rd15+1536], %r197;
$L__BB6_119:
	add.s32 	%r597, %r536, 416;
	setp.ge.s32 	%p94, %r597, %r204;
	@%p94 bra 	$L__BB6_121;
	st.global.u32 	[%rd15+1664], %r198;
$L__BB6_121:
	add.s32 	%r603, %r536, 448;
	setp.ge.s32 	%p95, %r603, %r204;
	@%p95 bra 	$L__BB6_123;
	st.global.u32 	[%rd15+1792], %r199;
$L__BB6_123:
	add.s32 	%r609, %r536, 480;
	setp.ge.s32 	%p96, %r609, %r204;
	@%p96 bra 	$L__BB6_125;
	st.global.u32 	[%rd15+1920], %r200;
$L__BB6_125:
	add.s32 	%r615, %r536, 512;
	setp.ge.s32 	%p97, %r615, %r204;
	@%p97 bra 	$L__BB6_127;
	st.global.u32 	[%rd15+2048], %r201;
$L__BB6_127:
	setp.ge.s32 	%p98, %r115, %r204;
	@%p98 bra 	$L__BB6_129;
	st.global.u32 	[%rd15+2176], %r202;
$L__BB6_129:
	setp.ge.s32 	%p99, %r118, %r204;
	@%p99 bra 	$L__BB6_131;
	st.global.u32 	[%rd15+2304], %r203;
$L__BB6_131:
	ret;

}


// ===== COMPILED SASS (sm_100) =====

	.target	sm_100

	.elftype	@"ET_EXEC"


//--------------------- .note.nv.tkinfo           --------------------------
	.section	.note.nv.tkinfo,"",@"SHT_NOTE"
	.sectionflags	@"SHF_NOTE_NV_TKINFO"
	.tkinfo
        /*0018*/ 	.word	0x00000002
        /*0030*/ 	.string	""
        /*0030*/ 	.string	"ptxas"
        /*0030*/ 	.string	"Cuda compilation tools, release 13.0, V13.0.88"
        /*0030*/ 	.string	"Build cuda_13.0.r13.0/compiler.36424714_0"
        /*0030*/ 	.string	"-arch sm_100 -m 64 "



//--------------------- .note.nv.cuinfo           --------------------------
	.section	.note.nv.cuinfo,"",@"SHT_NOTE"
	.sectionflags	@"SHF_NOTE_NV_CUINFO"
        /*0018*/ 	.short	0x0002
        /*001a*/ 	.short	0x0064
        /*001c*/ 	.short	0x0082
	.zero		2


//--------------------- .nv.info                  --------------------------
	.section	.nv.info,"",@"SHT_CUDA_INFO"
	.align	4


	//----- nvinfo : EIATTR_REGCOUNT
	.align		4
        /*0000*/ 	.byte	0x04, 0x2f
        /*0002*/ 	.short	(.L_46 - .L_45)
	.align		4
.L_45:
        /*0004*/ 	.word	index@(_Z25intersection_count_kernelPKfS0_iS0_S0_iPi)
        /*0008*/ 	.word	0x0000001f


	//----- nvinfo : EIATTR_FRAME_SIZE
	.align		4
.L_46:
        /*000c*/ 	.byte	0x04, 0x11
        /*000e*/ 	.short	(.L_48 - .L_47)
	.align		4
.L_47:
        /*0010*/ 	.word	index@(_Z25intersection_count_kernelPKfS0_iS0_S0_iPi)
        /*0014*/ 	.word	0x00000000


	//----- nvinfo : EIATTR_REGCOUNT
	.align		4
.L_48:
        /*0018*/ 	.byte	0x04, 0x2f
        /*001a*/ 	.short	(.L_50 - .L_49)
	.align		4
.L_49:
        /*001c*/ 	.word	index@(_Z25intersection_write_kernelPKfS0_iS0_S0_iPKiPfS3_PiS4_)
        /*0020*/ 	.word	0x00000028


	//----- nvinfo : EIATTR_FRAME_SIZE
	.align		4
.L_50:
        /*0024*/ 	.byte	0x04, 0x11
        /*0026*/ 	.short	(.L_52 - .L_51)
	.align		4
.L_51:
        /*0028*/ 	.word	index@(_Z25intersection_write_kernelPKfS0_iS0_S0_iPKiPfS3_PiS4_)
        /*002c*/ 	.word	0x00000000


	//----- nvinfo : EIATTR_REGCOUNT
	.align		4
.L_52:
        /*0030*/ 	.byte	0x04, 0x2f
        /*0032*/ 	.short	(.L_54 - .L_53)
	.align		4
.L_53:
        /*0034*/ 	.word	index@(_ZN3cub18CUB_300001_SM_10006detail11EmptyKernelIvEEvv)
        /*0038*/ 	.word	0x00000004


	//----- nvinfo : EIATTR_FRAME_SIZE
	.align		4
.L_54:
        /*003c*/ 	.byte	0x04, 0x11
        /*003e*/ 	.short	(.L_56 - .L_55)
	.align		4
.L_55:
        /*0040*/ 	.word	index@(_ZN3cub18CUB_300001_SM_10006detail11EmptyKernelIvEEvv)
        /*0044*/ 	.word	0x00000000


	//----- nvinfo : EIATTR_REGCOUNT
	.align		4
.L_56:
        /*0048*/ 	.byte	0x04, 0x2f
        /*004a*/ 	.short	(.L_58 - .L_57)
	.align		4
.L_57:
        /*004c*/ 	.word	index@(_ZN3cub18CUB_300001_SM_10006detail8for_each13static_kernelINS2_12policy_hub_t12policy_500_tEmN6thrust24THRUST_300001_SM_1000_NS8cuda_cub20__uninitialized_fill7functorINS7_10device_ptrIiEEiEEEEvT0_T1_)
        /*0050*/ 	.word	0x00000008


	//----- nvinfo : EIATTR_FRAME_SIZE
	.align		4
.L_58:
        /*0054*/ 	.byte	0x04, 0x11
        /*0056*/ 	.short	(.L_60 - .L_59)
	.align		4
.L_59:
        /*0058*/ 	.word	index@(_ZN3cub18CUB_300001_SM_10006detail8for_each13static_kernelINS2_12policy_hub_t12policy_500_tEmN6thrust24THRUST_300001_SM_1000_NS8cuda_cub20__uninitialized_fill7functorINS7_10device_ptrIiEEiEEEEvT0_T1_)
        /*005c*/ 	.word	0x00000000


	//----- nvinfo : EIATTR_REGCOUNT
	.align		4
.L_60:
        /*0060*/ 	.byte	0x04, 0x2f
        /*0062*/ 	.short	(.L_62 - .L_61)
	.align		4
.L_61:
        /*0064*/ 	.word	index@(_ZN3cub18CUB_300001_SM_10006detail4scan20DeviceScanInitKernelINS0_13ScanTileStateIiLb1EEEEEvT_i)
        /*0068*/ 	.word	0x00000008


	//----- nvinfo : EIATTR_FRAME_SIZE
	.align		4
.L_62:
        /*006c*/ 	.byte	0x04, 0x11
        /*006e*/ 	.short	(.L_64 - .L_63)
	.align		4
.L_63:
        /*0070*/ 	.word	index@(_ZN3cub18CUB_300001_SM_10006detail4scan20DeviceScanInitKernelINS0_13ScanTileStateIiLb1EEEEEvT_i)
        /*0074*/ 	.word	0x00000000


	//----- nvinfo : EIATTR_REGCOUNT
	.align		4
.L_64:
        /*0078*/ 	.byte	0x04, 0x2f
        /*007a*/ 	.short	(.L_66 - .L_65)
	.align		4
.L_65:
        /*007c*/ 	.word	index@(_ZN3cub18CUB_300001_SM_10006detail4scan16DeviceScanKernelINS2_10policy_hubIiiijN4cuda3std3__44plusIvEEE10Policy1000EN6thrust24THRUST_300001_SM_1000_NS6detail15normal_iteratorINSD_10device_ptrIiEEEESI_NS0_13ScanTileStateIiLb1EEES9_NS1_10InputValueIiPiEEjiLb0EiEEvT0_T1_T2_iT3_T4_T5_)
        /*0080*/ 	.word	0x00000038


	//----- nvinfo : EIATTR_FRAME_SIZE
	.align		4
.L_66:
        /*0084*/ 	.byte	0x04, 0x11
        /*0086*/ 	.short	(.L_68 - .L_67)
	.align		4
.L_67:
        /*0088*/ 	.word	index@(_ZN3cub18CUB_300001_SM_10006detail4scan16DeviceScanKernelINS2_10policy_hubIiiijN4cuda3std3__44plusIvEEE10Policy1000EN6thrust24THRUST_300001_SM_1000_NS6detail15normal_iteratorINSD_10device_ptrIiEEEESI_NS0_13ScanTileStateIiLb1EEES9_NS1_10InputValueIiPiEEjiLb0EiEEvT0_T1_T2_iT3_T4_T5_)
        /*008c*/ 	.word	0x00000000


	//----- nvinfo : EIATTR_REGCOUNT
	.align		4
.L_68:
        /*0090*/ 	.byte	0x04, 0x2f
        /*0092*/ 	.short	(.L_70 - .L_69)
	.align		4
.L_69:
        /*0094*/ 	.word	index@(_ZN3cub18CUB_300001_SM_10006detail4scan16DeviceScanKernelINS2_10policy_hubIiiimN4cuda3std3__44plusIvEEE10Policy1000EN6thrust24THRUST_300001_SM_1000_NS6detail15normal_iteratorINSD_10device_ptrIiEEEESI_NS0_13ScanTileStateIiLb1EEES9_NS1_10InputValueIiPiEEmiLb0EiEEvT0_T1_T2_iT3_T4_T5_)
        /*0098*/ 	.word	0x00000030


	//----- nvinfo : EIATTR_FRAME_SIZE
	.align		4
.L_70:
        /*009c*/ 	.byte	0x04, 0x11
        /*009e*/ 	.short	(.L_72 - .L_71)
	.align		4
.L_71:
        /*00a0*/ 	.word	index@(_ZN3cub18CUB_300001_SM_10006detail4scan16DeviceScanKernelINS2_10policy_hubIiiimN4cuda3std3__44plusIvEEE10Policy1000EN6thrust24THRUST_300001_SM_1000_NS6detail15normal_iteratorINSD_10device_ptrIiEEEESI_NS0_13ScanTileStateIiLb1EEES9_NS1_10InputValueIiPiEEmiLb0EiEEvT0_T1_T2_iT3_T4_T5_)
        /*00a4*/ 	.word	0x00000000


	//----- nvinfo : EIATTR_MIN_STACK_SIZE
	.align		4
.L_72:
        /*00a8*/ 	.byte	0x04, 0x12
        /*00aa*/ 	.short	(.L_74 - .L_73)
	.align		4
.L_73:
        /*00ac*/ 	.word	index@(_ZN3cub18CUB_300001_SM_10006detail4scan16DeviceScanKernelINS2_10policy_hubIiiimN4cuda3std3__44plusIvEEE10Policy1000EN6thrust24THRUST_300001_SM_1000_NS6detail15normal_iteratorINSD_10device_ptrIiEEEESI_NS0_13ScanTileStateIiLb1EEES9_NS1_10InputValueIiPiEEmiLb0EiEEvT0_T1_T2_iT3_T4_T5_)
        /*00b0*/ 	.word	0x00000000


	//----- nvinfo : EIATTR_MIN_STACK_SIZE
	.align		4
.L_74:
        /*00b4*/ 	.byte	0x04, 0x12
        /*00b6*/ 	.short	(.L_76 - .L_75)
	.align		4
.L_75:
        /*00b8*/ 	.word	index@(_ZN3cub18CUB_300001_SM_10006detail4scan16DeviceScanKernelINS2_10policy_hubIiiijN4cuda3std3__44plusIvEEE10Policy1000EN6thrust24THRUST_300001_SM_1000_NS6detail15normal_iteratorINSD_10device_ptrIiEEEESI_NS0_13ScanTileStateIiLb1EEES9_NS1_10InputValueIiPiEEjiLb0EiEEvT0_T1_T2_iT3_T4_T5_)
        /*00bc*/ 	.word	0x00000000


	//----- nvinfo : EIATTR_MIN_STACK_SIZE
	.align		4
.L_76:
        /*00c0*/ 	.byte	0x04, 0x12
        /*00c2*/ 	.short	(.L_78 - .L_77)
	.align		4
.L_77:
        /*00c4*/ 	.word	index@(_ZN3cub18CUB_300001_SM_10006detail4scan20DeviceScanInitKernelINS0_13ScanTileStateIiLb1EEEEEvT_i)
        /*00c8*/ 	.word	0x00000000


	//----- nvinfo : EIATTR_MIN_STACK_SIZE
	.align		4
.L_78:
        /*00cc*/ 	.byte	0x04, 0x12
        /*00ce*/ 	.short	(.L_80 - .L_79)
	.align		4
.L_79:
        /*00d0*/ 	.word	index@(_ZN3cub18CUB_300001_SM_10006detail8for_each13static_kernelINS2_12policy_hub_t12policy_500_tEmN6thrust24THRUST_300001_SM_1000_NS8cuda_cub20__uninitialized_fill7functorINS7_10device_ptrIiEEiEEEEvT0_T1_)
        /*00d4*/ 	.word	0x00000000


	//----- nvinfo : EIATTR_MIN_STACK_SIZE
	.align		4
.L_80:
        /*00d8*/ 	.byte	0x04, 0x12
        /*00da*/ 	.short	(.L_82 - .L_81)
	.align		4
.L_81:
        /*00dc*/ 	.word	index@(_ZN3cub18CUB_300001_SM_10006detail11EmptyKernelIvEEvv)
        /*00e0*/ 	.word	0x00000000


	//----- nvinfo : EIATTR_MIN_STACK_SIZE
	.align		4
.L_82:
        /*00e4*/ 	.byte	0x04, 0x12
        /*00e6*/ 	.short	(.L_84 - .L_83)
	.align		4
.L_83:
        /*00e8*/ 	.word	index@(_Z25intersection_write_kernelPKfS0_iS0_S0_iPKiPfS3_PiS4_)
        /*00ec*/ 	.word	0x00000000


	//----- nvinfo : EIATTR_MIN_STACK_SIZE
	.align		4
.L_84:
        /*00f0*/ 	.byte	0x04, 0x12
        /*00f2*/ 	.short	(.L_86 - .L_85)
	.align		4
.L_85:
        /*00f4*/ 	.word	index@(_Z25intersection_count_kernelPKfS0_iS0_S0_iPi)
        /*00f8*/ 	.word	0x00000000
.L_86:


//--------------------- .nv.compat                --------------------------
	.section	.nv.compat,"",@"SHT_CUDA_COMPAT_INFO"
	.align	4
        /*0000*/ 	.byte	0x02, 0x09, 0x00, 0x00, 0x02, 0x02, 0x01, 0x00, 0x02, 0x05, 0x05, 0x00, 0x03, 0x07, 0x01, 0x01
        /*0010*/ 	.byte	0x02, 0x03, 0x00, 0x00, 0x02, 0x06, 0x01, 0x00, 0x04, 0x0b, 0x08, 0x00, 0x09, 0x00, 0x00, 0x00
        /*0020*/ 	.byte	0x00, 0x00, 0x00, 0x00


//--------------------- .nv.info._ZN3cub18CUB_300001_SM_10006detail4scan16DeviceScanKernelINS2_10policy_hubIiiimN4cuda3std3__44plusIvEEE10Policy1000EN6thrust24THRUST_300001_SM_1000_NS6detail15normal_iteratorINSD_10device_ptrIiEEEESI_NS0_13ScanTileStateIiLb1EEES9_NS1_10InputValueIiPiEEmiLb0EiEEvT0_T1_T2_iT3_T4_T5_ --------------------------
	.section	.nv.info._ZN3cub18CUB_300001_SM_10006detail4scan16DeviceScanKernelINS2_10policy_hubIiiimN4cuda3std3__44plusIvEEE10Policy1000EN6thrust24THRUST_300001_SM_1000_NS6detail15normal_iteratorINSD_10device_ptrIiEEEESI_NS0_13ScanTileStateIiLb1EEES9_NS1_10InputValueIiPiEEmiLb0EiEEvT0_T1_T2_iT3_T4_T5_,"",@"SHT_CUDA_INFO"
	.sectionflags	@""
	.align	4


	//----- nvinfo : EIATTR_CUDA_API_VERSION
	.align		4
        /*0000*/ 	.byte	0x04, 0x37
        /*0002*/ 	.short	(.L_88 - .L_87)
.L_87:
        /*0004*/ 	.word	0x00000082


	//----- nvinfo : EIATTR_KPARAM_INFO
	.align		4
.L_88:
        /*0008*/ 	.byte	0x04, 0x17
        /*000a*/ 	.short	(.L_90 - .L_89)
.L_89:
        /*000c*/ 	.word	0x00000000
        /*0010*/ 	.short	0x0006
        /*0012*/ 	.short	0x0030
        /*0014*/ 	.byte	0x00, 0xf0, 0x21, 0x00


	//----- nvinfo : EIATTR_KPARAM_INFO
	.align		4
.L_90:
        /*0018*/ 	.byte	0x04, 0x17
        /*001a*/ 	.short	(.L_92 - .L_91)
.L_91:
        /*001c*/ 	.word	0x00000000
        /*0020*/ 	.short	0x0005
        /*0022*/ 	.short	0x0020
        /*0024*/ 	.byte	0x00, 0xf0, 0x41, 0x00


	//----- nvinfo : EIATTR_KPARAM_INFO
	.align		4
.L_92:
        /*0028*/ 	.byte	0x04, 0x17
        /*002a*/ 	.short	(.L_94 - .L_93)
.L_93:
        /*002c*/ 	.word	0x00000000
        /*0030*/ 	.short	0x0004
        /*0032*/ 	.short	0x001c
        /*0034*/ 	.byte	0x00, 0xf0, 0x05, 0x00


	//----- nvinfo : EIATTR_KPARAM_INFO
	.align		4
.L_94:
        /*0038*/ 	.byte	0x04, 0x17
        /*003a*/ 	.short	(.L_96 - .L_95)
.L_95:
        /*003c*/ 	.word	0x00000000
        /*0040*/ 	.short	0x0003
        /*0042*/ 	.short	0x0018
        /*0044*/ 	.byte	0x00, 0xf0, 0x11, 0x00


	//----- nvinfo : EIATTR_KPARAM_INFO
	.align		4
.L_96:
        /*0048*/ 	.byte	0x04, 0x17
        /*004a*/ 	.short	(.L_98 - .L_97)
.L_97:
        /*004c*/ 	.word	0x00000000
        /*0050*/ 	.short	0x0002
        /*0052*/ 	.short	0x0010
        /*0054*/ 	.byte	0x00, 0xf0, 0x21, 0x00


	//----- nvinfo : EIATTR_KPARAM_INFO
	.align		4
.L_98:
        /*0058*/ 	.byte	0x04, 0x17
        /*005a*/ 	.short	(.L_100 - .L_99)
.L_99:
        /*005c*/ 	.word	0x00000000
        /*0060*/ 	.short	0x0001
        /*0062*/ 	.short	0x0008
        /*0064*/ 	.byte	0x00, 0xf0, 0x21, 0x00


	//----- nvinfo : EIATTR_KPARAM_INFO
	.align		4
.L_100:
        /*0068*/ 	.byte	0x04, 0x17
        /*006a*/ 	.short	(.L_102 - .L_101)
.L_101:
        /*006c*/ 	.word	0x00000000
        /*0070*/ 	.short	0x0000
        /*0072*/ 	.short	0x0000
        /*0074*/ 	.byte	0x00, 0xf0, 0x21, 0x00


	//----- nvinfo : EIATTR_SPARSE_MMA_MASK
	.align		4
.L_102:
        /*0078*/ 	.byte	0x03, 0x50
        /*007a*/ 	.short	0x0000


	//----- nvinfo : EIATTR_MAXREG_COUNT
	.align		4
        /*007c*/ 	.byte	0x03, 0x1b
        /*007e*/ 	.short	0x0080


	//----- nvinfo : EIATTR_NUM_BARRIERS
	.align		4
        /*0080*/ 	.byte	0x02, 0x4c
        /*0082*/ 	.byte	0x01
	.zero		1


	//----- nvinfo : EIATTR_MERCURY_ISA_VERSION
	.align		4
        /*0084*/ 	.byte	0x03, 0x5f
        /*0086*/ 	.short	0x0101


	//----- nvinfo : EIATTR_COOP_GROUP_MASK_REGIDS
	.align		4
        /*0088*/ 	.byte	0x04, 0x29
        /*008a*/ 	.short	(.L_104 - .L_103)


	//   ....[0]....
.L_103:
        /*008c*/ 	.word	0xffffffff


	//   ....[1]....
        /*0090*/ 	.word	0xffffffff


	//   ....[2]....
        /*0094*/ 	.word	0xffffffff


	//   ....[3]....
        /*0098*/ 	.word	0xffffffff


	//   ....[4]....
        /*009c*/ 	.word	0xffffffff


	//   ....[5]....
        /*00a0*/ 	.word	0xffffffff


	//   ....[6]....
        /*00a4*/ 	.word	0xffffffff


	//   ....[7]....
        /*00a8*/ 	.word	0xffffffff


	//   ....[8]....
        /*00ac*/ 	.word	0xffffffff


	//   ....[9]....
        /*00b0*/ 	.word	0xffffffff


	//   ....[10]....
        /*00b4*/ 	.word	0xffffffff


	//   ....[11]....
        /*00b8*/ 	.word	0xffffffff


	//   ....[12]....
        /*00bc*/ 	.word	0xffffffff


	//   ....[13]....
        /*00c0*/ 	.word	0xffffffff


	//   ....[14]....
        /*00c4*/ 	.word	0xffffffff


	//   ....[15]....
        /*00c8*/ 	.word	0xffffffff


	//   ....[16]....
        /*00cc*/ 	.word	0xffffffff


	//   ....[17]....
        /*00d0*/ 	.word	0xffffffff


	//   ....[18]....
        /*00d4*/ 	.word	0xffffffff


	//   ....[19]....
        /*00d8*/ 	.word	0xffffffff


	//   ....[20]....
        /*00dc*/ 	.word	0xffffffff


	//   ....[21]....
        /*00e0*/ 	.word	0xffffffff


	//   ....[22]....
        /*00e4*/ 	.word	0xffffffff


	//   ....[23]....
        /*00e8*/ 	.word	0xffffffff


	//   ....[24]....
        /*00ec*/ 	.word	0xffffffff


	//   ....[25]....
        /*00f0*/ 	.word	0xffffffff


	//   ....[26]....
        /*00f4*/ 	.word	0xffffffff


	//   ....[27]....
        /*00f8*/ 	.word	0xffffffff


	//   ....[28]....
        /*00fc*/ 	.word	0xffffffff


	//   ....[29]....
        /*0100*/ 	.word	0xffffffff


	//   ....[30]....
        /*0104*/ 	.word	0xffffffff


	//   ....[31]....
        /*0108*/ 	.word	0xffffffff


	//   ....[32]....
        /*010c*/ 	.word	0xffffffff


	//   ....[33]....
        /*0110*/ 	.word	0xffffffff


	//   ....[34]....
        /*0114*/ 	.word	0xffffffff


	//   ....[35]....
        /*0118*/ 	.word	0xffffffff


	//   ....[36]....
        /*011c*/ 	.word	0xffffffff


	//   ....[37]....
        /*0120*/ 	.word	0xffffffff


	//   ....[38]....
        /*0124*/ 	.word	0xffffffff


	//   ....[39]....
        /*0128*/ 	.word	0xffffffff


	//   ....[40]....
        /*012c*/ 	.word	0xffffffff


	//   ....[41]....
        /*0130*/ 	.word	0xffffffff


	//   ....[42]....
        /*0134*/ 	.word	0xffffffff


	//   ....[43]....
        /*0138*/ 	.word	0xffffffff


	//   ....[44]....
        /*013c*/ 	.word	0xffffffff


	//   ....[45]....
        /*0140*/ 	.word	0xffffffff


	//   ....[46]....
        /*0144*/ 	.word	0xffffffff


	//   ....[47]....
        /*0148*/ 	.word	0xffffffff


	//   ....[48]....
        /*014c*/ 	.word	0xffffffff


	//   ....[49]....
        /*0150*/ 	.word	0xffffffff


	//   ....[50]....
        /*0154*/ 	.word	0xffffffff


	//   ....[51]....
        /*0158*/ 	.word	0xffffffff


	//   ....[52]....
        /*015c*/ 	.word	0xffffffff


	//   ....[53]....
        /*0160*/ 	.word	0xffffffff


	//   ....[54]....
        /*0164*/ 	.word	0xffffffff


	//   ....[55]....
        /*0168*/ 	.word	0xffffffff


	//   ....[56]....
        /*016c*/ 	.word	0xffffffff


	//   ....[57]....
        /*0170*/ 	.word	0xffffffff


	//   ....[58]....
        /*0174*/ 	.word	0xffffffff


	//   ....[59]....
        /*0178*/ 	.word	0xffffffff


	//   ....[60]....
        /*017c*/ 	.word	0x0500000a


	//   ....[61]....
        /*0180*/ 	.word	0x0500000a


	//   ....[62]....
        /*0184*/ 	.word	0x0500000a


	//   ....[63]....
        /*0188*/ 	.word	0x0500000a


	//   ....[64]....
        /*018c*/ 	.word	0x0500000a


	//   ....[65]....
        /*0190*/ 	.word	0x0500000a


	//   ....[66]....
        /*0194*/ 	.word	0x0500000a


	//   ....[67]....
        /*0198*/ 	.word	0x0500000a


	//   ....[68]....
        /*019c*/ 	.word	0x0500000a


	//   ....[69]....
        /*01a0*/ 	.word	0x0500000a


	//   ....[70]....
        /*01a4*/ 	.word	0x0500000a


	//   ....[71]....
        /*01a8*/ 	.word	0x0500000a


	//   ....[72]....
        /*01ac*/ 	.word	0x0500000a


	//   ....[73]....
        /*01b0*/ 	.word	0x0500000a


	//   ....[74]....
        /*01b4*/ 	.word	0x0500000a


	//   ....[75]....
        /*01b8*/ 	.word	0x0500000a


	//   ....[76]....
        /*01bc*/ 	.word	0x0500000a


	//   ....[77]....
        /*01c0*/ 	.word	0x0500000a


	//   ....[78]....
        /*01c4*/ 	.word	0x0500000a


	//   ....[79]....
        /*01c8*/ 	.word	0x0500000a


	//   ....[80]....
        /*01cc*/ 	.word	0x0500000a


	//   ....[81]....
        /*01d0*/ 	.word	0x0500000a


	//   ....[82]....
        /*01d4*/ 	.word	0x0500000a


	//   ....[83]....
        /*01d8*/ 	.word	0x0500000a


	//   ....[84]....
        /*01dc*/ 	.word	0x0500000a


	//   ....[85]....
        /*01e0*/ 	.word	0x0500000a


	//   ....[86]....
        /*01e4*/ 	.word	0x0500000a


	//   ....[87]....
        /*01e8*/ 	.word	0x0500000a


	//   ....[88]....
        /*01ec*/ 	.word	0x0500000a


	//   ....[89]....
        /*01f0*/ 	.word	0x0500000a


	//   ....[90]....
        /*01f4*/ 	.word	0x0500000a


	//   ....[91]....
        /*01f8*/ 	.word	0x0500000a


	//   ....[92]....
        /*01fc*/ 	.word	0x0500000a


	//   ....[93]....
        /*0200*/ 	.word	0x0500000a


	//   ....[94]....
        /*0204*/ 	.word	0x0500000a


	//   ....[95]....
        /*0208*/ 	.word	0x0500000a


	//----- nvinfo : EIATTR_COOP_GROUP_INSTR_OFFSETS
	.align		4
.L_104:
        /*020c*/ 	.byte	0x04, 0x28
        /*020e*/ 	.short	(.L_106 - .L_105)


	//   ....[0]....
.L_105:
        /*0210*/ 	.word	0x000004d0


	//   ....[1]....
        /*0214*/ 	.word	0x000006f0


	//   ....[2]....
        /*0218*/ 	.word	0x00000710


	//   ....[3]....
        /*021c*/ 	.word	0x00000730


	//   ....[4]....
        /*0220*/ 	.word	0x00000750


	//   ....[5]....
        /*0224*/ 	.word	0x00000770


	//   ....[6]....
        /*0228*/ 	.word	0x00000b80


	//   ....[7]....
        /*022c*/ 	.word	0x00000ba0


	//   ....[8]....
        /*0230*/ 	.word	0x00000bc0


	//   ....[9]....
        /*0234*/ 	.word	0x00000be0


	//   ....[10]....
        /*0238*/ 	.word	0x00000c00


	//   ....[11]....
        /*023c*/ 	.word	0x00001000


	//   ....[12]....
        /*0240*/ 	.word	0x00001090


	//   ....[13]....
        /*0244*/ 	.word	0x000010f0


	//   ....[14]....
        /*0248*/ 	.word	0x00001160


	//   ....[15]....
        /*024c*/ 	.word	0x000011c0


	//   ....[16]....
        /*0250*/ 	.word	0x00001210


	//   ....[17]....
        /*0254*/ 	.word	0x00001270


	//   ....[18]....
        /*0258*/ 	.word	0x000012c0


	//   ....[19]....
        /*025c*/ 	.word	0x000012e0


	//   ....[20]....
        /*0260*/ 	.word	0x000013a0


	//   ....[21]....
        /*0264*/ 	.word	0x00001430


	//   ....[22]....
        /*0268*/ 	.word	0x00001480


	//   ....[23]....
        /*026c*/ 	.word	0x000014e0


	//   ....[24]....
        /*0270*/ 	.word	0x00001540


	//   ....[25]....
        /*0274*/ 	.word	0x00001580


	//   ....[26]....
        /*0278*/ 	.word	0x000015c0


	//   ....[27]....
        /*027c*/ 	.word	0x00001600


	//   ....[28]....
        /*0280*/ 	.word	0x00001610


	//   ....[29]....
        /*0284*/ 	.word	0x00001a50


	//   ....[30]....
        /*0288*/ 	.word	0x00002430


	//   ....[31]....
        /*028c*/ 	.word	0x00002650


	//   ....[32]....
        /*0290*/ 	.word	0x00002670


	//   ....[33]....
        /*0294*/ 	.word	0x00002690


	//   ....[34]....
        /*0298*/ 	.word	0x000026b0


	//   ....[35]....
        /*029c*/ 	.word	0x000026d0


	//   ....[36]....
        /*02a0*/ 	.word	0x00002a60


	//   ....[37]....
        /*02a4*/ 	.word	0x00002a80


	//   ....[38]....
        /*02a8*/ 	.word	0x00002aa0


	//   ....[39]....
        /*02ac*/ 	.word	0x00002ac0


	//   ....[40]....
        /*02b0*/ 	.word	0x00002ae0


	//   ....[41]....
        /*02b4*/ 	.word	0x00002ee0


	//   ....[42]....
        /*02b8*/ 	.word	0x00002f70


	//   ....[43]....
        /*02bc*/ 	.word	0x00002fd0


	//   ....[44]....
        /*02c0*/ 	.word	0x00003030


	//   ....[45]....
        /*02c4*/ 	.word	0x00003090


	//   ....[46]....
        /*02c8*/ 	.word	0x000030f0


	//   ....[47]....
        /*02cc*/ 	.word	0x00003140


	//   ....[48]....
        /*02d0*/ 	.word	0x000031b0


	//   ....[49]....
        /*02d4*/ 	.word	0x000031c0


	//   ....[50]....
        /*02d8*/ 	.word	0x00003280


	//   ....[51]....
        /*02dc*/ 	.word	0x00003310


	//   ....[52]....
        /*02e0*/ 	.word	0x00003360


	//   ....[53]....
        /*02e4*/ 	.word	0x000033d0


	//   ....[54]....
        /*02e8*/ 	.word	0x00003430


	//   ....[55]....
        /*02ec*/ 	.word	0x00003480


	//   ....[56]....
        /*02f0*/ 	.word	0x000034c0


	//   ....[57]....
        /*02f4*/ 	.word	0x00003520


	//   ....[58]....
        /*02f8*/ 	.word	0x00003530


	//   ....[59]....
        /*02fc*/ 	.word	0x000039a0


	//   ....[60]....
        /*0300*/ 	.word	0x00003f30


	//   ....[61]....
        /*0304*/ 	.word	0x00003fb0


	//   ....[62]....
        /*0308*/ 	.word	0x00004040


	//   ....[63]....
        /*030c*/ 	.word	0x00004120


	//   ....[64]....
        /*0310*/ 	.word	0x000041a0


	//   ....[65]....
        /*0314*/ 	.word	0x00004230


	//   ....[66]....
        /*0318*/ 	.word	0x000042b0


	//   ....[67]....
        /*031c*/ 	.word	0x00004330


	//   ....[68]....
        /*0320*/ 	.word	0x00004360


	//   ....[69]....
        /*0324*/ 	.word	0x00004430


	//   ....[70]....
        /*0328*/ 	.word	0x000044b0


	//   ....[71]....
        /*032c*/ 	.word	0x00004530


	//   ....[72]....
        /*0330*/ 	.word	0x000045e0


	//   ....[73]....
        /*0334*/ 	.word	0x00004670


	//   ....[74]....
        /*0338*/ 	.word	0x000046f0


	//   ....[75]....
        /*033c*/ 	.word	0x00004760


	//   ....[76]....
        /*0340*/ 	.word	0x000047e0


	//   ....[77]....
        /*0344*/ 	.word	0x00004840


	//   ....[78]....
        /*0348*/ 	.word	0x000048b0


	//   ....[79]....
        /*034c*/ 	.word	0x00004930


	//   ....[80]....
        /*0350*/ 	.word	0x000049d0


	//   ....[81]....
        /*0354*/ 	.word	0x00004a90


	//   ....[82]....
        /*0358*/ 	.word	0x00004b30


	//   ....[83]....
        /*035c*/ 	.word	0x00004bc0


	//   ....[84]....
        /*0360*/ 	.word	0x00004c50


	//   ....[85]....
        /*0364*/ 	.word	0x00004cc0


	//   ....[86]....
        /*0368*/ 	.word	0x00004cf0


	//   ....[87]....
        /*036c*/ 	.word	0x00004dc0


	//   ....[88]....
        /*0370*/ 	.word	0x00004e40


	//   ....[89]....
        /*0374*/ 	.word	0x00004ec0


	//   ....[90]....
        /*0378*/ 	.word	0x00004f80


	//   ....[91]....
        /*037c*/ 	.word	0x00005020


	//   ....[92]....
        /*0380*/ 	.word	0x000050b0


	//   ....[93]....
        /*0384*/ 	.word	0x00005140


	//   ....[94]....
        /*0388*/ 	.word	0x000051d0


	//   ....[95]....
        /*038c*/ 	.word	0x00005230


	//----- nvinfo : EIATTR_VRC_CTA_INIT_COUNT
	.align		4
.L_106:
        /*0390*/ 	.byte	0x02, 0x4a
	.zero		1
	.zero		1


	//----- nvinfo : EIATTR_EXIT_INSTR_OFFSETS
	.align		4
        /*0394*/ 	.byte	0x04, 0x1c
        /*0396*/ 	.short	(.L_108 - .L_107)


	//   ....[0]....
.L_107:
        /*0398*/ 	.word	0x00001ce0


	//   ....[1]....
        /*039c*/ 	.word	0x00001d10


	//   ....[2]....
        /*03a0*/ 	.word	0x00003ec0


	//   ....[3]....
        /*03a4*/ 	.word	0x00003ee0


	//----- nvinfo : EIATTR_MAX_THREADS
	.align		4
.L_108:
        /*03a8*/ 	.byte	0x04, 0x05
        /*03aa*/ 	.short	(.L_110 - .L_109)
.L_109:
        /*03ac*/ 	.word	0x000001a0
        /*03b0*/ 	.word	0x00000001
        /*03b4*/ 	.word	0x00000001


	//----- nvinfo : EIATTR_CRS_STACK_SIZE
	.align		4
.L_110:
        /*03b8*/ 	.byte	0x04, 0x1e
        /*03ba*/ 	.short	(.L_112 - .L_111)
.L_111:
        /*03bc*/ 	.word	0x00000000


	//----- nvinfo : EIATTR_CBANK_PARAM_SIZE
	.align		4
.L_112:
        /*03c0*/ 	.byte	0x03, 0x19
        /*03c2*/ 	.short	0x0038


	//----- nvinfo : EIATTR_PARAM_CBANK
	.align		4
        /*03c4*/ 	.byte	0x04, 0x0a
        /*03c6*/ 	.short	(.L_114 - .L_113)
	.align		4
.L_113:
        /*03c8*/ 	.word	index@(.nv.constant0._ZN3cub18CUB_300001_SM_10006detail4scan16DeviceScanKernelINS2_10policy_hubIiiimN4cuda3std3__44plusIvEEE10Policy1000EN6thrust24THRUST_300001_SM_1000_NS6detail15normal_iteratorINSD_10device_ptrIiEEEESI_NS0_13ScanTileStateIiLb1EEES9_NS1_10InputValueIiPiEEmiLb0EiEEvT0_T1_T2_iT3_T4_T5_)
        /*03cc*/ 	.short	0x0380
        /*03ce*/ 	.short	0x0038


	//----- nvinfo : EIATTR_SW_WAR
	.align		4
.L_114:
        /*03d0*/ 	.byte	0x04, 0x36
        /*03d2*/ 	.short	(.L_116 - .L_115)
.L_115:
        /*03d4*/ 	.word	0x00000008
.L_116:


//--------------------- .nv.info._ZN3cub18CUB_300001_SM_10006detail4scan16DeviceScanKernelINS2_10policy_hubIiiijN4cuda3std3__44plusIvEEE10Policy1000EN6thrust24THRUST_300001_SM_1000_NS6detail15normal_iteratorINSD_10device_ptrIiEEEESI_NS0_13ScanTileStateIiLb1EEES9_NS1_10InputValueIiPiEEjiLb0EiEEvT0_T1_T2_iT3_T4_T5_ --------------------------
	.section	.nv.info._ZN3cub18CUB_300001_SM_10006detail4scan16DeviceScanKernelINS2_10policy_hubIiiijN4cuda3std3__44plusIvEEE10Policy1000EN6thrust24THRUST_300001_SM_1000_NS6detail15normal_iteratorINSD_10device_ptrIiEEEESI_NS0_13ScanTileStateIiLb1EEES9_NS1_10InputValueIiPiEEjiLb0EiEEvT0_T1_T2_iT3_T4_T5_,"",@"SHT_CUDA_INFO"
	.sectionflags	@""
	.align	4


	//----- nvinfo : EIATTR_CUDA_API_VERSION
	.align		4
        /*0000*/ 	.byte	0x04, 0x37
        /*0002*/ 	.short	(.L_118 - .L_117)
.L_117:
        /*0004*/ 	.word	0x00000082


	//----- nvinfo : EIATTR_KPARAM_INFO
	.align		4
.L_118:
        /*0008*/ 	.byte	0x04, 0x17
        /*000a*/ 	.short	(.L_120 - .L_119)
.L_119:
        /*000c*/ 	.word	0x00000000
        /*0010*/ 	.short	0x0006
        /*0012*/ 	.short	0x0030
        /*0014*/ 	.byte	0x00, 0xf0, 0x11, 0x00


	//----- nvinfo : EIATTR_KPARAM_INFO
	.align		4
.L_120:
        /*0018*/ 	.byte	0x04, 0x17
        /*001a*/ 	.short	(.L_122 - .L_121)
.L_121:
        /*001c*/ 	.word	0x00000000
        /*0020*/ 	.short	0x0005
        /*0022*/ 	.short	0x0020
        /*0024*/ 	.byte	0x00, 0xf0, 0x41, 0x00


	//----- nvinfo : EIATTR_KPARAM_INFO
	.align		4
.L_122:
        /*0028*/ 	.byte	0x04, 0x17
        /*002a*/ 	.short	(.L_124 - .L_123)
.L_123:
        /*002c*/ 	.word	0x00000000
        /*0030*/ 	.short	0x0004
        /*0032*/ 	.short	0x001c
        /*0034*/ 	.byte	0x00, 0xf0, 0x05, 0x00


	//----- nvinfo : EIATTR_KPARAM_INFO
	.align		4
.L_124:
        /*0038*/ 	.byte	0x04, 0x17
        /*003a*/ 	.short	(.L_126 - .L_125)
.L_125:
        /*003c*/ 	.word	0x00000000
        /*0040*/ 	.short	0x0003
        /*0042*/ 	.short	0x0018
        /*0044*/ 	.byte	0x00, 0xf0, 0x11, 0x00


	//----- nvinfo : EIATTR_KPARAM_INFO
	.align		4
.L_126:
        /*0048*/ 	.byte	0x04, 0x17
        /*004a*/ 	.short	(.L_128 - .L_127)
.L_127:
        /*004c*/ 	.word	0x00000000
        /*0050*/ 	.short	0x0002
        /*0052*/ 	.short	0x0010
        /*0054*/ 	.byte	0x00, 0xf0, 0x21, 0x00


	//----- nvinfo : EIATTR_KPARAM_INFO
	.align		4
.L_128:
        /*0058*/ 	.byte	0x04, 0x17
        /*005a*/ 	.short	(.L_130 - .L_129)
.L_129:
        /*005c*/ 	.word	0x00000000
        /*0060*/ 	.short	0x0001
        /*0062*/ 	.short	0x0008
        /*0064*/ 	.byte	0x00, 0xf0, 0x21, 0x00


	//----- nvinfo : EIATTR_KPARAM_INFO
	.align		4
.L_130:
        /*0068*/ 	.byte	0x04, 0x17
        /*006a*/ 	.short	(.L_132 - .L_131)
.L_131:
        /*006c*/ 	.word	0x00000000
        /*0070*/ 	.short	0x0000
        /*0072*/ 	.short	0x0000
        /*0074*/ 	.byte	0x00, 0xf0, 0x21, 0x00


	//----- nvinfo : EIATTR_SPARSE_MMA_MASK
	.align		4
.L_132:
        /*0078*/ 	.byte	0x03, 0x50
        /*007a*/ 	.short	0x0000


	//----- nvinfo : EIATTR_MAXREG_COUNT
	.align		4
        /*007c*/ 	.byte	0x03, 0x1b
        /*007e*/ 	.short	0x00a8


	//----- nvinfo : EIATTR_NUM_BARRIERS
	.align		4
        /*0080*/ 	.byte	0x02, 0x4c
        /*0082*/ 	.byte	0x01
	.zero		1


	//----- nvinfo : EIATTR_MERCURY_ISA_VERSION
	.align		4
        /*0084*/ 	.byte	0x03, 0x5f
        /*0086*/ 	.short	0x0101


	//----- nvinfo : EIATTR_UNUSED_LOAD_BYTE_OFFSET
	.align		4
        /*0088*/ 	.byte	0x04, 0x44
        /*008a*/ 	.short	(.L_134 - .L_133)


	//   ....[0]....
.L_133:
        /*008c*/ 	.word	0x00002a80
        /*0090*/ 	.word	0x00000fff


	//----- nvinfo : EIATTR_COOP_GROUP_MASK_REGIDS
	.align		4
.L_134:
        /*0094*/ 	.byte	0x04, 0x29
        /*0096*/ 	.short	(.L_136 - .L_135)


	//   ....[0]....
.L_135:
        /*0098*/ 	.word	0xffffffff


	//   ....[1]....
        /*009c*/ 	.word	0xffffffff


	//   ....[2]....
        /*00a0*/ 	.word	0xffffffff


	//   ....[3]....
        /*00a4*/ 	.word	0xffffffff


	//   ....[4]....
        /*00a8*/ 	.word	0xffffffff


	//   ....[5]....
        /*00ac*/ 	.word	0xffffffff


	//   ....[6]....
        /*00b0*/ 	.word	0xffffffff


	//   ....[7]....
        /*00b4*/ 	.word	0xffffffff


	//   ....[8]....
        /*00b8*/ 	.word	0xffffffff


	//   ....[9]....
        /*00bc*/ 	.word	0xffffffff


	//   ....[10]....
        /*00c0*/ 	.word	0xffffffff


	//   ....[11]....
        /*00c4*/ 	.word	0xffffffff


	//   ....[12]....
        /*00c8*/ 	.word	0xffffffff


	//   ....[13]....
        /*00cc*/ 	.word	0xffffffff


	//   ....[14]....
        /*00d0*/ 	.word	0xffffffff


	//   ....[15]....
        /*00d4*/ 	.word	0xffffffff


	//   ....[16]....
        /*00d8*/ 	.word	0xffffffff


	//   ....[17]....
        /*00dc*/ 	.word	0xffffffff


	//   ....[18]....
        /*00e0*/ 	.word	0xffffffff


	//   ....[19]....
        /*00e4*/ 	.word	0xffffffff


	//   ....[20]....
        /*00e8*/ 	.word	0xffffffff


	//   ....[21]....
        /*00ec*/ 	.word	0xffffffff


	//   ....[22]....
        /*00f0*/ 	.word	0xffffffff


	//   ....[23]....
        /*00f4*/ 	.word	0xffffffff


	//   ....[24]....
        /*00f8*/ 	.word	0xffffffff


	//   ....[25]....
        /*00fc*/ 	.word	0xffffffff


	//   ....[26]....
        /*0100*/ 	.word	0xffffffff


	//   ....[27]....
        /*0104*/ 	.word	0xffffffff


	//   ....[28]....
        /*0108*/ 	.word	0xffffffff


	//   ....[29]....
        /*010c*/ 	.word	0xffffffff


	//   ....[30]....
        /*0110*/ 	.word	0xffffffff


	//   ....[31]....
        /*0114*/ 	.word	0xffffffff


	//   ....[32]....
        /*0118*/ 	.word	0xffffffff


	//   ....[33]....
        /*011c*/ 	.word	0xffffffff


	//   ....[34]....
        /*0120*/ 	.word	0xffffffff


	//   ....[35]....
        /*0124*/ 	.word	0xffffffff


	//   ....[36]....
        /*0128*/ 	.word	0xffffffff


	//   ....[37]....
        /*012c*/ 	.word	0xffffffff


	//   ....[38]....
        /*0130*/ 	.word	0xffffffff


	//   ....[39]....
        /*0134*/ 	.word	0xffffffff


	//   ....[40]....
        /*0138*/ 	.word	0xffffffff


	//   ....[41]....
        /*013c*/ 	.word	0xffffffff


	//   ....[42]....
        /*0140*/ 	.word	0xffffffff


	//   ....[43]....
        /*0144*/ 	.word	0xffffffff


	//   ....[44]....
        /*0148*/ 	.word	0xffffffff


	//   ....[45]....
        /*014c*/ 	.word	0xffffffff


	//   ....[46]....
        /*0150*/ 	.word	0xffffffff


	//   ....[47]....
        /*0154*/ 	.word	0xffffffff


	//   ....[48]....
        /*0158*/ 	.word	0xffffffff


	//   ....[49]....
        /*015c*/ 	.word	0xffffffff


	//   ....[50]....
        /*0160*/ 	.word	0xffffffff


	//   ....[51]....
        /*0164*/ 	.word	0xffffffff


	//   ....[52]....
        /*0168*/ 	.word	0xffffffff


	//   ....[53]....
        /*016c*/ 	.word	0xffffffff


	//   ....[54]....
        /*0170*/ 	.word	0xffffffff


	//   ....[55]....
        /*0174*/ 	.word	0xffffffff


	//   ....[56]....
        /*0178*/ 	.word	0xffffffff


	//   ....[57]....
        /*017c*/ 	.word	0xffffffff


	//   ....[58]....
        /*0180*/ 	.word	0xffffffff


	//   ....[59]....
        /*0184*/ 	.word	0xffffffff


	//   ....[60]....
        /*0188*/ 	.word	0x05000015


	//   ....[61]....
        /*018c*/ 	.word	0x05000015


	//   ....[62]....
        /*0190*/ 	.word	0x05000015


	//   ....[63]....
        /*0194*/ 	.word	0x05000015


	//   ....[64]....
        /*0198*/ 	.word	0x05000015


	//   ....[65]....
        /*019c*/ 	.word	0x05000015


	//   ....[66]....
        /*01a0*/ 	.word	0x05000015


	//   ....[67]....
        /*01a4*/ 	.word	0x05000015


	//   ....[68]....
        /*01a8*/ 	.word	0x05000015


	//   ....[69]....
        /*01ac*/ 	.word	0x05000015


	//   ....[70]....
        /*01b0*/ 	.word	0x05000015


	//   ....[71]....
        /*01b4*/ 	.word	0x05000015


	//   ....[72]....
        /*01b8*/ 	.word	0x05000015


	//   ....[73]....
        /*01bc*/ 	.word	0x05000015


	//   ....[74]....
        /*01c0*/ 	.word	0x05000015


	//   ....[75]....
        /*01c4*/ 	.word	0x05000015


	//   ....[76]....
        /*01c8*/ 	.word	0x05000015


	//   ....[77]....
        /*01cc*/ 	.word	0x05000015


	//   ....[78]....
        /*01d0*/ 	.word	0x05000015


	//   ....[79]....
        /*01d4*/ 	.word	0x05000015


	//   ....[80]....
        /*01d8*/ 	.word	0x05000015


	//   ....[81]....
        /*01dc*/ 	.word	0x05000015


	//   ....[82]....
        /*01e0*/ 	.word	0x05000015


	//   ....[83]....
        /*01e4*/ 	.word	0x05000015


	//   ....[84]....
        /*01e8*/ 	.word	0x05000015


	//   ....[85]....
        /*01ec*/ 	.word	0x05000015


	//   ....[86]....
        /*01f0*/ 	.word	0x05000015


	//   ....[87]....
        /*01f4*/ 	.word	0x05000015


	//   ....[88]....
        /*01f8*/ 	.word	0x05000015


	//   ....[89]....
        /*01fc*/ 	.word	0x05000015


	//   ....[90]....
        /*0200*/ 	.word	0x05000015


	//   ....[91]....
        /*0204*/ 	.word	0x05000015


	//   ....[92]....
        /*0208*/ 	.word	0x05000015


	//   ....[93]....
        /*020c*/ 	.word	0x05000015


	//   ....[94]....
        /*0210*/ 	.word	0x05000015


	//   ....[95]....
        /*0214*/ 	.word	0x05000015


	//----- nvinfo : EIATTR_COOP_GROUP_INSTR_OFFSETS
	.align		4
.L_136:
        /*0218*/ 	.byte	0x04, 0x28
        /*021a*/ 	.short	(.L_138 - .L_137)


	//   ....[0]....
.L_137:
        /*021c*/ 	.word	0x00000510


	//   ....[1]....
        /*0220*/ 	.word	0x000006d0


	//   ....[2]....
        /*0224*/ 	.word	0x000006f0


	//   ....[3]....
        /*0228*/ 	.word	0x00000710


	//   ....[4]....
        /*022c*/ 	.word	0x00000730


	//   ....[5]....
        /*0230*/ 	.word	0x00000750


	//   ....[6]....
        /*0234*/ 	.word	0x00000b40


	//   ....[7]....
        /*0238*/ 	.word	0x00000b60


	//   ....[8]....
        /*023c*/ 	.word	0x00000b80


	//   ....[9]....
        /*0240*/ 	.word	0x00000ba0


	//   ....[10]....
        /*0244*/ 	.word	0x00000bc0


	//   ....[11]....
        /*0248*/ 	.word	0x00000f70


	//   ....[12]....
        /*024c*/ 	.word	0x00001140


	//   ....[13]....
        /*0250*/ 	.word	0x000011a0


	//   ....[14]....
        /*0254*/ 	.word	0x00001240


	//   ....[15]....
        /*0258*/ 	.word	0x000012b0


	//   ....[16]....
        /*025c*/ 	.word	0x00001300


	//   ....[17]....
        /*0260*/ 	.word	0x00001340


	//   ....[18]....
        /*0264*/ 	.word	0x00001380


	//   ....[19]....
        /*0268*/ 	.word	0x00001390


	//   ....[20]....
        /*026c*/ 	.word	0x00001470


	//   ....[21]....
        /*0270*/ 	.word	0x00001640


	//   ....[22]....
        /*0274*/ 	.word	0x00001690


	//   ....[23]....
        /*0278*/ 	.word	0x000016f0


	//   ....[24]....
        /*027c*/ 	.word	0x00001750


	//   ....[25]....
        /*0280*/ 	.word	0x00001790


	//   ....[26]....
        /*0284*/ 	.word	0x000017d0


	//   ....[27]....
        /*0288*/ 	.word	0x00001810


	//   ....[28]....
        /*028c*/ 	.word	0x00001820


	//   ....[29]....
        /*0290*/ 	.word	0x00001cd0


	//   ....[30]....
        /*0294*/ 	.word	0x000027b0


	//   ....[31]....
        /*0298*/ 	.word	0x00002970


	//   ....[32]....
        /*029c*/ 	.word	0x00002990


	//   ....[33]....
        /*02a0*/ 	.word	0x000029b0


	//   ....[34]....
        /*02a4*/ 	.word	0x000029d0


	//   ....[35]....
        /*02a8*/ 	.word	0x000029f0


	//   ....[36]....
        /*02ac*/ 	.word	0x00002d70


	//   ....[37]....
        /*02b0*/ 	.word	0x00002d90


	//   ....[38]....
        /*02b4*/ 	.word	0x00002db0


	//   ....[39]....
        /*02b8*/ 	.word	0x00002dd0


	//   ....[40]....
        /*02bc*/ 	.word	0x00002df0


	//   ....[41]....
        /*02c0*/ 	.word	0x000031a0


	//   ....[42]....
        /*02c4*/ 	.word	0x00003370


	//   ....[43]....
        /*02c8*/ 	.word	0x000033d0


	//   ....[44]....
        /*02cc*/ 	.word	0x00003440


	//   ....[45]....
        /*02d0*/ 	.word	0x000034b0


	//   ....[46]....
        /*02d4*/ 	.word	0x00003500


	//   ....[47]....
        /*02d8*/ 	.word	0x00003550


	//   ....[48]....
        /*02dc*/ 	.word	0x000035b0


	//   ....[49]....
        /*02e0*/ 	.word	0x000035c0


	//   ....[50]....
        /*02e4*/ 	.word	0x00003680


	//   ....[51]....
        /*02e8*/ 	.word	0x00003850


	//   ....[52]....
        /*02ec*/ 	.word	0x000038a0


	//   ....[53]....
        /*02f0*/ 	.word	0x00003910


	//   ....[54]....
        /*02f4*/ 	.word	0x00003970


	//   ....[55]....
        /*02f8*/ 	.word	0x000039c0


	//   ....[56]....
        /*02fc*/ 	.word	0x00003a20


	//   ....[57]....
        /*0300*/ 	.word	0x00003a60


	//   ....[58]....
        /*0304*/ 	.word	0x00003a70


	//   ....[59]....
        /*0308*/ 	.word	0x00003ee0


	//   ....[60]....
        /*030c*/ 	.word	0x00004560


	//   ....[61]....
        /*0310*/ 	.word	0x000045e0


	//   ....[62]....
        /*0314*/ 	.word	0x00004670


	//   ....[63]....
        /*0318*/ 	.word	0x00004760


	//   ....[64]....
        /*031c*/ 	.word	0x00004800


	//   ....[65]....
        /*0320*/ 	.word	0x00004880


	//   ....[66]....
        /*0324*/ 	.word	0x00004910


	//   ....[67]....
        /*0328*/ 	.word	0x00004990


	//   ....[68]....
        /*032c*/ 	.word	0x000049c0


	//   ....[69]....
        /*0330*/ 	.word	0x00004a70


	//   ....[70]....
        /*0334*/ 	.word	0x00004af0


	//   ....[71]....
        /*0338*/ 	.word	0x00004b70


	//   ....[72]....
        /*033c*/ 	.word	0x00004c30


	//   ....[73]....
        /*0340*/ 	.word	0x00004cc0


	//   ....[74]....
        /*0344*/ 	.word	0x00004d40


	//   ....[75]....
        /*0348*/ 	.word	0x00004dc0


	//   ....[76]....
        /*034c*/ 	.word	0x00004e40


	//   ....[77]....
        /*0350*/ 	.word	0x00004ea0


	//   ....[78]....
        /*0354*/ 	.word	0x00004f10


	//   ....[79]....
        /*0358*/ 	.word	0x00004f90


	//   ....[80]....
        /*035c*/ 	.word	0x00005020


	//   ....[81]....
        /*0360*/ 	.word	0x000050d0


	//   ....[82]....
        /*0364*/ 	.word	0x00005180


	//   ....[83]....
        /*0368*/ 	.word	0x00005210


	//   ....[84]....
        /*036c*/ 	.word	0x000052a0


	//   ....[85]....
        /*0370*/ 	.word	0x00005340


	//   ....[86]....
        /*0374*/ 	.word	0x00005370


	//   ....[87]....
        /*0378*/ 	.word	0x00005420


	//   ....[88]....
        /*037c*/ 	.word	0x000054a0


	//   ....[89]....
        /*0380*/ 	.word	0x00005520


	//   ....[90]....
        /*0384*/ 	.word	0x000055e0


	//   ....[91]....
        /*0388*/ 	.word	0x00005690


	//   ....[92]....
        /*038c*/ 	.word	0x00005720


	//   ....[93]....
        /*0390*/ 	.word	0x000057a0


	//   ....[94]....
        /*0394*/ 	.word	0x00005830


	//   ....[95]....
        /*0398*/ 	.word	0x00005890


	//----- nvinfo : EIATTR_VRC_CTA_INIT_COUNT
	.align		4
.L_138:
        /*039c*/ 	.byte	0x02, 0x4a
	.zero		1
	.zero		1


	//----- nvinfo : EIATTR_EXIT_INSTR_OFFSETS
	.align		4
        /*03a0*/ 	.byte	0x04, 0x1c
        /*03a2*/ 	.short	(.L_140 - .L_139)


	//   ....[0]....
.L_139:
        /*03a4*/ 	.word	0x00001fa0


	//   ....[1]....
        /*03a8*/ 	.word	0x00001fc0


	//   ....[2]....
        /*03ac*/ 	.word	0x000044f0


	//   ....[3]....
        /*03b0*/ 	.word	0x00004510


	//----- nvinfo : EIATTR_MAX_THREADS
	.align		4
.L_140:
        /*03b4*/ 	.byte	0x04, 0x05
        /*03b6*/ 	.short	(.L_142 - .L_141)
.L_141:
        /*03b8*/ 	.word	0x00000180
        /*03bc*/ 	.word	0x00000001
        /*03c0*/ 	.word	0x00000001


	//----- nvinfo : EIATTR_CRS_STACK_SIZE
	.align		4
.L_142:
        /*03c4*/ 	.byte	0x04, 0x1e
        /*03c6*/ 	.short	(.L_144 - .L_143)
.L_143:
        /*03c8*/ 	.word	0x00000000


	//----- nvinfo : EIATTR_CBANK_PARAM_SIZE
	.align		4
.L_144:
        /*03cc*/ 	.byte	0x03, 0x19
        /*03ce*/ 	.short	0x0034


	//----- nvinfo : EIATTR_PARAM_CBANK
	.align		4
        /*03d0*/ 	.byte	0x04, 0x0a
        /*03d2*/ 	.short	(.L_146 - .L_145)
	.align		4
.L_145:
        /*03d4*/ 	.word	index@(.nv.constant0._ZN3cub18CUB_300001_SM_10006detail4scan16DeviceScanKernelINS2_10policy_hubIiiijN4cuda3std3__44plusIvEEE10Policy1000EN6thrust24THRUST_300001_SM_1000_NS6detail15normal_iteratorINSD_10device_ptrIiEEEESI_NS0_13ScanTileStateIiLb1EEES9_NS1_10InputValueIiPiEEjiLb0EiEEvT0_T1_T2_iT3_T4_T5_)
        /*03d8*/ 	.short	0x0380
        /*03da*/ 	.short	0x0034


	//----- nvinfo : EIATTR_SW_WAR
	.align		4
.L_146:
        /*03dc*/ 	.byte	0x04, 0x36
        /*03de*/ 	.short	(.L_148 - .L_147)
.L_147:
        /*03e0*/ 	.word	0x00000008
.L_148:


//--------------------- .nv.info._ZN3cub18CUB_300001_SM_10006detail4scan20DeviceScanInitKernelINS0_13ScanTileStateIiLb1EEEEEvT_i --------------------------
	.section	.nv.info._ZN3cub18CUB_300001_SM_10006detail4scan20DeviceScanInitKernelINS0_13ScanTileStateIiLb1EEEEEvT_i,"",@"SHT_CUDA_INFO"
	.sectionflags	@""
	.align	4


	//----- nvinfo : EIATTR_CUDA_API_VERSION
	.align		4
        /*0000*/ 	.byte	0x04, 0x37
        /*0002*/ 	.short	(.L_150 - .L_149)
.L_149:
        /*0004*/ 	.word	0x00000082


	//----- nvinfo : EIATTR_KPARAM_INFO
	.align		4
.L_150:
        /*0008*/ 	.byte	0x04, 0x17
        /*000a*/ 	.short	(.L_152 - .L_151)
.L_151:
        /*000c*/ 	.word	0x00000000
        /*0010*/ 	.short	0x0001
        /*0012*/ 	.short	0x0008
        /*0014*/ 	.byte	0x00, 0xf0, 0x11, 0x00


	//----- nvinfo : EIATTR_KPARAM_INFO
	.align		4
.L_152:
        /*0018*/ 	.byte	0x04, 0x17
        /*001a*/ 	.short	(.L_154 - .L_153)
.L_153:
        /*001c*/ 	.word	0x00000000
        /*0020*/ 	.short	0x0000
        /*0022*/ 	.short	0x0000
        /*0024*/ 	.byte	0x00, 0xf0, 0x21, 0x00


	//----- nvinfo : EIATTR_SPARSE_MMA_MASK
	.align		4
.L_154:
        /*0028*/ 	.byte	0x03, 0x50
        /*002a*/ 	.short	0x0000


	//----- nvinfo : EIATTR_MAXREG_COUNT
	.align		4
        /*002c*/ 	.byte	0x03, 0x1b
        /*002e*/ 	.short	0x00ff


	//----- nvinfo : EIATTR_MERCURY_ISA_VERSION
	.align		4
        /*0030*/ 	.byte	0x03, 0x5f
        /*0032*/ 	.short	0x0101


	//----- nvinfo : EIATTR_VRC_CTA_INIT_COUNT
	.align		4
        /*0034*/ 	.byte	0x02, 0x4a
	.zero		1
	.zero		1


	//----- nvinfo : EIATTR_EXIT_INSTR_OFFSETS
	.align		4
        /*0038*/ 	.byte	0x04, 0x1c
        /*003a*/ 	.short	(.L_156 - .L_155)


	//   ....[0]....
.L_155:
        /*003c*/ 	.word	0x000000f0


	//   ....[1]....
        /*0040*/ 	.word	0x00000130


	//----- nvinfo : EIATTR_CBANK_PARAM_SIZE
	.align		4
.L_156:
        /*0044*/ 	.byte	0x03, 0x19
        /*0046*/ 	.short	0x000c


	//----- nvinfo : EIATTR_PARAM_CBANK
	.align		4
        /*0048*/ 	.byte	0x04, 0x0a
        /*004a*/ 	.short	(.L_158 - .L_157)
	.align		4
.L_157:
        /*004c*/ 	.word	index@(.nv.constant0._ZN3cub18CUB_300001_SM_10006detail4scan20DeviceScanInitKernelINS0_13ScanTileStateIiLb1EEEEEvT_i)
        /*0050*/ 	.short	0x0380
        /*0052*/ 	.short	0x000c


	//----- nvinfo : EIATTR_SW_WAR
	.align		4
.L_158:
        /*0054*/ 	.byte	0x04, 0x36
        /*0056*/ 	.short	(.L_160 - .L_159)
.L_159:
        /*0058*/ 	.word	0x00000008
.L_160:


//--------------------- .nv.info._ZN3cub18CUB_300001_SM_10006detail8for_each13static_kernelINS2_12policy_hub_t12policy_500_tEmN6thrust24THRUST_300001_SM_1000_NS8cuda_cub20__uninitialized_fill7functorINS7_10device_ptrIiEEiEEEEvT0_T1_ --------------------------
	.section	.nv.info._ZN3cub18CUB_300001_SM_10006detail8for_each13static_kernelINS2_12policy_hub_t12policy_500_tEmN6thrust24THRUST_300001_SM_1000_NS8cuda_cub20__uninitialized_fill7functorINS7_10device_ptrIiEEiEEEEvT0_T1_,"",@"SHT_CUDA_INFO"
	.sectionflags	@""
	.align	4


	//----- nvinfo : EIATTR_CUDA_API_VERSION
	.align		4
        /*0000*/ 	.byte	0x04, 0x37
        /*0002*/ 	.short	(.L_162 - .L_161)
.L_161:
        /*0004*/ 	.word	0x00000082


	//----- nvinfo : EIATTR_KPARAM_INFO
	.align		4
.L_162:
        /*0008*/ 	.byte	0x04, 0x17
        /*000a*/ 	.short	(.L_164 - .L_163)
.L_163:
        /*000c*/ 	.word	0x00000000
        /*0010*/ 	.short	0x0001
        /*0012*/ 	.short	0x0008
        /*0014*/ 	.byte	0x00, 0xf0, 0x41, 0x00


	//----- nvinfo : EIATTR_KPARAM_INFO
	.align		4
.L_164:
        /*0018*/ 	.byte	0x04, 0x17
        /*001a*/ 	.short	(.L_166 - .L_165)
.L_165:
        /*001c*/ 	.word	0x00000000
        /*0020*/ 	.short	0x0000
        /*0022*/ 	.short	0x0000
        /*0024*/ 	.byte	0x00, 0xf0, 0x21, 0x00


	//----- nvinfo : EIATTR_SPARSE_MMA_MASK
	.align		4
.L_166:
        /*0028*/ 	.byte	0x03, 0x50
        /*002a*/ 	.short	0x0000


	//----- nvinfo : EIATTR_MAXREG_COUNT
	.align		4
        /*002c*/ 	.byte	0x03, 0x1b
        /*002e*/ 	.short	0x00ff


	//----- nvinfo : EIATTR_MERCURY_ISA_VERSION
	.align		4
        /*0030*/ 	.byte	0x03, 0x5f
        /*0032*/ 	.short	0x0101


	//----- nvinfo : EIATTR_VRC_CTA_INIT_COUNT
	.align		4
        /*0034*/ 	.byte	0x02, 0x4a
	.zero		1
	.zero		1


	//----- nvinfo : EIATTR_EXIT_INSTR_OFFSETS
	.align		4
        /*0038*/ 	.byte	0x04, 0x1c
        /*003a*/ 	.short	(.L_168 - .L_167)


	//   ....[0]....
.L_167:
        /*003c*/ 	.word	0x00000130


	//   ....[1]....
        /*0040*/ 	.word	0x00000230


	//   ....[2]....
        /*0044*/ 	.word	0x00000260


	//----- nvinfo : EIATTR_MAX_THREADS
	.align		4
.L_168:
        /*0048*/ 	.byte	0x04, 0x05
        /*004a*/ 	.short	(.L_170 - .L_169)
.L_169:
        /*004c*/ 	.word	0x00000100
        /*0050*/ 	.word	0x00000001
        /*0054*/ 	.word	0x00000001


	//----- nvinfo : EIATTR_CBANK_PARAM_SIZE
	.align		4
.L_170:
        /*0058*/ 	.byte	0x03, 0x19
        /*005a*/ 	.short	0x0018


	//----- nvinfo : EIATTR_PARAM_CBANK
	.align		4
        /*005c*/ 	.byte	0x04, 0x0a
        /*005e*/ 	.short	(.L_172 - .L_171)
	.align		4
.L_171:
        /*0060*/ 	.word	index@(.nv.constant0._ZN3cub18CUB_300001_SM_10006detail8for_each13static_kernelINS2_12policy_hub_t12policy_500_tEmN6thrust24THRUST_300001_SM_1000_NS8cuda_cub20__uninitialized_fill7functorINS7_10device_ptrIiEEiEEEEvT0_T1_)
        /*0064*/ 	.short	0x0380
        /*0066*/ 	.short	0x0018


	//----- nvinfo : EIATTR_SW_WAR
	.align		4
.L_172:
        /*0068*/ 	.byte	0x04, 0x36
        /*006a*/ 	.short	(.L_174 - .L_173)
.L_173:
        /*006c*/ 	.word	0x00000008
.L_174:


//--------------------- .nv.info._ZN3cub18CUB_300001_SM_10006detail11EmptyKernelIvEEvv --------------------------
	.section	.nv.info._ZN3cub18CUB_300001_SM_10006detail11EmptyKernelIvEEvv,"",@"SHT_CUDA_INFO"
	.sectionflags	@""
	.align	4


	//----- nvinfo : EIATTR_CUDA_API_VERSION
	.align		4
        /*0000*/ 	.byte	0x04, 0x37
        /*0002*/ 	.short	(.L_176 - .L_175)
.L_175:
        /*0004*/ 	.word	0x00000082


	//----- nvinfo : EIATTR_SPARSE_MMA_MASK
	.align		4
.L_176:
        /*0008*/ 	.byte	0x03, 0x50
        /*000a*/ 	.short	0x0000


	//----- nvinfo : EIATTR_MAXREG_COUNT
	.align		4
        /*000c*/ 	.byte	0x03, 0x1b
        /*000e*/ 	.short	0x00ff


	//----- nvinfo : EIATTR_MERCURY_ISA_VERSION
	.align		4
        /*0010*/ 	.byte	0x03, 0x5f
        /*0012*/ 	.short	0x0101


	//----- nvinfo : EIATTR_VRC_CTA_INIT_COUNT
	.align		4
        /*0014*/ 	.byte	0x02, 0x4a
	.zero		1
	.zero		1


	//----- nvinfo : EIATTR_EXIT_INSTR_OFFSETS
	.align		4
        /*0018*/ 	.byte	0x04, 0x1c
        /*001a*/ 	.short	(.L_178 - .L_177)


	//   ....[0]....
.L_177:
        /*001c*/ 	.word	0x00000010


	//----- nvinfo : EIATTR_SW_WAR
	.align		4
.L_178:
        /*0020*/ 	.byte	0x04, 0x36
        /*0022*/ 	.short	(.L_180 - .L_179)
.L_179:
        /*0024*/ 	.word	0x00000008
.L_180:


//--------------------- .nv.info._Z25intersection_write_kernelPKfS0_iS0_S0_iPKiPfS3_PiS4_ --------------------------
	.section	.nv.info._Z25intersection_write_kernelPKfS0_iS0_S0_iPKiPfS3_PiS4_,"",@"SHT_CUDA_INFO"
	.sectionflags	@""
	.align	4


	//----- nvinfo : EIATTR_CUDA_API_VERSION
	.align		4
        /*0000*/ 	.byte	0x04, 0x37
        /*0002*/ 	.short	(.L_182 - .L_181)
.L_181:
        /*0004*/ 	.word	0x00000082


	//----- nvinfo : EIATTR_KPARAM_INFO
	.align		4
.L_182:
        /*0008*/ 	.byte	0x04, 0x17
        /*000a*/ 	.short	(.L_184 - .L_183)
.L_183:
        /*000c*/ 	.word	0x00000000
        /*0010*/ 	.short	0x000a
        /*0012*/ 	.short	0x0050
        /*0014*/ 	.byte	0x00, 0xf5, 0x21, 0x00


	//----- nvinfo : EIATTR_KPARAM_INFO
	.align		4
.L_184:
        /*0018*/ 	.byte	0x04, 0x17
        /*001a*/ 	.short	(.L_186 - .L_185)
.L_185:
        /*001c*/ 	.word	0x00000000
        /*0020*/ 	.short	0x0009
        /*0022*/ 	.short	0x0048
        /*0024*/ 	.byte	0x00, 0xf5, 0x21, 0x00


	//----- nvinfo : EIATTR_KPARAM_INFO
	.align		4
.L_186:
        /*0028*/ 	.byte	0x04, 0x17
        /*002a*/ 	.short	(.L_188 - .L_187)
.L_187:
        /*002c*/ 	.word	0x00000000
        /*0030*/ 	.short	0x0008
        /*0032*/ 	.short	0x0040
        /*0034*/ 	.byte	0x00, 0xf5, 0x21, 0x00


	//----- nvinfo : EIATTR_KPARAM_INFO
	.align		4
.L_188:
        /*0038*/ 	.byte	0x04, 0x17
        /*003a*/ 	.short	(.L_190 - .L_189)
.L_189:
        /*003c*/ 	.word	0x00000000
        /*0040*/ 	.short	0x0007
        /*0042*/ 	.short	0x0038
        /*0044*/ 	.byte	0x00, 0xf5, 0x21, 0x00


	//----- nvinfo : EIATTR_KPARAM_INFO
	.align		4
.L_190:
        /*0048*/ 	.byte	0x04, 0x17
        /*004a*/ 	.short	(.L_192 - .L_191)
.L_191:
        /*004c*/ 	.word	0x00000000
        /*0050*/ 	.short	0x0006
        /*0052*/ 	.short	0x0030
        /*0054*/ 	.byte	0x00, 0xf5, 0x21, 0x00


	//----- nvinfo : EIATTR_KPARAM_INFO
	.align		4
.L_192:
        /*0058*/ 	.byte	0x04, 0x17
        /*005a*/ 	.short	(.L_194 - .L_193)
.L_193:
        /*005c*/ 	.word	0x00000000
        /*0060*/ 	.short	0x0005
        /*0062*/ 	.short	0x0028
        /*0064*/ 	.byte	0x00, 0xf0, 0x11, 0x00


	//----- nvinfo : EIATTR_KPARAM_INFO
	.align		4
.L_194:
        /*0068*/ 	.byte	0x04, 0x17
        /*006a*/ 	.short	(.L_196 - .L_195)
.L_195:
        /*006c*/ 	.word	0x00000000
        /*0070*/ 	.short	0x0004
        /*0072*/ 	.short	0x0020
        /*0074*/ 	.byte	0x00, 0xf5, 0x21, 0x00


	//----- nvinfo : EIATTR_KPARAM_INFO
	.align		4
.L_196:
        /*0078*/ 	.byte	0x04, 0x17
        /*007a*/ 	.short	(.L_198 - .L_197)
.L_197:
        /*007c*/ 	.word	0x00000000
        /*0080*/ 	.short	0x0003
        /*0082*/ 	.short	0x0018
        /*0084*/ 	.byte	0x00, 0xf5, 0x21, 0x00


	//----- nvinfo : EIATTR_KPARAM_INFO
	.align		4
.L_198:
        /*0088*/ 	.byte	0x04, 0x17
        /*008a*/ 	.short	(.L_200 - .L_199)
.L_199:
        /*008c*/ 	.word	0x00000000
        /*0090*/ 	.short	0x0002
        /*0092*/ 	.short	0x0010
        /*0094*/ 	.byte	0x00, 0xf0, 0x11, 0x00


	//----- nvinfo : EIATTR_KPARAM_INFO
	.align		4
.L_200:
        /*0098*/ 	.byte	0x04, 0x17
        /*009a*/ 	.short	(.L_202 - .L_201)
.L_201:
        /*009c*/ 	.word	0x00000000
        /*00a0*/ 	.short	0x0001
        /*00a2*/ 	.short	0x0008
        /*00a4*/ 	.byte	0x00, 0xf5, 0x21, 0x00


	//----- nvinfo : EIATTR_KPARAM_INFO
	.align		4
.L_202:
        /*00a8*/ 	.byte	0x04, 0x17
        /*00aa*/ 	.short	(.L_204 - .L_203)
.L_203:
        /*00ac*/ 	.word	0x00000000
        /*00b0*/ 	.short	0x0000
        /*00b2*/ 	.short	0x0000
        /*00b4*/ 	.byte	0x00, 0xf5, 0x21, 0x00


	//----- nvinfo : EIATTR_SPARSE_MMA_MASK
	.align		4
.L_204:
        /*00b8*/ 	.byte	0x03, 0x50
        /*00ba*/ 	.short	0x0000


	//----- nvinfo : EIATTR_MAXREG_COUNT
	.align		4
        /*00bc*/ 	.byte	0x03, 0x1b
        /*00be*/ 	.short	0x00ff


	//----- nvinfo : EIATTR_MERCURY_ISA_VERSION
	.align		4
        /*00c0*/ 	.byte	0x03, 0x5f
        /*00c2*/ 	.short	0x0101


	//----- nvinfo : EIATTR_VRC_CTA_INIT_COUNT
	.align		4
        /*00c4*/ 	.byte	0x02, 0x4a
	.zero		1
	.zero		1


	//----- nvinfo : EIATTR_EXIT_INSTR_OFFSETS
	.align		4
        /*00c8*/ 	.byte	0x04, 0x1c
        /*00ca*/ 	.short	(.L_206 - .L_205)


	//   ....[0]....
.L_205:
        /*00cc*/ 	.word	0x00000070


	//   ....[1]....
        /*00d0*/ 	.word	0x000003a0


	//   ....[2]....
        /*00d4*/ 	.word	0x00000af0


	//   ....[3]....
        /*00d8*/ 	.word	0x00000d10


	//----- nvinfo : EIATTR_CRS_STACK_SIZE
	.align		4
.L_206:
        /*00dc*/ 	.byte	0x04, 0x1e
        /*00de*/ 	.short	(.L_208 - .L_207)
.L_207:
        /*00e0*/ 	.word	0x00000000


	//----- nvinfo : EIATTR_CBANK_PARAM_SIZE
	.align		4
.L_208:
        /*00e4*/ 	.byte	0x03, 0x19
        /*00e6*/ 	.short	0x0058


	//----- nvinfo : EIATTR_PARAM_CBANK
	.align		4
        /*00e8*/ 	.byte	0x04, 0x0a
        /*00ea*/ 	.short	(.L_210 - .L_209)
	.align		4
.L_209:
        /*00ec*/ 	.word	index@(.nv.constant0._Z25intersection_write_kernelPKfS0_iS0_S0_iPKiPfS3_PiS4_)
        /*00f0*/ 	.short	0x0380
        /*00f2*/ 	.short	0x0058


	//----- nvinfo : EIATTR_SW_WAR
	.align		4
.L_210:
        /*00f4*/ 	.byte	0x04, 0x36
        /*00f6*/ 	.short	(.L_212 - .L_211)
.L_211:
        /*00f8*/ 	.word	0x00000008
.L_212:


//--------------------- .nv.info._Z25intersection_count_kernelPKfS0_iS0_S0_iPi --------------------------
	.section	.nv.info._Z25intersection_count_kernelPKfS0_iS0_S0_iPi,"",@"SHT_CUDA_INFO"
	.sectionflags	@""
	.align	4


	//----- nvinfo : EIATTR_CUDA_API_VERSION
	.align		4
        /*0000*/ 	.byte	0x04, 0x37
        /*0002*/ 	.short	(.L_214 - .L_213)
.L_213:
        /*0004*/ 	.word	0x00000082


	//----- nvinfo : EIATTR_KPARAM_INFO
	.align		4
.L_214:
        /*0008*/ 	.byte	0x04, 0x17
        /*000a*/ 	.short	(.L_216 - .L_215)
.L_215:
        /*000c*/ 	.word	0x00000000
        /*0010*/ 	.short	0x0006
        /*0012*/ 	.short	0x0030
        /*0014*/ 	.byte	0x00, 0xf5, 0x21, 0x00


	//----- nvinfo : EIATTR_KPARAM_INFO
	.align		4
.L_216:
        /*0018*/ 	.byte	0x04, 0x17
        /*001a*/ 	.short	(.L_218 - .L_217)
.L_217:
        /*001c*/ 	.word	0x00000000
        /*0020*/ 	.short	0x0005
        /*0022*/ 	.short	0x0028
        /*0024*/ 	.byte	0x00, 0xf0, 0x11, 0x00


	//----- nvinfo : EIATTR_KPARAM_INFO
	.align		4
.L_218:
        /*0028*/ 	.byte	0x04, 0x17
        /*002a*/ 	.short	(.L_220 - .L_219)
.L_219:
        /*002c*/ 	.word	0x00000000
        /*0030*/ 	.short	0x0004
        /*0032*/ 	.short	0x0020
        /*0034*/ 	.byte	0x00, 0xf5, 0x21, 0x00


	//----- nvinfo : EIATTR_KPARAM_INFO
	.align		4
.L_220:
        /*0038*/ 	.byte	0x04, 0x17
        /*003a*/ 	.short	(.L_222 - .L_221)
.L_221:
        /*003c*/ 	.word	0x00000000
        /*0040*/ 	.short	0x0003
        /*0042*/ 	.short	0x0018
        /*0044*/ 	.byte	0x00, 0xf5, 0x21, 0x00


	//----- nvinfo : EIATTR_KPARAM_INFO
	.align		4
.L_222:
        /*0048*/ 	.byte	0x04, 0x17
        /*004a*/ 	.short	(.L_224 - .L_223)
.L_223:
        /*004c*/ 	.word	0x00000000
        /*0050*/ 	.short	0x0002
        /*0052*/ 	.short	0x0010
        /*0054*/ 	.byte	0x00, 0xf0, 0x11, 0x00


	//----- nvinfo : EIATTR_KPARAM_INFO
	.align		4
.L_224:
        /*0058*/ 	.byte	0x04, 0x17
        /*005a*/ 	.short	(.L_226 - .L_225)
.L_225:
        /*005c*/ 	.word	0x00000000
        /*0060*/ 	.short	0x0001
        /*0062*/ 	.short	0x0008
        /*0064*/ 	.byte	0x00, 0xf5, 0x21, 0x00


	//----- nvinfo : EIATTR_KPARAM_INFO
	.align		4
.L_226:
        /*0068*/ 	.byte	0x04, 0x17
        /*006a*/ 	.short	(.L_228 - .L_227)
.L_227:
        /*006c*/ 	.word	0x00000000
        /*0070*/ 	.short	0x0000
        /*0072*/ 	.short	0x0000
        /*0074*/ 	.byte	0x00, 0xf5, 0x21, 0x00


	//----- nvinfo : EIATTR_SPARSE_MMA_MASK
	.align		4
.L_228:
        /*0078*/ 	.byte	0x03, 0x50
        /*007a*/ 	.short	0x0000


	//----- nvinfo : EIATTR_MAXREG_COUNT
	.align		4
        /*007c*/ 	.byte	0x03, 0x1b
        /*007e*/ 	.short	0x00ff


	//----- nvinfo : EIATTR_MERCURY_ISA_VERSION
	.align		4
        /*0080*/ 	.byte	0x03, 0x5f
        /*0082*/ 	.short	0x0101


	//----- nvinfo : EIATTR_VRC_CTA_INIT_COUNT
	.align		4
        /*0084*/ 	.byte	0x02, 0x4a
	.zero		1
	.zero		1


	//----- nvinfo : EIATTR_EXIT_INSTR_OFFSETS
	.align		4
        /*0088*/ 	.byte	0x04, 0x1c
        /*008a*/ 	.short	(.L_230 - .L_229)


	//   ....[0]....
.L_229:
        /*008c*/ 	.word	0x00000070


	//   ....[1]....
        /*0090*/ 	.word	0x00000fc0


	//----- nvinfo : EIATTR_CRS_STACK_SIZE
	.align		4
.L_230:
        /*0094*/ 	.byte	0x04, 0x1e
        /*0096*/ 	.short	(.L_232 - .L_231)
.L_231:
        /*0098*/ 	.word	0x00000000


	//----- nvinfo : EIATTR_CBANK_PARAM_SIZE
	.align		4
.L_232:
        /*009c*/ 	.byte	0x03, 0x19
        /*009e*/ 	.short	0x0038


	//----- nvinfo : EIATTR_PARAM_CBANK
	.align		4
        /*00a0*/ 	.byte	0x04, 0x0a
        /*00a2*/ 	.short	(.L_234 - .L_233)
	.align		4
.L_233:
        /*00a4*/ 	.word	index@(.nv.constant0._Z25intersection_count_kernelPKfS0_iS0_S0_iPi)
        /*00a8*/ 	.short	0x0380
        /*00aa*/ 	.short	0x0038


	//----- nvinfo : EIATTR_SW_WAR
	.align		4
.L_234:
        /*00ac*/ 	.byte	0x04, 0x36
        /*00ae*/ 	.short	(.L_236 - .L_235)
.L_235:
        /*00b0*/ 	.word	0x00000008
.L_236:


//--------------------- .nv.callgraph             --------------------------
	.section	.nv.callgraph,"",@"SHT_CUDA_CALLGRAPH"
	.align	4
	.sectionentsize	8
	.align		4
        /*0000*/ 	.word	0x00000000
	.align		4
        /*0004*/ 	.word	0xffffffff
	.align		4
        /*0008*/ 	.word	0x00000000
	.align		4
        /*000c*/ 	.word	0xfffffffe
	.align		4
        /*0010*/ 	.word	0x00000000
	.align		4
        /*0014*/ 	.word	0xfffffffd
	.align		4
        /*0018*/ 	.word	0x00000000
	.align		4
        /*001c*/ 	.word	0xfffffffc


//--------------------- .nv.constant4             --------------------------
	.section	.nv.constant4,"a",@progbits
	.align	8
	.align		8
.nv.constant4:
        /*0000*/ 	.dword	_ZN34_INTERNAL_111fed9b_4_k_cu_198950ab4cuda3std3__45__cpo5beginE
	.align		8
        /*0008*/ 	.dword	_ZN34_INTERNAL_111fed9b_4_k_cu_198950ab4cuda3std3__45__cpo3endE
	.align		8
        /*0010*/ 	.dword	_ZN34_INTERNAL_111fed9b_4_k_cu_198950ab4cuda3std3__45__cpo6cbeginE
	.align		8
        /*0018*/ 	.dword	_ZN34_INTERNAL_111fed9b_4_k_cu_198950ab4cuda3std3__45__cpo4cendE
	.align		8
        /*0020*/ 	.dword	_ZN34_INTERNAL_111fed9b_4_k_cu_198950ab4cuda3std3__45__cpo6rbeginE
	.align		8
        /*0028*/ 	.dword	_ZN34_INTERNAL_111fed9b_4_k_cu_198950ab4cuda3std3__45__cpo4rendE
	.align		8
        /*0030*/ 	.dword	_ZN34_INTERNAL_111fed9b_4_k_cu_198950ab4cuda3std3__45__cpo7crbeginE
	.align		8
        /*0038*/ 	.dword	_ZN34_INTERNAL_111fed9b_4_k_cu_198950ab4cuda3std3__45__cpo5crendE
	.align		8
        /*0040*/ 	.dword	_ZN34_INTERNAL_111fed9b_4_k_cu_198950ab4cuda3std3__436_GLOBAL__N__111fed9b_4_k_cu_198950ab6ignoreE
	.align		8
        /*0048*/ 	.dword	_ZN34_INTERNAL_111fed9b_4_k_cu_198950ab4cuda3std3__419piecewise_constructE
	.align		8
        /*0050*/ 	.dword	_ZN34_INTERNAL_111fed9b_4_k_cu_198950ab4cuda3std3__48in_placeE
	.align		8
        /*0058*/ 	.dword	_ZN34_INTERNAL_111fed9b_4_k_cu_198950ab4cuda3std3__420unreachable_sentinelE
	.align		8
        /*0060*/ 	.dword	_ZN34_INTERNAL_111fed9b_4_k_cu_198950ab4cuda3std3__47nulloptE
	.align		8
        /*0068*/ 	.dword	_ZN34_INTERNAL_111fed9b_4_k_cu_198950ab4cuda3std3__48unexpectE
	.align		8
        /*0070*/ 	.dword	_ZN34_INTERNAL_111fed9b_4_k_cu_198950ab4cuda3std6ranges3__45__cpo4swapE
	.align		8
        /*0078*/ 	.dword	_ZN34_INTERNAL_111fed9b_4_k_cu_198950ab4cuda3std6ranges3__45__cpo9iter_moveE
	.align		8
        /*0080*/ 	.dword	_ZN34_INTERNAL_111fed9b_4_k_cu_198950ab4cuda3std6ranges3__45__cpo5beginE
	.align		8
        /*0088*/ 	.dword	_ZN34_INTERNAL_111fed9b_4_k_cu_198950ab4cuda3std6ranges3__45__cpo3endE
	.align		8
        /*0090*/ 	.dword	_ZN34_INTERNAL_111fed9b_4_k_cu_198950ab4cuda3std6ranges3__45__cpo6cbeginE
	.align		8
        /*0098*/ 	.dword	_ZN34_INTERNAL_111fed9b_4_k_cu_198950ab4cuda3std6ranges3__45__cpo4cendE
	.align		8
        /*00a0*/ 	.dword	_ZN34_INTERNAL_111fed9b_4_k_cu_198950ab4cuda3std6ranges3__45__cpo7advanceE
	.align		8
        /*00a8*/ 	.dword	_ZN34_INTERNAL_111fed9b_4_k_cu_198950ab4cuda3std6ranges3__45__cpo9iter_swapE
	.align		8
        /*00b0*/ 	.dword	_ZN34_INTERNAL_111fed9b_4_k_cu_198950ab4cuda3std6ranges3__45__cpo4nextE
	.align		8
        /*00b8*/ 	.dword	_ZN34_INTERNAL_111fed9b_4_k_cu_198950ab4cuda3std6ranges3__45__cpo4prevE
	.align		8
        /*00c0*/ 	.dword	_ZN34_INTERNAL_111fed9b_4_k_cu_198950ab4cuda3std6ranges3__45__cpo4dataE
	.align		8
        /*00c8*/ 	.dword	_ZN34_INTERNAL_111fed9b_4_k_cu_198950ab4cuda3std6ranges3__45__cpo5cdataE
	.align		8
        /*00d0*/ 	.dword	_ZN34_INTERNAL_111fed9b_4_k_cu_198950ab4cuda3std6ranges3__45__cpo4sizeE
	.align		8
        /*00d8*/ 	.dword	_ZN34_INTERNAL_111fed9b_4_k_cu_198950ab4cuda3std6ranges3__45__cpo5ssizeE
	.align		8
        /*00e0*/ 	.dword	_ZN34_INTERNAL_111fed9b_4_k_cu_198950ab4cuda3std6ranges3__45__cpo8distanceE
	.align		8
        /*00e8*/ 	.dword	_ZN34_INTERNAL_111fed9b_4_k_cu_198950ab6thrust24THRUST_300001_SM_1000_NS8cuda_cub3parE
	.align		8
        /*00f0*/ 	.dword	_ZN34_INTERNAL_111fed9b_4_k_cu_198950ab6thrust24THRUST_300001_SM_1000_NS8cuda_cub10par_nosyncE
	.align		8
        /*00f8*/ 	.dword	_ZN34_INTERNAL_111fed9b_4_k_cu_198950ab6thrust24THRUST_300001_SM_1000_NS6system6detail10sequential3seqE
	.align		8
        /*0100*/ 	.dword	_ZN34_INTERNAL_111fed9b_4_k_cu_198950ab6thrust24THRUST_300001_SM_1000_NS6system3cpp3parE
	.align		8
        /*0108*/ 	.dword	_ZN34_INTERNAL_111fed9b_4_k_cu_198950ab6thrust24THRUST_300001_SM_1000_NS12placeholders2_1E
	.align		8
        /*0110*/ 	.dword	_ZN34_INTERNAL_111fed9b_4_k_cu_198950ab6thrust24THRUST_300001_SM_1000_NS12placeholders2_2E
	.align		8
        /*0118*/ 	.dword	_ZN34_INTERNAL_111fed9b_4_k_cu_198950ab6thrust24THRUST_300001_SM_1000_NS12placeholders2_3E
	.align		8
        /*0120*/ 	.dword	_ZN34_INTERNAL_111fed9b_4_k_cu_198950ab6thrust24THRUST_300001_SM_1000_NS12placeholders2_4E
	.align		8
        /*0128*/ 	.dword	_ZN34_INTERNAL_111fed9b_4_k_cu_198950ab6thrust24THRUST_300001_SM_1000_NS12placeholders2_5E
	.align		8
        /*0130*/ 	.dword	_ZN34_INTERNAL_111fed9b_4_k_cu_198950ab6thrust24THRUST_300001_SM_1000_NS12placeholders2_6E
	.align		8
        /*0138*/ 	.dword	_ZN34_INTERNAL_111fed9b_4_k_cu_198950ab6thrust24THRUST_300001_SM_1000_NS12placeholders2_7E
	.align		8
        /*0140*/ 	.dword	_ZN34_INTERNAL_111fed9b_4_k_cu_198950ab6thrust24THRUST_300001_SM_1000_NS12placeholders2_8E
	.align		8
        /*0148*/ 	.dword	_ZN34_INTERNAL_111fed9b_4_k_cu_198950ab6thrust24THRUST_300001_SM_1000_NS12placeholders2_9E
	.align		8
        /*0150*/ 	.dword	_ZN34_INTERNAL_111fed9b_4_k_cu_198950ab6thrust24THRUST_300001_SM_1000_NS12placeholders3_10E
	.align		8
        /*0158*/ 	.dword	_ZN34_INTERNAL_111fed9b_4_k_cu_198950ab6thrust24THRUST_300001_SM_1000_NS3seqE
	.align		8
        /*0160*/ 	.dword	_ZN34_INTERNAL_111fed9b_4_k_cu_198950ab6thrust24THRUST_300001_SM_1000_NS6deviceE


//--------------------- .text._ZN3cub18CUB_300001_SM_10006detail4scan16DeviceScanKernelINS2_10policy_hubIiiimN4cuda3std3__44plusIvEEE10Policy1000EN6thrust24THRUST_300001_SM_1000_NS6detail15normal_iteratorINSD_10device_ptrIiEEEESI_NS0_13ScanTileStateIiLb1EEES9_NS1_10InputValueIiPiEEmiLb0EiEEvT0_T1_T2_iT3_T4_T5_ --------------------------
	.section	.text._ZN3cub18CUB_300001_SM_10006detail4scan16DeviceScanKernelINS2_10policy_hubIiiimN4cuda3std3__44plusIvEEE10Policy1000EN6thrust24THRUST_300001_SM_1000_NS6detail15normal_iteratorINSD_10device_ptrIiEEEESI_NS0_13ScanTileStateIiLb1EEES9_NS1_10InputValueIiPiEEmiLb0EiEEvT0_T1_T2_iT3_T4_T5_,"ax",@progbits
	.align	128
        .global         _ZN3cub18CUB_300001_SM_10006detail4scan16DeviceScanKernelINS2_10policy_hubIiiimN4cuda3std3__44plusIvEEE10Policy1000EN6thrust24THRUST_300001_SM_1000_NS6detail15normal_iteratorINSD_10device_ptrIiEEEESI_NS0_13ScanTileStateIiLb1EEES9_NS1_10InputValueIiPiEEmiLb0EiEEvT0_T1_T2_iT3_T4_T5_
        .type           _ZN3cub18CUB_300001_SM_10006detail4scan16DeviceScanKernelINS2_10policy_hubIiiimN4cuda3std3__44plusIvEEE10Policy1000EN6thrust24THRUST_300001_SM_1000_NS6detail15normal_iteratorINSD_10device_ptrIiEEEESI_NS0_13ScanTileStateIiLb1EEES9_NS1_10InputValueIiPiEEmiLb0EiEEvT0_T1_T2_iT3_T4_T5_,@function
        .size           _ZN3cub18CUB_300001_SM_10006detail4scan16DeviceScanKernelINS2_10policy_hubIiiimN4cuda3std3__44plusIvEEE10Policy1000EN6thrust24THRUST_300001_SM_1000_NS6detail15normal_iteratorINSD_10device_ptrIiEEEESI_NS0_13ScanTileStateIiLb1EEES9_NS1_10InputValueIiPiEEmiLb0EiEEvT0_T1_T2_iT3_T4_T5_,(.L_x_218 - _ZN3cub18CUB_300001_SM_10006detail4scan16DeviceScanKernelINS2_10policy_hubIiiimN4cuda3std3__44plusIvEEE10Policy1000EN6thrust24THRUST_300001_SM_1000_NS6detail15normal_iteratorINSD_10device_ptrIiEEEESI_NS0_13ScanTileStateIiLb1EEES9_NS1_10InputValueIiPiEEmiLb0EiEEvT0_T1_T2_iT3_T4_T5_)
        .other          _ZN3cub18CUB_300001_SM_10006detail4scan16DeviceScanKernelINS2_10policy_hubIiiimN4cuda3std3__44plusIvEEE10Policy1000EN6thrust24THRUST_300001_SM_1000_NS6detail15normal_iteratorINSD_10device_ptrIiEEEESI_NS0_13ScanTileStateIiLb1EEES9_NS1_10InputValueIiPiEEmiLb0EiEEvT0_T1_T2_iT3_T4_T5_,@"STO_CUDA_ENTRY STV_DEFAULT"
_ZN3cub18CUB_300001_SM_10006detail4scan16DeviceScanKernelINS2_10policy_hubIiiimN4cuda3std3__44plusIvEEE10Policy1000EN6thrust24THRUST_300001_SM_1000_NS6detail15normal_iteratorINSD_10device_ptrIiEEEESI_NS0_13ScanTileStateIiLb1EEES9_NS1_10InputValueIiPiEEmiLb0EiEEvT0_T1_T2_iT3_T4_T5_:
.text._ZN3cub18CUB_300001_SM_10006detail4scan16DeviceScanKernelINS2_10policy_hubIiiimN4cuda3std3__44plusIvEEE10Policy1000EN6thrust24THRUST_300001_SM_1000_NS6detail15normal_iteratorINSD_10device_ptrIiEEEESI_NS0_13ScanTileStateIiLb1EEES9_NS1_10InputValueIiPiEEmiLb0EiEEvT0_T1_T2_iT3_T4_T5_:
[----:B------:R-:W-:Y:S01]  /*0000*/  LDC R1, c[0x0][0x37c] ;  /* 0x0000df00ff017b82 */ /* 0x000fe20000000800 */
[----:B------:R-:W0:Y:S01]  /*0010*/  LDCU UR4, c[0x0][0x3a0] ;  /* 0x00007400ff0477ac */ /* 0x000e220008000800 */
[----:B------:R-:W1:Y:S06]  /*0020*/  LDCU.64 UR12, c[0x0][0x358] ;  /* 0x00006b00ff0c77ac */ /* 0x000e6c0008000a00 */
[----:B------:R-:W2:Y:S01]  /*0030*/  S2UR UR6, SR_CTAID.X ;  /* 0x00000000000679c3 */ /* 0x000ea20000002500 */
[----:B------:R-:W3:Y:S01]  /*0040*/  LDCU.64 UR8, c[0x0][0x3b0] ;  /* 0x00007600ff0877ac */ /* 0x000ee20008000a00 */
[----:B0-----:R-:W-:-:S06]  /*0050*/  UPRMT UR4, UR4, 0x7770, URZ ;  /* 0x0000777004047896 */ /* 0x001fcc00080000ff */
[----:B------:R-:W-:-:S05]  /*0060*/  ISETP.NE.AND P0, PT, RZ, UR4, PT ;  /* 0x00000004ff007c0c */ /* 0x000fca000bf05270 */
[----:B------:R-:W2:Y:S08]  /*0070*/  LDCU UR4, c[0x0][0x398] ;  /* 0x00007300ff0477ac */ /* 0x000eb00008000800 */
[----:B------:R-:W1:Y:S02]  /*0080*/  @P0 LDC.64 R2, c[0x0][0x3a8] ;  /* 0x0000ea00ff020b82 */ /* 0x000e640000000a00 */
[----:B-1----:R0:W5:Y:S01]  /*0090*/  @P0 LDG.E R39, desc[UR12][R2.64] ;  /* 0x0000000c02270981 */ /* 0x002162000c1e1900 */
[----:B--2---:R-:W-:-:S04]  /*00a0*/  UIADD3 UR6, UPT, UPT, UR6, UR4, URZ ;  /* 0x0000000406067290 */ /* 0x004fc8000fffe0ff */
[----:B------:R-:W-:-:S04]  /*00b0*/  UIMAD.WIDE UR10, UR6, 0x1ee0, URZ ;  /* 0x00001ee0060a78a5 */ /* 0x000fc8000f8e02ff */
[----:B---3--:R-:W-:-:S04]  /*00c0*/  UIADD3 UR7, UP0, UPT, -UR10, UR8, URZ ;  /* 0x000000080a077290 */ /* 0x008fc8000ff1e1ff */
[----:B------:R-:W-:Y:S02]  /*00d0*/  UIADD3.X UR4, UPT, UPT, ~UR11, UR9, URZ, UP0, !UPT ;  /* 0x000000090b047290 */ /* 0x000fe400087fe5ff */
[----:B------:R-:W-:-:S04]  /*00e0*/  UISETP.GE.U32.AND UP0, UPT, UR7, 0x1ee1, UPT ;  /* 0x00001ee10700788c */ /* 0x000fc8000bf06070 */
[----:B------:R-:W-:Y:S01]  /*00f0*/  UISETP.GE.U32.AND.EX UP0, UPT, UR4, URZ, UPT, UP0 ;  /* 0x000000ff0400728c */ /* 0x000fe2000bf06100 */
[----:B------:R-:W1:Y:S08]  /*0100*/  @!P0 LDC R39, c[0x0][0x3a8] ;  /* 0x0000ea00ff278b82 */ /* 0x000e700000000800 */
[----:B0-----:R-:W-:Y:S05]  /*0110*/  BRA.U !UP0, `(.L_x_0) ;  /* 0x0000001908f47547 */ /* 0x001fea000b800000 */
[----:B------:R-:W0:Y:S01]  /*0120*/  S2R R35, SR_TID.X ;  /* 0x0000000000237919 */ /* 0x000e220000002100 */
[----:B------:R-:W2:Y:S01]  /*0130*/  LDCU.64 UR4, c[0x0][0x380] ;  /* 0x00007000ff0477ac */ /* 0x000ea20008000a00 */
[C---:B0-----:R-:W-:Y:S02]  /*0140*/  LOP3.LUT R0, R35.reuse, 0x1f, RZ, 0xc0, !PT ;  /* 0x0000001f23007812 */ /* 0x041fe400078ec0ff */
[----:B------:R-:W-:-:S05]  /*0150*/  LOP3.LUT R3, R35, 0x3e0, RZ, 0xc0, !PT ;  /* 0x000003e023037812 */ /* 0x000fca00078ec0ff */
[----:B------:R-:W-:-:S05]  /*0160*/  IMAD R0, R3, 0x13, R0 ;  /* 0x0000001303007824 */ /* 0x000fca00078e0200 */
[----:B------:R-:W-:-:S05]  /*0170*/  IADD3 R0, P0, PT, R0, UR10, RZ ;  /* 0x0000000a00007c10 */ /* 0x000fca000ff1e0ff */
[----:B------:R-:W-:Y:S02]  /*0180*/  IMAD.X R3, RZ, RZ, UR11, P0 ;  /* 0x0000000bff037e24 */ /* 0x000fe400080e06ff */
[----:B------:R-:W-:-:S03]  /*0190*/  IMAD.SHL.U32 R31, R0, 0x4, RZ ;  /* 0x00000004001f7824 */ /* 0x000fc600078e00ff */
[----:B------:R-:W-:Y:S02]  /*01a0*/  SHF.L.U64.HI R30, R0, 0x2, R3 ;  /* 0x00000002001e7819 */ /* 0x000fe40000010203 */
[----:B--2---:R-:W-:-:S04]  /*01b0*/  IADD3 R2, P0, PT, R31, UR4, RZ ;  /* 0x000000041f027c10 */ /* 0x004fc8000ff1e0ff */
[----:B------:R-:W-:-:S05]  /*01c0*/  IADD3.X R3, PT, PT, R30, UR5, RZ, P0, !PT ;  /* 0x000000051e037c10 */ /* 0x000fca00087fe4ff */
[----:B------:R-:W2:Y:S04]  /*01d0*/  LDG.E R5, desc[UR12][R2.64] ;  /* 0x0000000c02057981 */ /* 0x000ea8000c1e1900 */
[----:B------:R-:W3:Y:S04]  /*01e0*/  LDG.E R7, desc[UR12][R2.64+0x80] ;  /* 0x0000800c02077981 */ /* 0x000ee8000c1e1900 */
[----:B------:R-:W4:Y:S04]  /*01f0*/  LDG.E R9, desc[UR12][R2.64+0x100] ;  /* 0x0001000c02097981 */ /* 0x000f28000c1e1900 */
        /* <DEDUP_REMOVED lines=15> */
[----:B------:R-:W4:Y:S01]  /*02f0*/  LDG.E R8, desc[UR12][R2.64+0x900] ;  /* 0x0009000c02087981 */ /* 0x000f22000c1e1900 */
[----:B------:R-:W0:Y:S01]  /*0300*/  S2UR UR5, SR_CgaCtaId ;  /* 0x00000000000579c3 */ /* 0x000e220000008800 */
[----:B------:R-:W-:Y:S01]  /*0310*/  SHF.R.U32.HI R36, RZ, 0x5, R35 ;  /* 0x00000005ff247819 */ /* 0x000fe20000011623 */
[----:B------:R-:W-:Y:S01]  /*0320*/  UMOV UR4, 0x400 ;  /* 0x0000040000047882 */ /* 0x000fe20000000000 */
[----:B------:R-:W1:Y:S01]  /*0330*/  S2R R37, SR_LANEID ;  /* 0x0000000000257919 */ /* 0x000e620000000000 */
[----:B------:R-:W-:Y:S01]  /*0340*/  UISETP.NE.AND UP0, UPT, UR6, URZ, UPT ;  /* 0x000000ff0600728c */ /* 0x000fe2000bf05270 */
[----:B------:R-:W-:Y:S01]  /*0350*/  BSSY.RECONVERGENT B0, `(.L_x_1) ;  /* 0x0000148000007945 */ /* 0x000fe20003800200 */
[----:B0-----:R-:W-:Y:S01]  /*0360*/  ULEA UR4, UR5, UR4, 0x18 ;  /* 0x0000000405047291 */ /* 0x001fe2000f8ec0ff */
[----:B-1----:R-:W-:-:S05]  /*0370*/  IMAD R34, R36, 0x260, R37 ;  /* 0x0000026024227824 */ /* 0x002fca00078e0225 */
[----:B------:R-:W-:-:S05]  /*0380*/  LEA R34, R34, UR4, 0x2 ;  /* 0x0000000422227c11 */ /* 0x000fca000f8e10ff */
[----:B------:R-:W-:Y:S01]  /*0390*/  IMAD R33, R37, 0x48, R34 ;  /* 0x0000004825217824 */ /* 0x000fe200078e0222 */
[----:B--2---:R0:W-:Y:S04]  /*03a0*/  STS [R34], R5 ;  /* 0x0000000522007388 */ /* 0x0041e80000000800 */
[----:B---3--:R0:W-:Y:S04]  /*03b0*/  STS [R34+0x80], R7 ;  /* 0x0000800722007388 */ /* 0x0081e80000000800 */
[----:B----4-:R0:W-:Y:S04]  /*03c0*/  STS [R34+0x100], R9 ;  /* 0x0001000922007388 */ /* 0x0101e80000000800 */
[----:B------:R0:W-:Y:S04]  /*03d0*/  STS [R34+0x180], R11 ;  /* 0x0001800b22007388 */ /* 0x0001e80000000800 */
        /* <DEDUP_REMOVED lines=14> */
[----:B------:R0:W-:Y:S01]  /*04c0*/  STS [R34+0x900], R8 ;  /* 0x0009000822007388 */ /* 0x0001e20000000800 */
[----:B------:R-:W-:-:S03]  /*04d0*/  NOP ;  /* 0x0000000000007918 */ /* 0x000fc60000000000 */
[----:B------:R0:W1:Y:S04]  /*04e0*/  LDS R32, [R33] ;  /* 0x0000000021207984 */ /* 0x0000680000000800 */
[----:B------:R0:W2:Y:S04]  /*04f0*/  LDS R29, [R33+0x4] ;  /* 0x00000400211d7984 */ /* 0x0000a80000000800 */
[----:B------:R0:W3:Y:S04]  /*0500*/  LDS R28, [R33+0x8] ;  /* 0x00000800211c7984 */ /* 0x0000e80000000800 */
[----:B------:R0:W4:Y:S04]  /*0510*/  LDS R27, [R33+0xc] ;  /* 0x00000c00211b7984 */ /* 0x0001280000000800 */
[----:B------:R0:W0:Y:S04]  /*0520*/  LDS R26, [R33+0x10] ;  /* 0x00001000211a7984 */ /* 0x0000280000000800 */
        /* <DEDUP_REMOVED lines=13> */
[----:B------:R0:W0:Y:S01]  /*0600*/  LDS R9, [R33+0x48] ;  /* 0x0000480021097984 */ /* 0x0000220000000800 */
[----:B------:R-:W-:Y:S06]  /*0610*/  BAR.SYNC.DEFER_BLOCKING 0x0 ;  /* 0x0000000000007b1d */ /* 0x000fec0000010000 */
[----:B-1234-:R-:W-:Y:S05]  /*0620*/  BRA.U UP0, `(.L_x_2) ;  /* 0x0000000500247547 */ /* 0x01efea000b800000 */
[----:B0-----:R-:W-:Y:S02]  /*0630*/  IADD3 R8, PT, PT, R28, R29, R32 ;  /* 0x0000001d1c087210 */ /* 0x001fe40007ffe020 */
[C---:B------:R-:W-:Y:S02]  /*0640*/  ISETP.NE.AND P1, PT, R37.reuse, 0x1f, PT ;  /* 0x0000001f2500780c */ /* 0x040fe40003f25270 */
[----:B------:R-:W-:Y:S02]  /*0650*/  IADD3 R8, PT, PT, R26, R27, R8 ;  /* 0x0000001b1a087210 */ /* 0x000fe40007ffe008 */
[----:B------:R-:W-:Y:S02]  /*0660*/  ISETP.NE.AND P2, PT, R37, RZ, PT ;  /* 0x000000ff2500720c */ /* 0x000fe40003f45270 */
[----:B------:R-:W-:-:S04]  /*0670*/  IADD3 R8, PT, PT, R24, R25, R8 ;  /* 0x0000001918087210 */ /* 0x000fc80007ffe008 */
[----:B------:R-:W-:-:S03]  /*0680*/  IADD3 R8, PT, PT, R22, R23, R8 ;  /* 0x0000001716087210 */ /* 0x000fc60007ffe008 */
[----:B------:R-:W-:Y:S02]  /*0690*/  @!P1 LEA R42, R36, UR4, 0x2 ;  /* 0x00000004242a9c11 */ /* 0x000fe4000f8e10ff */
[----:B------:R-:W-:-:S04]  /*06a0*/  IADD3 R8, PT, PT, R20, R21, R8 ;  /* 0x0000001514087210 */ /* 0x000fc80007ffe008 */
[----:B------:R-:W-:-:S04]  /*06b0*/  IADD3 R8, PT, PT, R6, R7, R8 ;  /* 0x0000000706087210 */ /* 0x000fc80007ffe008 */
[----:B------:R-:W-:-:S04]  /*06c0*/  IADD3 R8, PT, PT, R4, R5, R8 ;  /* 0x0000000504087210 */ /* 0x000fc80007ffe008 */
[----:B------:R-:W-:-:S04]  /*06d0*/  IADD3 R8, PT, PT, R2, R3, R8 ;  /* 0x0000000302087210 */ /* 0x000fc80007ffe008 */
[----:B------:R-:W-:-:S05]  /*06e0*/  IADD3 R38, PT, PT, R9, R0, R8 ;  /* 0x0000000009267210 */ /* 0x000fca0007ffe008 */
[----:B------:R-:W0:Y:S02]  /*06f0*/  SHFL.UP P0, R9, R38, 0x1, RZ ;  /* 0x0420000026097989 */ /* 0x000e2400000000ff */
[----:B0-----:R-:W-:-:S05]  /*0700*/  @P0 IMAD.IADD R9, R38, 0x1, R9 ;  /* 0x0000000126090824 */ /* 0x001fca00078e0209 */
[----:B------:R-:W0:Y:S02]  /*0710*/  SHFL.UP P0, R12, R9, 0x2, RZ ;  /* 0x04400000090c7989 */ /* 0x000e2400000000ff */
[----:B0-----:R-:W-:-:S05]  /*0720*/  @P0 IMAD.IADD R12, R9, 0x1, R12 ;  /* 0x00000001090c0824 */ /* 0x001fca00078e020c */
[----:B------:R-:W0:Y:S02]  /*0730*/  SHFL.UP P0, R17, R12, 0x4, RZ ;  /* 0x048000000c117989 */ /* 0x000e2400000000ff */
[----:B0-----:R-:W-:-:S05]  /*0740*/  @P0 IMAD.IADD R17, R12, 0x1, R17 ;  /* 0x000000010c110824 */ /* 0x001fca00078e0211 */
[----:B------:R-:W0:Y:S02]  /*0750*/  SHFL.UP P0, R40, R17, 0x8, RZ ;  /* 0x0500000011287989 */ /* 0x000e2400000000ff */
[----:B0-----:R-:W-:-:S05]  /*0760*/  @P0 IMAD.IADD R40, R17, 0x1, R40 ;  /* 0x0000000111280824 */ /* 0x001fca00078e0228 */
[----:B------:R-:W0:Y:S02]  /*0770*/  SHFL.UP P0, R41, R40, 0x10, RZ ;  /* 0x0600000028297989 */ /* 0x000e2400000000ff */
[----:B0-----:R-:W-:Y:S01]  /*0780*/  @P0 IMAD.IADD R41, R40, 0x1, R41 ;  /* 0x0000000128290824 */ /* 0x001fe200078e0229 */
[----:B------:R-:W-:-:S03]  /*0790*/  ISETP.NE.AND P0, PT, R36, 0x2, PT ;  /* 0x000000022400780c */ /* 0x000fc60003f05270 */
[----:B------:R-:W-:Y:S01]  /*07a0*/  IMAD.IADD R38, R41, 0x1, -R38 ;  /* 0x0000000129267824 */ /* 0x000fe200078e0a26 */
[----:B------:R-:W-:Y:S01]  /*07b0*/  @!P1 STS [R42+0x10], R41 ;  /* 0x000010292a009388 */ /* 0x000fe20000000800 */
[----:B------:R-:W-:Y:S01]  /*07c0*/  BAR.SYNC.DEFER_BLOCKING 0x0 ;  /* 0x0000000000007b1d */ /* 0x000fe20000010000 */
[----:B------:R-:W-:Y:S02]  /*07d0*/  ISETP.NE.AND P1, PT, R36, 0xc, PT ;  /* 0x0000000c2400780c */ /* 0x000fe40003f25270 */
[----:B------:R-:W-:-:S03]  /*07e0*/  SEL R38, R38, RZ, P2 ;  /* 0x000000ff26267207 */ /* 0x000fc60001000000 */
[----:B------:R-:W0:Y:S04]  /*07f0*/  LDS.128 R8, [UR4+0x10] ;  /* 0x00001004ff087984 */ /* 0x000e280008000c00 */
[----:B------:R-:W1:Y:S04]  /*0800*/  LDS.128 R12, [UR4+0x20] ;  /* 0x00002004ff0c7984 */ /* 0x000e680008000c00 */
[----:B------:R-:W2:Y:S01]  /*0810*/  LDS.128 R16, [UR4+0x30] ;  /* 0x00003004ff107984 */ /* 0x000ea20008000c00 */
[----:B0-----:R-:W-:-:S04]  /*0820*/  IMAD.IADD R9, R8, 0x1, R9 ;  /* 0x0000000108097824 */ /* 0x001fc800078e0209 */
[----:B------:R-:W-:Y:S01]  /*0830*/  IMAD.IADD R10, R10, 0x1, R9 ;  /* 0x000000010a0a7824 */ /* 0x000fe200078e0209 */
[----:B------:R-:W-:Y:S02]  /*0840*/  SEL R8, R9, R8, !P0 ;  /* 0x0000000809087207 */ /* 0x000fe40004000000 */
[----:B------:R-:W-:Y:S01]  /*0850*/  ISETP.NE.AND P0, PT, R36, 0x3, PT ;  /* 0x000000032400780c */ /* 0x000fe20003f05270 */
[----:B------:R-:W-:-:S03]  /*0860*/  IMAD.IADD R11, R11, 0x1, R10 ;  /* 0x000000010b0b7824 */ /* 0x000fc600078e020a */
[----:B------:R-:W-:Y:S01]  /*0870*/  SEL R8, R10, R8, !P0 ;  /* 0x000000080a087207 */ /* 0x000fe20004000000 */
[----:B-1----:R-:W-:Y:S01]  /*0880*/  IMAD.IADD R12, R11, 0x1, R12 ;  /* 0x000000010b0c7824 */ /* 0x002fe200078e020c */
[----:B------:R-:W-:-:S03]  /*0890*/  ISETP.NE.AND P0, PT, R36, 0x4, PT ;  /* 0x000000042400780c */ /* 0x000fc60003f05270 */
[----:B------:R-:W-:Y:S01]  /*08a0*/  IMAD.IADD R13, R13, 0x1, R12 ;  /* 0x000000010d0d7824 */ /* 0x000fe200078e020c */
[----:B------:R-:W-:Y:S02]  /*08b0*/  SEL R8, R11, R8, !P0 ;  /* 0x000000080b087207 */ /* 0x000fe40004000000 */
[----:B------:R-:W-:Y:S01]  /*08c0*/  ISETP.NE.AND P0, PT, R36, 0x5, PT ;  /* 0x000000052400780c */ /* 0x000fe20003f05270 */
[----:B------:R-:W-:-:S03]  /*08d0*/  IMAD.IADD R14, R14, 0x1, R13 ;  /* 0x000000010e0e7824 */ /* 0x000fc600078e020d */
[----:B------:R-:W-:Y:S01]  /*08e0*/  SEL R8, R12, R8, !P0 ;  /* 0x000000080c087207 */ /* 0x000fe20004000000 */
[----:B------:R-:W-:Y:S01]  /*08f0*/  IMAD.IADD R15, R15, 0x1, R14 ;  /* 0x000000010f0f7824 */ /* 0x000fe200078e020e */
[----:B------:R-:W-:-:S03]  /*0900*/  ISETP.NE.AND P0, PT, R36, 0x6, PT ;  /* 0x000000062400780c */ /* 0x000fc60003f05270 */
[----:B--2---:R-:W-:Y:S01]  /*0910*/  IMAD.IADD R16, R15, 0x1, R16 ;  /* 0x000000010f107824 */ /* 0x004fe200078e0210 */
[----:B------:R-:W-:Y:S02]  /*0920*/  SEL R9, R13, R8, !P0 ;  /* 0x000000080d097207 */ /* 0x000fe40004000000 */
[----:B------:R-:W-:Y:S01]  /*0930*/  ISETP.NE.AND P0, PT, R36, 0x7, PT ;  /* 0x000000072400780c */ /* 0x000fe20003f05270 */
[----:B------:R-:W0:Y:S01]  /*0940*/  LDS R8, [UR4+0x40] ;  /* 0x00004004ff087984 */ /* 0x000e220008000800 */
[----:B------:R-:W-:Y:S02]  /*0950*/  IMAD.IADD R17, R17, 0x1, R16 ;  /* 0x0000000111117824 */ /* 0x000fe400078e0210 */
[----:B------:R-:W-:Y:S02]  /*0960*/  SEL R9, R14, R9, !P0 ;  /* 0x000000090e097207 */ /* 0x000fe40004000000 */
[----:B------:R-:W-:Y:S01]  /*0970*/  ISETP.NE.AND P0, PT, R36, 0x8, PT ;  /* 0x000000082400780c */ /* 0x000fe20003f05270 */
[----:B------:R-:W-:-:S03]  /*0980*/  IMAD.IADD R18, R18, 0x1, R17 ;  /* 0x0000000112127824 */ /* 0x000fc600078e0211 */
[----:B------:R-:W-:Y:S02]  /*0990*/  SEL R9, R15, R9, !P0 ;  /* 0x000000090f097207 */ /* 0x000fe40004000000 */
[----:B------:R-:W-:-:S04]  /*09a0*/  ISETP.NE.AND P0, PT, R36, 0x9, PT ;  /* 0x000000092400780c */ /* 0x000fc80003f05270 */
[----:B------:R-:W-:Y:S02]  /*09b0*/  SEL R9, R16, R9, !P0 ;  /* 0x0000000910097207 */ /* 0x000fe40004000000 */
[----:B------:R-:W-:-:S04]  /*09c0*/  ISETP.NE.AND P0, PT, R36, 0xa, PT ;  /* 0x0000000a2400780c */ /* 0x000fc80003f05270 */
[----:B------:R-:W-:Y:S02]  /*09d0*/  SEL R9, R17, R9, !P0 ;  /* 0x0000000911097207 */ /* 0x000fe40004000000 */
[----:B------:R-:W-:-:S04]  /*09e0*/  ISETP.NE.AND P0, PT, R36, 0xb, PT ;  /* 0x0000000b2400780c */ /* 0x000fc80003f05270 */
[----:B------:R-:W-:Y:S01]  /*09f0*/  SEL R9, R18, R9, !P0 ;  /* 0x0000000912097207 */ /* 0x000fe20004000000 */
[----:B------:R-:W-:Y:S01]  /*0a00*/  IMAD.IADD R18, R19, 0x1, R18 ;  /* 0x0000000113127824 */ /* 0x000fe200078e0212 */
[----:B------:R-:W-:-:S04]  /*0a10*/  ISETP.GE.U32.AND P0, PT, R35, 0x20, PT ;  /* 0x000000202300780c */ /* 0x000fc80003f06070 */
[C---:B------:R-:W-:Y:S02]  /*0a20*/  SEL R9, R18.reuse, R9, !P1 ;  /* 0x0000000912097207 */ /* 0x040fe40004800000 */
[----:B------:R-:W-:Y:S02]  /*0a30*/  ISETP.NE.AND P1, PT, R35, RZ, PT ;  /* 0x000000ff2300720c */ /* 0x000fe40003f25270 */
[----:B------:R-:W-:Y:S02]  /*0a40*/  SEL R10, R9, RZ, P0 ;  /* 0x000000ff090a7207 */ /* 0x000fe40000000000 */
[--C-:B0----5:R-:W-:Y:S02]  /*0a50*/  IADD3 R9, PT, PT, R18, R8, R39.reuse ;  /* 0x0000000812097210 */ /* 0x121fe40007ffe027 */
[----:B------:R-:W-:-:S07]  /*0a60*/  IADD3 R38, PT, PT, R10, R38, R39 ;  /* 0x000000260a267210 */ /* 0x000fce0007ffe027 */
[----:B------:R-:W-:Y:S05]  /*0a70*/  @P1 BRA `(.L_x_3) ;  /* 0x0000000c00541947 */ /* 0x000fea0003800000 */
[----:B------:R-:W0:Y:S01]  /*0a80*/  LDC.64 R10, c[0x0][0x390] ;  /* 0x0000e400ff0a7b82 */ /* 0x000e220000000a00 */
[----:B------:R-:W-:-:S05]  /*0a90*/  IMAD.MOV.U32 R8, RZ, RZ, 0x65 ;  /* 0x00000065ff087424 */ /* 0x000fca00078e00ff */
[----:B0-----:R0:W-:Y:S01]  /*0aa0*/  ST.E.64.STRONG.GPU desc[UR12][R10.64+0x100], R8 ;  /* 0x000100080a007985 */ /* 0x0011e2000c10fb0c */
[----:B------:R-:W-:Y:S05]  /*0ab0*/  BRA `(.L_x_3) ;  /* 0x0000000c00447947 */ /* 0x000fea0003800000 */
.L_x_2:
        /* <DEDUP_REMOVED lines=20> */
[----:B-----5:R-:W0:Y:S02]  /*0c00*/  SHFL.UP P0, R39, R40, 0x10, RZ ;  /* 0x0600000028277989 */ /* 0x020e2400000000ff */
[----:B0-----:R-:W-:Y:S01]  /*0c10*/  @P0 IMAD.IADD R39, R40, 0x1, R39 ;  /* 0x0000000128270824 */ /* 0x001fe200078e0227 */
[----:B------:R-:W-:-:S04]  /*0c20*/  ISETP.NE.AND P0, PT, R36, 0x2, PT ;  /* 0x000000022400780c */ /* 0x000fc80003f05270 */
[----:B------:R-:W-:Y:S01]  /*0c30*/  @!P1 STS [R42+0x10], R39 ;  /* 0x000010272a009388 */ /* 0x000fe20000000800 */
[----:B------:R-:W-:Y:S01]  /*0c40*/  BAR.SYNC.DEFER_BLOCKING 0x0 ;  /* 0x0000000000007b1d */ /* 0x000fe20000010000 */
[----:B------:R-:W-:-:S05]  /*0c50*/  ISETP.NE.AND P1, PT, R36, 0xc, PT ;  /* 0x0000000c2400780c */ /* 0x000fca0003f25270 */
[----:B------:R-:W0:Y:S04]  /*0c60*/  LDS.128 R8, [UR4+0x10] ;  /* 0x00001004ff087984 */ /* 0x000e280008000c00 */
[----:B------:R-:W1:Y:S04]  /*0c70*/  LDS.128 R12, [UR4+0x20] ;  /* 0x00002004ff0c7984 */ /* 0x000e680008000c00 */
[----:B------:R-:W2:Y:S01]  /*0c80*/  LDS.128 R16, [UR4+0x30] ;  /* 0x00003004ff107984 */ /* 0x000ea20008000c00 */
[----:B0-----:R-:W-:-:S04]  /*0c90*/  IMAD.IADD R9, R8, 0x1, R9 ;  /* 0x0000000108097824 */ /* 0x001fc800078e0209 */
[----:B------:R-:W-:Y:S01]  /*0ca0*/  IMAD.IADD R10, R10, 0x1, R9 ;  /* 0x000000010a0a7824 */ /* 0x000fe200078e0209 */
[----:B------:R-:W-:Y:S02]  /*0cb0*/  SEL R8, R9, R8, !P0 ;  /* 0x0000000809087207 */ /* 0x000fe40004000000 */
[----:B------:R-:W-:Y:S01]  /*0cc0*/  ISETP.NE.AND P0, PT, R36, 0x3, PT ;  /* 0x000000032400780c */ /* 0x000fe20003f05270 */
[----:B------:R-:W-:Y:S01]  /*0cd0*/  IMAD.IADD R11, R11, 0x1, R10 ;  /* 0x000000010b0b7824 */ /* 0x000fe200078e020a */
[----:B------:R-:W0:Y:S02]  /*0ce0*/  LDS R9, [UR4+0x40] ;  /* 0x00004004ff097984 */ /* 0x000e240008000800 */
        /* <DEDUP_REMOVED lines=13> */
[----:B------:R-:W-:-:S03]  /*0dc0*/  IMAD.IADD R17, R17, 0x1, R16 ;  /* 0x0000000111117824 */ /* 0x000fc600078e0210 */
[----:B------:R-:W-:Y:S01]  /*0dd0*/  SEL R8, R14, R8, !P0 ;  /* 0x000000080e087207 */ /* 0x000fe20004000000 */
[----:B------:R-:W-:Y:S01]  /*0de0*/  IMAD.IADD R18, R18, 0x1, R17 ;  /* 0x0000000112127824 */ /* 0x000fe200078e0211 */
[----:B------:R-:W-:-:S03]  /*0df0*/  ISETP.NE.AND P0, PT, R36, 0x8, PT ;  /* 0x000000082400780c */ /* 0x000fc60003f05270 */
[----:B------:R-:W-:Y:S01]  /*0e00*/  IMAD.IADD R19, R19, 0x1, R18 ;  /* 0x0000000113137824 */ /* 0x000fe200078e0212 */
[----:B------:R-:W-:Y:S02]  /*0e10*/  SEL R8, R15, R8, !P0 ;  /* 0x000000080f087207 */ /* 0x000fe40004000000 */
[----:B------:R-:W-:-:S04]  /*0e20*/  ISETP.NE.AND P0, PT, R36, 0x9, PT ;  /* 0x000000092400780c */ /* 0x000fc80003f05270 */
[----:B------:R-:W-:Y:S02]  /*0e30*/  SEL R8, R16, R8, !P0 ;  /* 0x0000000810087207 */ /* 0x000fe40004000000 */
[----:B------:R-:W-:Y:S01]  /*0e40*/  ISETP.NE.AND P0, PT, R36, 0xa, PT ;  /* 0x0000000a2400780c */ /* 0x000fe20003f05270 */
[----:B0-----:R-:W-:-:S03]  /*0e50*/  IMAD.IADD R9, R19, 0x1, R9 ;  /* 0x0000000113097824 */ /* 0x001fc600078e0209 */
[----:B------:R-:W-:Y:S01]  /*0e60*/  SEL R8, R17, R8, !P0 ;  /* 0x0000000811087207 */ /* 0x000fe20004000000 */
[----:B------:R-:W-:Y:S01]  /*0e70*/  IMAD.IADD R17, R39, 0x1, -R38 ;  /* 0x0000000127117824 */ /* 0x000fe200078e0a26 */
[----:B------:R-:W-:-:S04]  /*0e80*/  ISETP.NE.AND P0, PT, R36, 0xb, PT ;  /* 0x0000000b2400780c */ /* 0x000fc80003f05270 */
[----:B------:R-:W-:Y:S02]  /*0e90*/  SEL R8, R18, R8, !P0 ;  /* 0x0000000812087207 */ /* 0x000fe40004000000 */
[----:B------:R-:W-:Y:S02]  /*0ea0*/  ISETP.GT.U32.AND P0, PT, R35, 0x1f, PT ;  /* 0x0000001f2300780c */ /* 0x000fe40003f04070 */
[----:B------:R-:W-:Y:S02]  /*0eb0*/  SEL R11, R17, RZ, P2 ;  /* 0x000000ff110b7207 */ /* 0x000fe40001000000 */
[----:B------:R-:W-:Y:S02]  /*0ec0*/  SEL R8, R19, R8, !P1 ;  /* 0x0000000813087207 */ /* 0x000fe40004800000 */
[----:B------:R-:W-:-:S03]  /*0ed0*/  ISETP.GE.U32.AND P1, PT, R35, 0x20, PT ;  /* 0x000000202300780c */ /* 0x000fc60003f26070 */
[----:B------:R-:W-:-:S05]  /*0ee0*/  IMAD.IADD R38, R8, 0x1, R11 ;  /* 0x0000000108267824 */ /* 0x000fca00078e020b */
[----:B------:R-:W-:Y:S01]  /*0ef0*/  SEL R17, R17, R38, !P1 ;  /* 0x0000002611117207 */ /* 0x000fe20004800000 */
[----:B------:R-:W-:Y:S06]  /*0f00*/  @P0 BRA `(.L_x_4) ;  /* 0x00000008000c0947 */ /* 0x000fec0003800000 */
[----:B------:R-:W0:Y:S01]  /*0f10*/  LDC.64 R14, c[0x0][0x390] ;  /* 0x0000e400ff0e7b82 */ /* 0x000e220000000a00 */
[----:B------:R-:W-:Y:S01]  /*0f20*/  ISETP.NE.AND P1, PT, R35, RZ, PT ;  /* 0x000000ff2300720c */ /* 0x000fe20003f25270 */
[----:B------:R-:W-:Y:S01]  /*0f30*/  IMAD.U32 R45, RZ, RZ, UR6 ;  /* 0x00000006ff2d7e24 */ /* 0x000fe2000f8e00ff */
[----:B------:R-:W-:-:S05]  /*0f40*/  LOP3.LUT R18, RZ, R35, RZ, 0x33, !PT ;  /* 0x00000023ff127212 */ /* 0x000fca00078e33ff */
[----:B------:R-:W-:-:S06]  /*0f50*/  VIADD R18, R18, UR6 ;  /* 0x0000000612127c36 */ /* 0x000fcc0008000000 */
[----:B------:R-:W-:Y:S01]  /*0f60*/  @!P1 IMAD.MOV.U32 R8, RZ, RZ, 0x64 ;  /* 0x00000064ff089424 */ /* 0x000fe200078e00ff */
[----:B------:R1:W-:Y:S01]  /*0f70*/  @!P1 STS [UR4+0xc], R9 ;  /* 0x00000c09ff009988 */ /* 0x0003e20008000804 */
[----:B0-----:R-:W-:-:S04]  /*0f80*/  IMAD.WIDE R44, R45, 0x8, R14 ;  /* 0x000000082d2c7825 */ /* 0x001fc800078e020e */
[----:B------:R-:W-:Y:S01]  /*0f90*/  IMAD.WIDE R14, R18, 0x8, R14 ;  /* 0x00000008120e7825 */ /* 0x000fe200078e020e */
[----:B------:R1:W-:Y:S01]  /*0fa0*/  @!P1 ST.E.64.STRONG.GPU desc[UR12][R44.64+0x100], R8 ;  /* 0x000100082c009985 */ /* 0x0003e2000c10fb0c */
[----:B------:R-:W-:Y:S05]  /*0fb0*/  NANOSLEEP 0x226 ;  /* 0x000002260000795d */ /* 0x000fea0003800000 */
[----:B------:R-:W2:Y:S01]  /*0fc0*/  LD.E.64.STRONG.GPU R12, desc[UR12][R14.64+0x100] ;  /* 0x0001000c0e0c7980 */ /* 0x000ea2000c10fb00 */
[----:B------:R-:W-:Y:S01]  /*0fd0*/  UMOV UR5, 0xffffffff ;  /* 0xffffffff00057882 */ /* 0x000fe20000000000 */
[----:B--2---:R-:W-:Y:S02]  /*0fe0*/  ISETP.NE.AND P0, PT, R12, 0x63, PT ;  /* 0x000000630c00780c */ /* 0x004fe40003f05270 */
[----:B-1----:R-:W-:Y:S11]  /*0ff0*/  BRA.DIV UR5, `(.L_x_5) ;  /* 0x0000002e05bc7947 */ /* 0x002ff6000b800000 */
[----:B------:R-:W-:-:S13]  /*1000*/  VOTE.ANY P0, !P0 ;  /* 0x0000000000ff7806 */ /* 0x000fda0004000100 */
.L_x_34:
[----:B------:R-:W-:Y:S05]  /*1010*/  @!P0 BRA `(.L_x_6) ;  /* 0x0000000000248947 */ /* 0x000fea0003800000 */
[----:B------:R-:W-:-:S07]  /*1020*/  IMAD.MOV.U32 R8, RZ, RZ, 0x1de ;  /* 0x000001deff087424 */ /* 0x000fce00078e00ff */
.L_x_8:
[----:B------:R-:W-:Y:S05]  /*1030*/  NANOSLEEP R8 ;  /* 0x000000080000735d */ /* 0x000fea0003800000 */
[----:B------:R-:W2:Y:S01]  /*1040*/  LD.E.64.STRONG.GPU R12, desc[UR12][R14.64+0x100] ;  /* 0x0001000c0e0c7980 */ /* 0x000ea2000c10fb00 */
[----:B------:R-:W-:Y:S01]  /*1050*/  UMOV UR5, 0xffffffff ;  /* 0xffffffff00057882 */ /* 0x000fe20000000000 */
[----:B------:R-:W-:Y:S02]  /*1060*/  SHF.R.U32.HI R8, RZ, 0x1, R8 ;  /* 0x00000001ff087819 */ /* 0x000fe40000011608 */
[----:B--2---:R-:W-:Y:S01]  /*1070*/  ISETP.NE.AND P0, PT, R12, 0x63, PT ;  /* 0x000000630c00780c */ /* 0x004fe20003f05270 */
[----:B------:R-:W-:-:S12]  /*1080*/  BRA.DIV UR5, `(.L_x_7) ;  /* 0x0000002e05b87947 */ /* 0x000fd8000b800000 */
[----:B------:R-:W-:-:S13]  /*1090*/  VOTE.ANY P0, !P0 ;  /* 0x0000000000ff7806 */ /* 0x000fda0004000100 */
.L_x_37:
[----:B------:R-:W-:Y:S05]  /*10a0*/  @P0 BRA `(.L_x_8) ;  /* 0xfffffffc00e00947 */ /* 0x000fea000383ffff */
.L_x_6:
[----:B------:R-:W-:Y:S01]  /*10b0*/  UMOV UR5, 0xffffffff ;  /* 0xffffffff00057882 */ /* 0x000fe20000000000 */
[----:B------:R-:W-:Y:S02]  /*10c0*/  ISETP.NE.AND P0, PT, R12, 0x65, PT ;  /* 0x000000650c00780c */ /* 0x000fe40003f05270 */
[----:B------:R-:W-:Y:S11]  /*10d0*/  BRA.DIV UR5, `(.L_x_9) ;  /* 0x0000002e05c47947 */ /* 0x000ff6000b800000 */
[----:B------:R-:W0:Y:S01]  /*10e0*/  S2R R8, SR_GEMASK ;  /* 0x0000000000087919 */ /* 0x000e220000003c00 */
[----:B------:R-:W-:Y:S01]  /*10f0*/  VOTE.ANY R10, PT, !P0 ;  /* 0x00000000000a7806 */ /* 0x000fe200040e0100 */
[C---:B------:R-:W-:Y:S02]  /*1100*/  VIADD R38, R37.reuse, 0x2 ;  /* 0x0000000225267836 */ /* 0x040fe40000000000 */
[----:B------:R-:W-:Y:S01]  /*1110*/  VIADD R39, R37, 0x10 ;  /* 0x0000001025277836 */ /* 0x000fe20000000000 */
[----:B0-----:R-:W-:-:S05]  /*1120*/  LOP3.LUT R10, R10, 0x80000000, R8, 0xec, !PT ;  /* 0x800000000a0a7812 */ /* 0x001fca00078eec08 */
[----:B------:R-:W-:-:S05]  /*1130*/  VIADD R11, R10, 0xffffffff ;  /* 0xffffffff0a0b7836 */ /* 0x000fca0000000000 */
[----:B------:R-:W-:-:S04]  /*1140*/  LOP3.LUT R11, R10, R11, RZ, 0xc, !PT ;  /* 0x0000000b0a0b7212 */ /* 0x000fc800078e0cff */
[----:B------:R-:W0:Y:S02]  /*1150*/  POPC R15, R11 ;  /* 0x0000000b000f7309 */ /* 0x000e240000000000 */
[----:B0-----:R-:W0:Y:S01]  /*1160*/  SHFL.DOWN PT, R16, R13, 0x1, R15 ;  /* 0x082000000d107989 */ /* 0x001e2200000e000f */
[-C--:B------:R-:W-:Y:S02]  /*1170*/  ISETP.GE.AND P0, PT, R37, R15.reuse, PT ;  /* 0x0000000f2500720c */ /* 0x080fe40003f06270 */
[-C--:B------:R-:W-:Y:S02]  /*1180*/  ISETP.GT.AND P2, PT, R39, R15.reuse, PT ;  /* 0x0000000f2700720c */ /* 0x080fe40003f44270 */
[----:B0-----:R-:W-:Y:S02]  /*1190*/  SEL R16, R16, RZ, !P0 ;  /* 0x000000ff10107207 */ /* 0x001fe40004000000 */
[----:B------:R-:W-:-:S03]  /*11a0*/  ISETP.GT.AND P0, PT, R38, R15, PT ;  /* 0x0000000f2600720c */ /* 0x000fc60003f04270 */
[----:B------:R-:W-:-:S05]  /*11b0*/  IMAD.IADD R36, R16, 0x1, R13 ;  /* 0x0000000110247824 */ /* 0x000fca00078e020d */
[----:B------:R-:W0:Y:S02]  /*11c0*/  SHFL.DOWN PT, R16, R36, 0x2, R15 ;  /* 0x0840000024107989 */ /* 0x000e2400000e000f */
[----:B0-----:R-:W-:-:S05]  /*11d0*/  SEL R19, R16, RZ, !P0 ;  /* 0x000000ff10137207 */ /* 0x001fca0004000000 */
[----:B------:R-:W-:Y:S02]  /*11e0*/  IMAD.IADD R40, R36, 0x1, R19 ;  /* 0x0000000124287824 */ /* 0x000fe400078e0213 */
[C---:B------:R-:W-:Y:S02]  /*11f0*/  VIADD R19, R37.reuse, 0x4 ;  /* 0x0000000425137836 */ /* 0x040fe40000000000 */
[----:B------:R-:W-:Y:S01]  /*1200*/  VIADD R36, R37, 0x8 ;  /* 0x0000000825247836 */ /* 0x000fe20000000000 */
[----:B------:R-:W0:Y:S02]  /*1210*/  SHFL.DOWN PT, R16, R40, 0x4, R15 ;  /* 0x0880000028107989 */ /* 0x000e2400000e000f */
[----:B------:R-:W-:-:S04]  /*1220*/  ISETP.GT.AND P0, PT, R19, R15, PT ;  /* 0x0000000f1300720c */ /* 0x000fc80003f04270 */
[----:B0-----:R-:W-:Y:S02]  /*1230*/  SEL R11, R16, RZ, !P0 ;  /* 0x000000ff100b7207 */ /* 0x001fe40004000000 */
[----:B------:R-:W-:-:S03]  /*1240*/  ISETP.GT.AND P0, PT, R36, R15, PT ;  /* 0x0000000f2400720c */ /* 0x000fc60003f04270 */
[----:B------:R-:W-:Y:S02]  /*1250*/  IMAD.IADD R42, R40, 0x1, R11 ;  /* 0x00000001282a7824 */ /* 0x000fe400078e020b */
[----:B------:R-:W0:Y:S03]  /*1260*/  LDC.64 R10, c[0x0][0x390] ;  /* 0x0000e400ff0a7b82 */ /* 0x000e260000000a00 */
[----:B------:R-:W1:Y:S02]  /*1270*/  SHFL.DOWN PT, R16, R42, 0x8, R15 ;  /* 0x090000002a107989 */ /* 0x000e6400000e000f */
[----:B-1----:R-:W-:Y:S02]  /*1280*/  SEL R41, R16, RZ, !P0 ;  /* 0x000000ff10297207 */ /* 0x002fe40004000000 */
[----:B------:R-:W-:-:S03]  /*1290*/  ISETP.NE.AND P0, PT, R12, 0x65, PT ;  /* 0x000000650c00780c */ /* 0x000fc60003f05270 */
[----:B------:R-:W-:Y:S01]  /*12a0*/  IMAD.IADD R41, R42, 0x1, R41 ;  /* 0x000000012a297824 */ /* 0x000fe200078e0229 */
[----:B0-----:R-:W-:-:S04]  /*12b0*/  IADD3 R42, P3, PT, R10, 0x100, RZ ;  /* 0x000001000a2a7810 */ /* 0x001fc80007f7e0ff */
[----:B------:R-:W0:Y:S01]  /*12c0*/  SHFL.DOWN PT, R16, R41, 0x10, R15 ;  /* 0x0a00000029107989 */ /* 0x000e2200000e000f */
[----:B------:R-:W-:-:S04]  /*12d0*/  IMAD.X R43, RZ, RZ, R11, P3 ;  /* 0x000000ffff2b7224 */ /* 0x000fc800018e060b */
[----:B------:R-:W-:Y:S02]  /*12e0*/  VOTE.ALL P0, P0 ;  /* 0x0000000000ff7806 */ /* 0x000fe40000000000 */
[----:B0-----:R-:W-:-:S05]  /*12f0*/  SEL R16, R16, RZ, !P2 ;  /* 0x000000ff10107207 */ /* 0x001fca0005000000 */
[----:B------:R-:W-:-:S07]  /*1300*/  IMAD.IADD R40, R41, 0x1, R16 ;  /* 0x0000000129287824 */ /* 0x000fce00078e0210 */
.L_x_46:
[----:B------:R-:W-:Y:S05]  /*1310*/  @!P0 BRA `(.L_x_10) ;  /* 0x0000000000cc8947 */ /* 0x000fea0003800000 */
[----:B------:R-:W-:-:S07]  /*1320*/  IMAD.MOV.U32 R11, RZ, RZ, 0x1de ;  /* 0x000001deff0b7424 */ /* 0x000fce00078e00ff */
.L_x_16:
[----:B------:R-:W-:-:S05]  /*1330*/  IMAD.WIDE R14, R18, 0x8, R42 ;  /* 0x00000008120e7825 */ /* 0x000fca00078e022a */
[----:B------:R-:W2:Y:S01]  /*1340*/  LD.E.64.STRONG.GPU R12, desc[UR12][R14.64+-0x100] ;  /* 0xffff000c0e0c7980 */ /* 0x000ea2000c10fb00 */
[----:B------:R-:W-:Y:S05]  /*1350*/  YIELD ;  /* 0x0000000000007946 */ /* 0x000fea0003800000 */
[----:B------:R-:W-:Y:S01]  /*1360*/  UMOV UR5, 0xffffffff ;  /* 0xffffffff00057882 */ /* 0x000fe20000000000 */
[----:B------:R-:W-:Y:S02]  /*1370*/  SHF.R.U32.HI R11, RZ, 0x1, R11 ;  /* 0x00000001ff0b7819 */ /* 0x000fe4000001160b */
[----:B--2---:R-:W-:Y:S01]  /*1380*/  ISETP.NE.AND P0, PT, R12, 0x63, PT ;  /* 0x000000630c00780c */ /* 0x004fe20003f05270 */
[----:B------:R-:W-:-:S12]  /*1390*/  BRA.DIV UR5, `(.L_x_11) ;  /* 0x0000003205147947 */ /* 0x000fd8000b800000 */
[----:B------:R-:W-:-:S13]  /*13a0*/  VOTE.ANY P0, !P0 ;  /* 0x0000000000ff7806 */ /* 0x000fda0004000100 */
.L_x_49:
[----:B------:R-:W-:Y:S05]  /*13b0*/  @!P0 BRA `(.L_x_12) ;  /* 0x0000000000248947 */ /* 0x000fea0003800000 */
[----:B------:R-:W-:-:S07]  /*13c0*/  IMAD.MOV.U32 R16, RZ, RZ, R11 ;  /* 0x000000ffff107224 */ /* 0x000fce00078e000b */
.L_x_14:
[----:B------:R-:W-:Y:S05]  /*13d0*/  NANOSLEEP R16 ;  /* 0x000000100000735d */ /* 0x000fea0003800000 */
[----:B------:R-:W2:Y:S01]  /*13e0*/  LD.E.64.STRONG.GPU R12, desc[UR12][R14.64+-0x100] ;  /* 0xffff000c0e0c7980 */ /* 0x000ea2000c10fb00 */
[----:B------:R-:W-:Y:S01]  /*13f0*/  UMOV UR5, 0xffffffff ;  /* 0xffffffff00057882 */ /* 0x000fe20000000000 */
[----:B------:R-:W-:Y:S02]  /*1400*/  SHF.R.U32.HI R16, RZ, 0x1, R16 ;  /* 0x00000001ff107819 */ /* 0x000fe40000011610 */
[----:B--2---:R-:W-:Y:S01]  /*1410*/  ISETP.NE.AND P0, PT, R12, 0x63, PT ;  /* 0x000000630c00780c */ /* 0x004fe20003f05270 */
[----:B------:R-:W-:-:S12]  /*1420*/  BRA.DIV UR5, `(.L_x_13) ;  /* 0x0000003205107947 */ /* 0x000fd8000b800000 */
[----:B------:R-:W-:-:S13]  /*1430*/  VOTE.ANY P0, !P0 ;  /* 0x0000000000ff7806 */ /* 0x000fda0004000100 */
.L_x_52:
[----:B------:R-:W-:Y:S05]  /*1440*/  @P0 BRA `(.L_x_14) ;  /* 0xfffffffc00e00947 */ /* 0x000fea000383ffff */
.L_x_12:
[----:B------:R-:W-:Y:S01]  /*1450*/  UMOV UR5, 0xffffffff ;  /* 0xffffffff00057882 */ /* 0x000fe20000000000 */
[----:B------:R-:W-:Y:S02]  /*1460*/  ISETP.NE.AND P0, PT, R12, 0x65, PT ;  /* 0x000000650c00780c */ /* 0x000fe40003f05270 */
[----:B------:R-:W-:Y:S11]  /*1470*/  BRA.DIV UR5, `(.L_x_15) ;  /* 0x00000032051c7947 */ /* 0x000ff6000b800000 */
[----:B------:R-:W-:Y:S01]  /*1480*/  VOTE.ANY R10, PT, !P0 ;  /* 0x00000000000a7806 */ /* 0x000fe200040e0100 */
[----:B------:R-:W-:-:S03]  /*1490*/  VIADD R18, R18, 0xffffffe0 ;  /* 0xffffffe012127836 */ /* 0x000fc60000000000 */
[----:B------:R-:W-:-:S05]  /*14a0*/  LOP3.LUT R10, R10, 0x80000000, R8, 0xec, !PT ;  /* 0x800000000a0a7812 */ /* 0x000fca00078eec08 */
[----:B------:R-:W-:-:S05]  /*14b0*/  VIADD R15, R10, 0xffffffff ;  /* 0xffffffff0a0f7836 */ /* 0x000fca0000000000 */
[----:B------:R-:W-:-:S06]  /*14c0*/  LOP3.LUT R15, R10, R15, RZ, 0xc, !PT ;  /* 0x0000000f0a0f7212 */ /* 0x000fcc00078e0cff */
        /* <DEDUP_REMOVED lines=17> */
[----:B------:R-:W-:-:S03]  /*15e0*/  ISETP.NE.AND P0, PT, R12, 0x65, PT ;  /* 0x000000650c00780c */ /* 0x000fc60003f05270 */
[----:B------:R-:W-:-:S05]  /*15f0*/  IMAD.IADD R41, R13, 0x1, R16 ;  /* 0x000000010d297824 */ /* 0x000fca00078e0210 */
[----:B------:R-:W0:Y:S05]  /*1600*/  SHFL.DOWN PT, R16, R41, 0x10, R15 ;  /* 0x0a00000029107989 */ /* 0x000e2a00000e000f */
[----:B------:R-:W-:Y:S02]  /*1610*/  VOTE.ALL P0, P0 ;  /* 0x0000000000ff7806 */ /* 0x000fe40000000000 */
[----:B0-----:R-:W-:-:S04]  /*1620*/  SEL R16, R16, RZ, !P2 ;  /* 0x000000ff10107207 */ /* 0x001fc80005000000 */
[----:B------:R-:W-:-:S07]  /*1630*/  IADD3 R40, PT, PT, R41, R16, R40 ;  /* 0x0000001029287210 */ /* 0x000fce0007ffe028 */
.L_x_61:
[----:B------:R-:W-:Y:S05]  /*1640*/  @P0 BRA `(.L_x_16) ;  /* 0xfffffffc00380947 */ /* 0x000fea000383ffff */
.L_x_10:
[----:B------:R-:W-:Y:S01]  /*1650*/  ISETP.NE.AND P0, PT, R37, RZ, PT ;  /* 0x000000ff2500720c */ /* 0x000fe20003f05270 */
[----:B------:R-:W0:Y:S01]  /*1660*/  @!P1 S2R R11, SR_CgaCtaId ;  /* 0x00000000000b9919 */ /* 0x000e220000008800 */
[----:B------:R-:W-:Y:S01]  /*1670*/  @!P1 MOV R10, 0x400 ;  /* 0x00000400000a9802 */ /* 0x000fe20000000f00 */
[----:B------:R-:W-:Y:S02]  /*1680*/  @!P1 IMAD.IADD R9, R9, 0x1, R40 ;  /* 0x0000000109099824 */ /* 0x000fe400078e0228 */
[----:B------:R-:W-:Y:S02]  /*1690*/  @!P1 IMAD.MOV.U32 R8, RZ, RZ, 0x65 ;  /* 0x00000065ff089424 */ /* 0x000fe400078e00ff */
[----:B------:R-:W-:-:S03]  /*16a0*/  IMAD.MOV.U32 R38, RZ, RZ, R17 ;  /* 0x000000ffff267224 */ /* 0x000fc600078e0011 */
[----:B------:R1:W-:Y:S03]  /*16b0*/  @!P1 ST.E.64.STRONG.GPU desc[UR12][R44.64+0x100], R8 ;  /* 0x000100082c009985 */ /* 0x0003e6000c10fb0c */
[----:B------:R-:W-:Y:S01]  /*16c0*/  @!P0 MOV R12, 0x400 ;  /* 0x00000400000c8802 */ /* 0x000fe20000000f00 */
[----:B------:R-:W2:Y:S01]  /*16d0*/  @!P0 S2R R13, SR_CgaCtaId ;  /* 0x00000000000d8919 */ /* 0x000ea20000008800 */
[----:B------:R-:W-:Y:S01]  /*16e0*/  @!P0 IMAD.MOV.U32 R38, RZ, RZ, R40 ;  /* 0x000000ffff268224 */ /* 0x000fe200078e0028 */
[----:B0-----:R-:W-:-:S05]  /*16f0*/  @!P1 LEA R10, R11, R10, 0x18 ;  /* 0x0000000a0b0a9211 */ /* 0x001fca00078ec0ff */
[----:B------:R1:W-:Y:S04]  /*1700*/  @!P1 STS [R10+0x8], R9 ;  /* 0x000008090a009388 */ /* 0x0003e80000000800 */
[----:B------:R1:W-:Y:S01]  /*1710*/  @!P1 STS [R10+0x4], R40 ;  /* 0x000004280a009388 */ /* 0x0003e20000000800 */
[----:B--2---:R-:W-:-:S05]  /*1720*/  @!P0 LEA R13, R13, R12, 0x18 ;  /* 0x0000000c0d0d8211 */ /* 0x004fca00078ec0ff */
[----:B------:R1:W-:Y:S02]  /*1730*/  @!P0 STS [R13+0x54], R40 ;  /* 0x000054280d008388 */ /* 0x0003e40000000800 */
.L_x_4:
[----:B------:R-:W-:Y:S05]  /*1740*/  WARPSYNC.ALL ;  /* 0x0000000000007948 */ /* 0x000fea0003800000 */
[----:B------:R-:W0:Y:S08]  /*1750*/  S2UR UR7, SR_CgaCtaId ;  /* 0x00000000000779c3 */ /* 0x000e300000008800 */
[----:B------:R-:W-:Y:S01]  /*1760*/  BAR.SYNC.DEFER_BLOCKING 0x0 ;  /* 0x0000000000007b1d */ /* 0x000fe20000010000 */
[----:B------:R-:W-:-:S05]  /*1770*/  ISETP.NE.AND P0, PT, R35, RZ, PT ;  /* 0x000000ff2300720c */ /* 0x000fca0003f05270 */
[----:B------:R-:W-:Y:S02]  /*1780*/  UMOV UR5, 0x400 ;  /* 0x0000040000057882 */ /* 0x000fe40000000000 */
[----:B0-----:R-:W-:-:S09]  /*1790*/  ULEA UR5, UR7, UR5, 0x18 ;  /* 0x0000000507057291 */ /* 0x001fd2000f8ec0ff */
[----:B-1----:R-:W0:Y:S02]  /*17a0*/  LDS R8, [UR5+0x54] ;  /* 0x00005405ff087984 */ /* 0x002e240008000800 */
[----:B0-----:R-:W-:-:S05]  /*17b0*/  SEL R9, R8, RZ, P0 ;  /* 0x000000ff08097207 */ /* 0x001fca0000000000 */
[----:B------:R-:W-:-:S07]  /*17c0*/  IMAD.IADD R38, R9, 0x1, R38 ;  /* 0x0000000109267824 */ /* 0x000fce00078e0226 */
.L_x_3:
[----:B------:R-:W-:Y:S05]  /*17d0*/  BSYNC.RECONVERGENT B0 ;  /* 0x0000000000007941 */ /* 0x000fea0003800200 */
.L_x_1:
[----:B------:R-:W-:Y:S01]  /*17e0*/  IMAD.IADD R32, R32, 0x1, R38 ;  /* 0x0000000120207824 */ /* 0x000fe200078e0226 */
[----:B------:R-:W-:Y:S03]  /*17f0*/  BAR.SYNC.DEFER_BLOCKING 0x0 ;  /* 0x0000000000007b1d */ /* 0x000fe60000010000 */
[----:B------:R-:W-:-:S03]  /*1800*/  IMAD.IADD R29, R29, 0x1, R32 ;  /* 0x000000011d1d7824 */ /* 0x000fc600078e0220 */
[----:B------:R-:W1:Y:S01]  /*1810*/  LDCU.64 UR8, c[0x0][0x388] ;  /* 0x00007100ff0877ac */ /* 0x000e620008000a00 */
[----:B------:R-:W-:-:S04]  /*1820*/  IMAD.IADD R28, R28, 0x1, R29 ;  /* 0x000000011c1c7824 */ /* 0x000fc800078e021d */
[----:B------:R-:W-:-:S04]  /*1830*/  IMAD.IADD R27, R27, 0x1, R28 ;  /* 0x000000011b1b7824 */ /* 0x000fc800078e021c */
[----:B------:R-:W-:-:S04]  /*1840*/  IMAD.IADD R26, R26, 0x1, R27 ;  /* 0x000000011a1a7824 */ /* 0x000fc800078e021b */
[----:B------:R-:W-:-:S04]  /*1850*/  IMAD.IADD R25, R25, 0x1, R26 ;  /* 0x0000000119197824 */ /* 0x000fc800078e021a */
[----:B------:R-:W-:Y:S01]  /*1860*/  IMAD.IADD R24, R24, 0x1, R25 ;  /* 0x0000000118187824 */ /* 0x000fe200078e0219 */
[----:B------:R-:W-:Y:S03]  /*1870*/  STS [R33], R38 ;  /* 0x0000002621007388 */ /* 0x000fe60000000800 */
[----:B------:R-:W-:Y:S01]  /*1880*/  IMAD.IADD R23, R23, 0x1, R24 ;  /* 0x0000000117177824 */ /* 0x000fe200078e0218 */
[----:B------:R-:W-:Y:S03]  /*1890*/  STS [R33+0x4], R32 ;  /* 0x0000042021007388 */ /* 0x000fe60000000800 */
        /* <DEDUP_REMOVED lines=19> */
[----:B------:R-:W-:Y:S04]  /*19d0*/  STS [R33+0x2c], R20 ;  /* 0x00002c1421007388 */ /* 0x000fe80000000800 */
[----:B------:R-:W-:Y:S04]  /*19e0*/  STS [R33+0x30], R7 ;  /* 0x0000300721007388 */ /* 0x000fe80000000800 */
[----:B------:R-:W-:Y:S04]  /*19f0*/  STS [R33+0x34], R6 ;  /* 0x0000340621007388 */ /* 0x000fe80000000800 */
[----:B------:R-:W-:Y:S04]  /*1a00*/  STS [R33+0x38], R5 ;  /* 0x0000380521007388 */ /* 0x000fe80000000800 */
[----:B------:R-:W-:Y:S04]  /*1a10*/  STS [R33+0x3c], R4 ;  /* 0x00003c0421007388 */ /* 0x000fe80000000800 */
[----:B------:R-:W-:Y:S04]  /*1a20*/  STS [R33+0x40], R3 ;  /* 0x0000400321007388 */ /* 0x000fe80000000800 */
[----:B------:R1:W-:Y:S04]  /*1a30*/  STS [R33+0x44], R2 ;  /* 0x0000440221007388 */ /* 0x0003e80000000800 */
[----:B------:R-:W-:Y:S01]  /*1a40*/  STS [R33+0x48], R0 ;  /* 0x0000480021007388 */ /* 0x000fe20000000800 */
[----:B------:R-:W-:-:S03]  /*1a50*/  NOP ;  /* 0x0000000000007918 */ /* 0x000fc60000000000 */
[----:B0-----:R-:W0:Y:S01]  /*1a60*/  LDS R9, [R34] ;  /* 0x0000000022097984 */ /* 0x001e220000000800 */
[----:B-1----:R-:W-:-:S03]  /*1a70*/  IADD3 R2, P0, PT, R31, UR8, RZ ;  /* 0x000000081f027c10 */ /* 0x002fc6000ff1e0ff */
[----:B------:R-:W1:Y:S01]  /*1a80*/  LDS R7, [R34+0x80] ;  /* 0x0000800022077984 */ /* 0x000e620000000800 */
[----:B------:R-:W-:-:S03]  /*1a90*/  IADD3.X R3, PT, PT, R30, UR9, RZ, P0, !PT ;  /* 0x000000091e037c10 */ /* 0x000fc600087fe4ff */
[----:B------:R-:W2:Y:S04]  /*1aa0*/  LDS R11, [R34+0x100] ;  /* 0x00010000220b7984 */ /* 0x000ea80000000800 */
[----:B------:R-:W3:Y:S04]  /*1ab0*/  LDS R13, [R34+0x180] ;  /* 0x00018000220d7984 */ /* 0x000ee80000000800 */
[----:B------:R-:W4:Y:S04]  /*1ac0*/  LDS R5, [R34+0x200] ;  /* 0x0002000022057984 */ /* 0x000f280000000800 */
[----:B------:R-:W5:Y:S04]  /*1ad0*/  LDS R15, [R34+0x280] ;  /* 0x00028000220f7984 */ /* 0x000f680000000800 */
        /* <DEDUP_REMOVED lines=13> */
[----:B0-----:R-:W-:Y:S04]  /*1bb0*/  STG.E desc[UR12][R2.64], R9 ;  /* 0x0000000902007986 */ /* 0x001fe8000c10190c */
[----:B-1----:R-:W-:Y:S04]  /*1bc0*/  STG.E desc[UR12][R2.64+0x80], R7 ;  /* 0x0000800702007986 */ /* 0x002fe8000c10190c */
[----:B--2---:R-:W-:Y:S04]  /*1bd0*/  STG.E desc[UR12][R2.64+0x100], R11 ;  /* 0x0001000b02007986 */ /* 0x004fe8000c10190c */
[----:B---3--:R-:W-:Y:S04]  /*1be0*/  STG.E desc[UR12][R2.64+0x180], R13 ;  /* 0x0001800d02007986 */ /* 0x008fe8000c10190c */
[----:B----4-:R-:W-:Y:S04]  /*1bf0*/  STG.E desc[UR12][R2.64+0x200], R5 ;  /* 0x0002000502007986 */ /* 0x010fe8000c10190c */
[----:B-----5:R-:W-:Y:S04]  /*1c00*/  STG.E desc[UR12][R2.64+0x280], R15 ;  /* 0x0002800f02007986 */ /* 0x020fe8000c10190c */
[----:B------:R-:W-:Y:S04]  /*1c10*/  STG.E desc[UR12][R2.64+0x300], R17 ;  /* 0x0003001102007986 */ /* 0x000fe8000c10190c */
        /* <DEDUP_REMOVED lines=11> */
[----:B------:R-:W-:Y:S01]  /*1cd0*/  STG.E desc[UR12][R2.64+0x900], R43 ;  /* 0x0009002b02007986 */ /* 0x000fe2000c10190c */
[----:B------:R-:W-:Y:S05]  /*1ce0*/  EXIT ;  /* 0x000000000000794d */ /* 0x000fea0003800000 */
.L_x_0:
[----:B------:R-:W-:-:S04]  /*1cf0*/  ISETP.NE.U32.AND P0, PT, RZ, UR7, PT ;  /* 0x00000007ff007c0c */ /* 0x000fc8000bf05070 */
[----:B------:R-:W-:-:S13]  /*1d00*/  ISETP.NE.AND.EX P0, PT, RZ, UR4, PT, P0 ;  /* 0x00000004ff007c0c */ /* 0x000fda000bf05300 */
[----:B------:R-:W-:Y:S05]  /*1d10*/  @!P0 EXIT ;  /* 0x000000000000894d */ /* 0x000fea0003800000 */
[----:B------:R-:W0:Y:S02]  /*1d20*/  LDCU.64 UR4, c[0x0][0x380] ;  /* 0x00007000ff0477ac */ /* 0x000e240008000a00 */
[----:B0-----:R-:W-:-:S06]  /*1d30*/  UIMAD.WIDE UR4, UR6, 0x7b80, UR4 ;  /* 0x00007b80060478a5 */ /* 0x001fcc000f8e0204 */
[----:B------:R-:W-:Y:S02]  /*1d40*/  IMAD.U32 R2, RZ, RZ, UR4 ;  /* 0x00000004ff027e24 */ /* 0x000fe4000f8e00ff */
[----:B------:R-:W-:-:S05]  /*1d50*/  IMAD.U32 R3, RZ, RZ, UR5 ;  /* 0x00000005ff037e24 */ /* 0x000fca000f8e00ff */
[----:B------:R0:W2:Y:S01]  /*1d60*/  LDG.E R0, desc[UR12][R2.64] ;  /* 0x0000000c02007981 */ /* 0x0000a2000c1e1900 */
[----:B------:R-:W3:Y:S02]  /*1d70*/  S2R R31, SR_TID.X ;  /* 0x00000000001f7919 */ /* 0x000ee40000002100 */
[C---:B---3--:R-:W-:Y:S02]  /*1d80*/  LOP3.LUT R30, R31.reuse, 0x1f, RZ, 0xc0, !PT ;  /* 0x0000001f1f1e7812 */ /* 0x048fe400078ec0ff */
[----:B------:R-:W-:-:S05]  /*1d90*/  LOP3.LUT R5, R31, 0x3e0, RZ, 0xc0, !PT ;  /* 0x000003e01f057812 */ /* 0x000fca00078ec0ff */
[----:B------:R-:W-:-:S04]  /*1da0*/  IMAD R30, R5, 0x13, R30 ;  /* 0x00000013051e7824 */ /* 0x000fc800078e021e */
[C---:B------:R-:W-:Y:S01]  /*1db0*/  VIADD R4, R30.reuse, 0x20 ;  /* 0x000000201e047836 */ /* 0x040fe20000000000 */
[C---:B------:R-:W-:Y:S01]  /*1dc0*/  ISETP.GE.U32.AND P1, PT, R30.reuse, UR7, PT ;  /* 0x000000071e007c0c */ /* 0x040fe2000bf26070 */
[C---:B------:R-:W-:Y:S01]  /*1dd0*/  VIADD R5, R30.reuse, 0x40 ;  /* 0x000000401e057836 */ /* 0x040fe20000000000 */
[C---:B0-----:R-:W-:Y:S01]  /*1de0*/  LEA R2, P0, R30.reuse, UR4, 0x2 ;  /* 0x000000041e027c11 */ /* 0x041fe2000f8010ff */
[----:B------:R-:W-:Y:S01]  /*1df0*/  VIADD R3, R30, 0x80 ;  /* 0x000000801e037836 */ /* 0x000fe20000000000 */
[----:B------:R-:W-:Y:S01]  /*1e00*/  ISETP.GE.U32.AND P2, PT, R4, UR7, PT ;  /* 0x0000000704007c0c */ /* 0x000fe2000bf46070 */
[C---:B------:R-:W-:Y:S01]  /*1e10*/  VIADD R4, R30.reuse, 0xa0 ;  /* 0x000000a01e047836 */ /* 0x040fe20000000000 */
[----:B------:R-:W-:Y:S01]  /*1e20*/  ISETP.GE.U32.AND P3, PT, R5, UR7, PT ;  /* 0x0000000705007c0c */ /* 0x000fe2000bf66070 */
[----:B------:R-:W-:Y:S01]  /*1e30*/  VIADD R5, R30, 0xc0 ;  /* 0x000000c01e057836 */ /* 0x000fe20000000000 */
[----:B------:R-:W-:Y:S01]  /*1e40*/  ISETP.GE.U32.AND P5, PT, R3, UR7, PT ;  /* 0x0000000703007c0c */ /* 0x000fe2000bfa6070 */
[----:B------:R-:W-:Y:S01]  /*1e50*/  IMAD.X R3, RZ, RZ, UR5, P0 ;  /* 0x00000005ff037e24 */ /* 0x000fe200080e06ff */
[----:B------:R-:W-:Y:S01]  /*1e60*/  ISETP.GE.U32.AND P6, PT, R4, UR7, PT ;  /* 0x0000000704007c0c */ /* 0x000fe2000bfc6070 */
[C---:B------:R-:W-:Y:S01]  /*1e70*/  VIADD R6, R30.reuse, 0x60 ;  /* 0x000000601e067836 */ /* 0x040fe20000000000 */
[----:B------:R-:W-:Y:S01]  /*1e80*/  ISETP.GE.U32.AND P0, PT, R5, UR7, PT ;  /* 0x0000000705007c0c */ /* 0x000fe2000bf06070 */
[----:B------:R-:W-:-:S02]  /*1e90*/  VIADD R5, R30, 0xe0 ;  /* 0x000000e01e057836 */ /* 0x000fc40000000000 */
[----:B------:R-:W-:Y:S01]  /*1ea0*/  VIADD R37, R30, 0x100 ;  /* 0x000001001e257836 */ /* 0x000fe20000000000 */
[----:B------:R-:W-:Y:S01]  /*1eb0*/  ISETP.GE.U32.AND P4, PT, R6, UR7, PT ;  /* 0x0000000706007c0c */ /* 0x000fe2000bf86070 */
[C---:B------:R-:W-:Y:S02]  /*1ec0*/  VIADD R7, R30.reuse, 0x140 ;  /* 0x000001401e077836 */ /* 0x040fe40000000000 */
[C---:B------:R-:W-:Y:S02]  /*1ed0*/  VIADD R36, R30.reuse, 0x120 ;  /* 0x000001201e247836 */ /* 0x040fe40000000000 */
[C---:B------:R-:W-:Y:S02]  /*1ee0*/  VIADD R35, R30.reuse, 0x220 ;  /* 0x000002201e237836 */ /* 0x040fe40000000000 */
[----:B------:R-:W-:Y:S02]  /*1ef0*/  VIADD R34, R30, 0x240 ;  /* 0x000002401e227836 */ /* 0x000fe40000000000 */
[----:B--2---:R-:W-:-:S02]  /*1f00*/  IMAD.MOV.U32 R4, RZ, RZ, R0 ;  /* 0x000000ffff047224 */ /* 0x004fc400078e0000 */
[----:B------:R-:W2:Y:S02]  /*1f10*/  @!P1 LDG.E R0, desc[UR12][R2.64] ;  /* 0x0000000c02009981 */ /* 0x000ea4000c1e1900 */
[--C-:B------:R-:W-:Y:S01]  /*1f20*/  IMAD.MOV.U32 R12, RZ, RZ, R4.reuse ;  /* 0x000000ffff0c7224 */ /* 0x100fe200078e0004 */
[----:B------:R-:W-:Y:S01]  /*1f30*/  ISETP.GE.U32.AND P1, PT, R5, UR7, PT ;  /* 0x0000000705007c0c */ /* 0x000fe2000bf26070 */
[--C-:B------:R-:W-:Y:S02]  /*1f40*/  IMAD.MOV.U32 R8, RZ, RZ, R4.reuse ;  /* 0x000000ffff087224 */ /* 0x100fe400078e0004 */
[C---:B------:R-:W-:Y:S02]  /*1f50*/  VIADD R5, R30.reuse, 0x160 ;  /* 0x000001601e057836 */ /* 0x040fe40000000000 */
[--C-:B------:R-:W-:Y:S01]  /*1f60*/  IMAD.MOV.U32 R6, RZ, RZ, R4.reuse ;  /* 0x000000ffff067224 */ /* 0x100fe200078e0004 */
[----:B------:R-:W3:Y:S01]  /*1f70*/  @!P5 LDG.E R12, desc[UR12][R2.64+0x200] ;  /* 0x0002000c020cd981 */ /* 0x000ee2000c1e1900 */
[--C-:B------:R-:W-:Y:S01]  /*1f80*/  IMAD.MOV.U32 R14, RZ, RZ, R4.reuse ;  /* 0x000000ffff0e7224 */ /* 0x100fe200078e0004 */
[----:B------:R-:W-:Y:S01]  /*1f90*/  ISETP.GE.U32.AND P5, PT, R37, UR7, PT ;  /* 0x0000000725007c0c */ /* 0x000fe2000bfa6070 */
[----:B------:R-:W-:Y:S01]  /*1fa0*/  IMAD.MOV.U32 R16, RZ, RZ, R4 ;  /* 0x000000ffff107224 */ /* 0x000fe200078e0004 */
[----:B------:R-:W4:Y:S01]  /*1fb0*/  @!P3 LDG.E R8, desc[UR12][R2.64+0x100] ;  /* 0x0001000c0208b981 */ /* 0x000f22000c1e1900 */
[----:B------:R-:W-:Y:S01]  /*1fc0*/  ISETP.GE.U32.AND P3, PT, R5, UR7, PT ;  /* 0x0000000705007c0c */ /* 0x000fe2000bf66070 */
[----:B------:R-:W-:-:S02]  /*1fd0*/  VIADD R5, R30, 0x1a0 ;  /* 0x000001a01e057836 */ /* 0x000fc40000000000 */
[----:B------:R-:W4:Y:S01]  /*1fe0*/  @!P2 LDG.E R6, desc[UR12][R2.64+0x80] ;  /* 0x0000800c0206a981 */ /* 0x000f22000c1e1900 */
[----:B------:R-:W-:Y:S01]  /*1ff0*/  ISETP.GE.U32.AND P2, PT, R7, UR7, PT ;  /* 0x0000000707007c0c */ /* 0x000fe2000bf46070 */
[--C-:B------:R-:W-:Y:S02]  /*2000*/  IMAD.MOV.U32 R10, RZ, RZ, R4.reuse ;  /* 0x000000ffff0a7224 */ /* 0x100fe400078e0004 */
[----:B------:R-:W4:Y:S01]  /*2010*/  @!P6 LDG.E R14, desc[UR12][R2.64+0x280] ;  /* 0x0002800c020ee981 */ /* 0x000f22000c1e1900 */
[----:B------:R-:W-:Y:S01]  /*2020*/  ISETP.GE.U32.AND P6, PT, R36, UR7, PT ;  /* 0x0000000724007c0c */ /* 0x000fe2000bfc6070 */
[----:B------:R-:W-:Y:S02]  /*2030*/  IMAD.MOV.U32 R20, RZ, RZ, R4 ;  /* 0x000000ffff147224 */ /* 0x000fe400078e0004 */
[----:B------:R-:W4:Y:S01]  /*2040*/  @!P0 LDG.E R16, desc[UR12][R2.64+0x300] ;  /* 0x0003000c02108981 */ /* 0x000f22000c1e1900 */
[----:B------:R-:W-:Y:S01]  /*2050*/  ISETP.GE.U32.AND P0, PT, R5, UR7, PT ;  /* 0x0000000705007c0c */ /* 0x000fe2000bf06070 */
[----:B------:R-:W-:-:S02]  /*2060*/  VIADD R7, R30, 0x180 ;  /* 0x000001801e077836 */ /* 0x000fc40000000000 */
[C---:B------:R-:W-:Y:S01]  /*2070*/  VIADD R5, R30.reuse, 0x1e0 ;  /* 0x000001e01e057836 */ /* 0x040fe20000000000 */
[----:B------:R-:W4:Y:S01]  /*2080*/  @!P4 LDG.E R10, desc[UR12][R2.64+0x180] ;  /* 0x0001800c020ac981 */ /* 0x000f22000c1e1900 */
[--C-:B------:R-:W-:Y:S01]  /*2090*/  IMAD.MOV.U32 R18, RZ, RZ, R4.reuse ;  /* 0x000000ffff127224 */ /* 0x100fe200078e0004 */
[----:B------:R-:W-:Y:S01]  /*20a0*/  ISETP.GE.U32.AND P4, PT, R7, UR7, PT ;  /* 0x0000000707007c0c */ /* 0x000fe2000bf86070 */
[--C-:B------:R-:W-:Y:S01]  /*20b0*/  IMAD.MOV.U32 R22, RZ, RZ, R4.reuse ;  /* 0x000000ffff167224 */ /* 0x100fe200078e0004 */
[----:B------:R-:W4:Y:S01]  /*20c0*/  @!P5 LDG.E R20, desc[UR12][R2.64+0x400] ;  /* 0x0004000c0214d981 */ /* 0x000f22000c1e1900 */
[--C-:B------:R-:W-:Y:S01]  /*20d0*/  IMAD.MOV.U32 R24, RZ, RZ, R4.reuse ;  /* 0x000000ffff187224 */ /* 0x100fe200078e0004 */
[----:B------:R-:W-:Y:S01]  /*20e0*/  ISETP.GE.U32.AND P5, PT, R5, UR7, PT ;  /* 0x0000000705007c0c */ /* 0x000fe2000bfa6070 */
[----:B------:R-:W-:Y:S01]  /*20f0*/  IMAD.MOV.U32 R26, RZ, RZ, R4 ;  /* 0x000000ffff1a7224 */ /* 0x000fe200078e0004 */
[----:B------:R-:W4:Y:S01]  /*2100*/  @!P1 LDG.E R18, desc[UR12][R2.64+0x380] ;  /* 0x0003800c02129981 */ /* 0x000f22000c1e1900 */
[----:B------:R-:W-:-:S02]  /*2110*/  VIADD R7, R30, 0x1c0 ;  /* 0x000001c01e077836 */ /* 0x000fc40000000000 */
[----:B------:R-:W-:Y:S01]  /*2120*/  VIADD R5, R30, 0x200 ;  /* 0x000002001e057836 */ /* 0x000fe20000000000 */
[----:B------:R-:W4:Y:S02]  /*2130*/  @!P6 LDG.E R22, desc[UR12][R2.64+0x480] ;  /* 0x0004800c0216e981 */ /* 0x000f24000c1e1900 */
[----:B------:R-:W-:Y:S02]  /*2140*/  ISETP.GE.U32.AND P1, PT, R7, UR7, PT ;  /* 0x0000000707007c0c */ /* 0x000fe4000bf26070 */
[----:B------:R-:W4:Y:S01]  /*2150*/  @!P2 LDG.E R24, desc[UR12][R2.64+0x500] ;  /* 0x0005000c0218a981 */ /* 0x000f22000c1e1900 */
[----:B------:R-:W-:Y:S02]  /*2160*/  ISETP.GE.U32.AND P6, PT, R5, UR7, PT ;  /* 0x0000000705007c0c */ /* 0x000fe4000bfc6070 */
[----:B------:R-:W-:Y:S01]  /*2170*/  ISETP.GE.U32.AND P2, PT, R35, UR7, PT ;  /* 0x0000000723007c0c */ /* 0x000fe2000bf46070 */
[----:B------:R-:W4:Y:S01]  /*2180*/  @!P3 LDG.E R26, desc[UR12][R2.64+0x580] ;  /* 0x0005800c021ab981 */ /* 0x000f22000c1e1900 */
[----:B------:R-:W-:Y:S01]  /*2190*/  ISETP.GE.U32.AND P3, PT, R34, UR7, PT ;  /* 0x0000000722007c0c */ /* 0x000fe2000bf66070 */
[----:B------:R-:W-:-:S02]  /*21a0*/  IMAD.MOV.U32 R28, RZ, RZ, R4 ;  /* 0x000000ffff1c7224 */ /* 0x000fc400078e0004 */
[--C-:B------:R-:W-:Y:S02]  /*21b0*/  IMAD.MOV.U32 R40, RZ, RZ, R4.reuse ;  /* 0x000000ffff287224 */ /* 0x100fe400078e0004 */
[--C-:B------:R-:W-:Y:S02]  /*21c0*/  IMAD.MOV.U32 R42, RZ, RZ, R4.reuse ;  /* 0x000000ffff2a7224 */ /* 0x100fe400078e0004 */
[--C-:B------:R-:W-:Y:S01]  /*21d0*/  IMAD.MOV.U32 R44, RZ, RZ, R4.reuse ;  /* 0x000000ffff2c7224 */ /* 0x100fe200078e0004 */
[----:B------:R-:W4:Y:S01]  /*21e0*/  @!P4 LDG.E R28, desc[UR12][R2.64+0x600] ;  /* 0x0006000c021cc981 */ /* 0x000f22000c1e1900 */
[--C-:B------:R-:W-:Y:S02]  /*21f0*/  IMAD.MOV.U32 R5, RZ, RZ, R4.reuse ;  /* 0x000000ffff057224 */ /* 0x100fe400078e0004 */
[----:B------:R-:W-:Y:S01]  /*2200*/  IMAD.MOV.U32 R7, RZ, RZ, R4 ;  /* 0x000000ffff077224 */ /* 0x000fe200078e0004 */
[----:B------:R-:W4:Y:S04]  /*2210*/  @!P0 LDG.E R40, desc[UR12][R2.64+0x680] ;  /* 0x0006800c02288981 */ /* 0x000f28000c1e1900 */
[----:B------:R-:W4:Y:S04]  /*2220*/  @!P1 LDG.E R42, desc[UR12][R2.64+0x700] ;  /* 0x0007000c022a9981 */ /* 0x000f28000c1e1900 */
[----:B------:R-:W4:Y:S04]  /*2230*/  @!P5 LDG.E R44, desc[UR12][R2.64+0x780] ;  /* 0x0007800c022cd981 */ /* 0x000f28000c1e1900 */
[----:B------:R-:W4:Y:S04]  /*2240*/  @!P6 LDG.E R5, desc[UR12][R2.64+0x800] ;  /* 0x0008000c0205e981 */ /* 0x000f28000c1e1900 */
[----:B------:R-:W4:Y:S04]  /*2250*/  @!P2 LDG.E R7, desc[UR12][R2.64+0x880] ;  /* 0x0008800c0207a981 */ /* 0x000f28000c1e1900 */
[----:B------:R-:W4:Y:S01]  /*2260*/  @!P3 LDG.E R4, desc[UR12][R2.64+0x900] ;  /* 0x0009000c0204b981 */ /* 0x000f22000c1e1900 */
[----:B------:R-:W0:Y:S01]  /*2270*/  S2R R38, SR_LANEID ;  /* 0x0000000000267919 */ /* 0x000e220000000000 */
[----:B------:R-:W1:Y:S01]  /*2280*/  S2UR UR5, SR_CgaCtaId ;  /* 0x00000000000579c3 */ /* 0x000e620000008800 */
[----:B------:R-:W-:Y:S01]  /*2290*/  SHF.R.U32.HI R41, RZ, 0x5, R31 ;  /* 0x00000005ff297819 */ /* 0x000fe2000001161f */
[----:B------:R-:W-:-:S02]  /*22a0*/  UMOV UR4, 0x400 ;  /* 0x0000040000047882 */ /* 0x000fc40000000000 */
[----:B-1----:R-:W-:Y:S02]  /*22b0*/  ULEA UR4, UR5, UR4, 0x18 ;  /* 0x0000000405047291 */ /* 0x002fe4000f8ec0ff */
[----:B0-----:R-:W-:-:S05]  /*22c0*/  IMAD R29, R41, 0x260, R38 ;  /* 0x00000260291d7824 */ /* 0x001fca00078e0226 */
[----:B------:R-:W-:Y:S01]  /*22d0*/  LEA R29, R29, UR4, 0x2 ;  /* 0x000000041d1d7c11 */ /* 0x000fe2000f8e10ff */
[----:B------:R-:W-:-:S04]  /*22e0*/  UISETP.NE.AND UP0, UPT, UR6, URZ, UPT ;  /* 0x000000ff0600728c */ /* 0x000fc8000bf05270 */
[----:B--2---:R-:W-:Y:S04]  /*22f0*/  STS [R29], R0 ;  /* 0x000000001d007388 */ /* 0x004fe80000000800 */
[----:B---3--:R-:W-:Y:S04]  /*2300*/  STS [R29+0x200], R12 ;  /* 0x0002000c1d007388 */ /* 0x008fe80000000800 */
[----:B----4-:R0:W-:Y:S04]  /*2310*/  STS [R29+0x100], R8 ;  /* 0x000100081d007388 */ /* 0x0101e80000000800 */
[----:B------:R1:W-:Y:S01]  /*2320*/  STS [R29+0x80], R6 ;  /* 0x000080061d007388 */ /* 0x0003e20000000800 */
[----:B0-----:R-:W-:-:S03]  /*2330*/  IMAD R8, R38, 0x48, R29 ;  /* 0x0000004826087824 */ /* 0x001fc600078e021d */
        /* <DEDUP_REMOVED lines=16> */
[----:B------:R1:W0:Y:S04]  /*2440*/  LDS R32, [R8] ;  /* 0x0000000008207984 */ /* 0x0002280000000800 */
        /* <DEDUP_REMOVED lines=19> */
[----:B--234-:R-:W-:Y:S05]  /*2580*/  BRA.U UP0, `(.L_x_17) ;  /* 0x0000000500047547 */ /* 0x01cfea000b800000 */
[----:B01----:R-:W-:Y:S02]  /*2590*/  IADD3 R8, PT, PT, R28, R33, R32 ;  /* 0x000000211c087210 */ /* 0x003fe40007ffe020 */
[----:B------:R-:W-:Y:S02]  /*25a0*/  ISETP.NE.AND P1, PT, R38, 0x1f, PT ;  /* 0x0000001f2600780c */ /* 0x000fe40003f25270 */
[----:B------:R-:W-:Y:S02]  /*25b0*/  IADD3 R8, PT, PT, R26, R27, R8 ;  /* 0x0000001b1a087210 */ /* 0x000fe40007ffe008 */
[----:B------:R-:W-:Y:S02]  /*25c0*/  ISETP.NE.AND P2, PT, R41, 0xc, PT ;  /* 0x0000000c2900780c */ /* 0x000fe40003f45270 */
        /* <DEDUP_REMOVED lines=47> */
[----:B------:R-:W-:-:S04]  /*28c0*/  ISETP.NE.AND P0, PT, R41, 0x8, PT ;  /* 0x000000082900780c */ /* 0x000fc80003f05270 */
[----:B------:R-:W-:Y:S02]  /*28d0*/  SEL R8, R15, R8, !P0 ;  /* 0x000000080f087207 */ /* 0x000fe40004000000 */
[C---:B------:R-:W-:Y:S02]  /*28e0*/  ISETP.NE.AND P0, PT, R41.reuse, 0xa, PT ;  /* 0x0000000a2900780c */ /* 0x040fe40003f05270 */
[----:B------:R-:W-:Y:S02]  /*28f0*/  SEL R8, R16, R8, !P1 ;  /* 0x0000000810087207 */ /* 0x000fe40004800000 */
[----:B------:R-:W-:Y:S02]  /*2900*/  ISETP.NE.AND P1, PT, R41, 0xb, PT ;  /* 0x0000000b2900780c */ /* 0x000fe40003f25270 */
[----:B------:R-:W-:Y:S02]  /*2910*/  SEL R8, R17, R8, !P0 ;  /* 0x0000000811087207 */ /* 0x000fe40004000000 */
[----:B------:R-:W-:-:S02]  /*2920*/  ISETP.GE.U32.AND P0, PT, R31, 0x20, PT ;  /* 0x000000201f00780c */ /* 0x000fc40003f06070 */
[----:B------:R-:W-:Y:S01]  /*2930*/  SEL R8, R18, R8, !P1 ;  /* 0x0000000812087207 */ /* 0x000fe20004800000 */
[----:B------:R-:W-:Y:S01]  /*2940*/  @!P2 IMAD.IADD R8, R19, 0x1, R18 ;  /* 0x000000011308a824 */ /* 0x000fe200078e0212 */
[----:B------:R-:W-:-:S04]  /*2950*/  ISETP.NE.AND P1, PT, R38, RZ, PT ;  /* 0x000000ff2600720c */ /* 0x000fc80003f25270 */
[----:B------:R-:W-:Y:S02]  /*2960*/  SEL R40, R40, RZ, P1 ;  /* 0x000000ff28287207 */ /* 0x000fe40000800000 */
[----:B------:R-:W-:-:S04]  /*2970*/  SEL R8, R8, RZ, P0 ;  /* 0x000000ff08087207 */ /* 0x000fc80000000000 */
[----:B-----5:R-:W-:Y:S01]  /*2980*/  IADD3 R39, PT, PT, R8, R40, R39 ;  /* 0x0000002808277210 */ /* 0x020fe20007ffe027 */
[----:B------:R-:W-:Y:S06]  /*2990*/  BRA `(.L_x_18) ;  /* 0x0000000c00547947 */ /* 0x000fec0003800000 */
.L_x_17:
[----:B01----:R-:W-:Y:S02]  /*29a0*/  IADD3 R8, PT, PT, R28, R33, R32 ;  /* 0x000000211c087210 */ /* 0x003fe40007ffe020 */
[----:B------:R-:W-:Y:S02]  /*29b0*/  ISETP.NE.AND P1, PT, R38, 0x1f, PT ;  /* 0x0000001f2600780c */ /* 0x000fe40003f25270 */
        /* <DEDUP_REMOVED lines=9> */
[----:B-----5:R-:W-:-:S05]  /*2a50*/  IADD3 R39, PT, PT, R9, R0, R8 ;  /* 0x0000000009277210 */ /* 0x020fca0007ffe008 */
        /* <DEDUP_REMOVED lines=28> */
[----:B------:R-:W-:Y:S01]  /*2c20*/  IMAD.IADD R14, R14, 0x1, R13 ;  /* 0x000000010e0e7824 */ /* 0x000fe200078e020d */
[----:B------:R-:W0:Y:S02]  /*2c30*/  LDS R11, [UR4+0x40] ;  /* 0x00004004ff0b7984 */ /* 0x000e240008000800 */
        /* <DEDUP_REMOVED lines=14> */
[----:B------:R-:W-:-:S04]  /*2d20*/  ISETP.NE.AND P0, PT, R41, 0xa, PT ;  /* 0x0000000a2900780c */ /* 0x000fc80003f05270 */
[----:B------:R-:W-:Y:S01]  /*2d30*/  SEL R8, R17, R8, !P0 ;  /* 0x0000000811087207 */ /* 0x000fe20004000000 */
[----:B------:R-:W-:Y:S01]  /*2d40*/  IMAD.IADD R17, R40, 0x1, -R39 ;  /* 0x0000000128117824 */ /* 0x000fe200078e0a27 */
[----:B------:R-:W-:-:S04]  /*2d50*/  ISETP.NE.AND P0, PT, R41, 0xb, PT ;  /* 0x0000000b2900780c */ /* 0x000fc80003f05270 */
[----:B------:R-:W-:Y:S02]  /*2d60*/  SEL R8, R18, R8, !P0 ;  /* 0x0000000812087207 */ /* 0x000fe40004000000 */
[----:B------:R-:W-:Y:S01]  /*2d70*/  ISETP.GT.U32.AND P0, PT, R31, 0x1f, PT ;  /* 0x0000001f1f00780c */ /* 0x000fe20003f04070 */
[----:B0-----:R-:W-:Y:S01]  /*2d80*/  IMAD.IADD R11, R19, 0x1, R11 ;  /* 0x00000001130b7824 */ /* 0x001fe200078e020b */
        /* <DEDUP_REMOVED lines=22> */
.L_x_64:
[----:B------:R-:W-:Y:S05]  /*2ef0*/  @!P0 BRA `(.L_x_21) ;  /* 0x0000000000248947 */ /* 0x000fea0003800000 */
[----:B------:R-:W-:-:S07]  /*2f00*/  IMAD.MOV.U32 R14, RZ, RZ, 0x1de ;  /* 0x000001deff0e7424 */ /* 0x000fce00078e00ff */
.L_x_23:
[----:B------:R-:W-:Y:S05]  /*2f10*/  NANOSLEEP R14 ;  /* 0x0000000e0000735d */ /* 0x000fea0003800000 */
[----:B------:R-:W2:Y:S01]  /*2f20*/  LD.E.64.STRONG.GPU R8, desc[UR12][R12.64+0x100] ;  /* 0x0001000c0c087980 */ /* 0x000ea2000c10fb00 */
[----:B------:R-:W-:Y:S01]  /*2f30*/  UMOV UR5, 0xffffffff ;  /* 0xffffffff00057882 */ /* 0x000fe20000000000 */
[----:B------:R-:W-:Y:S02]  /*2f40*/  SHF.R.U32.HI R14, RZ, 0x1, R14 ;  /* 0x00000001ff0e7819 */ /* 0x000fe4000001160e */
[----:B--2---:R-:W-:Y:S01]  /*2f50*/  ISETP.NE.AND P0, PT, R8, 0x63, PT ;  /* 0x000000630800780c */ /* 0x004fe20003f05270 */
[----:B------:R-:W-:-:S12]  /*2f60*/  BRA.DIV UR5, `(.L_x_22) ;  /* 0x0000001a05607947 */ /* 0x000fd8000b800000 */
[----:B------:R-:W-:-:S13]  /*2f70*/  VOTE.ANY P0, !P0 ;  /* 0x0000000000ff7806 */ /* 0x000fda0004000100 */
.L_x_67:
[----:B------:R-:W-:Y:S05]  /*2f80*/  @P0 BRA `(.L_x_23) ;  /* 0xfffffffc00e00947 */ /* 0x000fea000383ffff */
.L_x_21:
[----:B------:R-:W-:Y:S01]  /*2f90*/  UMOV UR5, 0xffffffff ;  /* 0xffffffff00057882 */ /* 0x000fe20000000000 */
[----:B------:R-:W-:Y:S02]  /*2fa0*/  ISETP.NE.AND P2, PT, R8, 0x65, PT ;  /* 0x000000650800780c */ /* 0x000fe40003f45270 */
[----:B------:R-:W-:Y:S11]  /*2fb0*/  BRA.DIV UR5, `(.L_x_24) ;  /* 0x0000001a056c7947 */ /* 0x000ff6000b800000 */
[----:B------:R-:W0:Y:S01]  /*2fc0*/  S2R R19, SR_GEMASK ;  /* 0x0000000000137919 */ /* 0x000e220000003c00 */
[----:B------:R-:W-:-:S04]  /*2fd0*/  VOTE.ANY R10, PT, !P2 ;  /* 0x00000000000a7806 */ /* 0x000fc800050e0100 */
[----:B0-----:R-:W-:-:S05]  /*2fe0*/  LOP3.LUT R10, R10, 0x80000000, R19, 0xec, !PT ;  /* 0x800000000a0a7812 */ /* 0x001fca00078eec13 */
[----:B------:R-:W-:-:S05]  /*2ff0*/  VIADD R13, R10, 0xffffffff ;  /* 0xffffffff0a0d7836 */ /* 0x000fca0000000000 */
[----:B------:R-:W-:Y:S01]  /*3000*/  LOP3.LUT R13, R10, R13, RZ, 0xc, !PT ;  /* 0x0000000d0a0d7212 */ /* 0x000fe200078e0cff */
[----:B------:R-:W-:-:S03]  /*3010*/  VIADD R10, R38, 0x2 ;  /* 0x00000002260a7836 */ /* 0x000fc60000000000 */
[----:B------:R-:W0:Y:S02]  /*3020*/  POPC R15, R13 ;  /* 0x0000000d000f7309 */ /* 0x000e240000000000 */
[----:B0-----:R-:W0:Y:S01]  /*3030*/  SHFL.DOWN PT, R16, R9, 0x1, R15 ;  /* 0x0820000009107989 */ /* 0x001e2200000e000f */
[----:B------:R-:W-:-:S04]  /*3040*/  ISETP.GE.AND P0, PT, R38, R15, PT ;  /* 0x0000000f2600720c */ /* 0x000fc80003f06270 */
[----:B0-----:R-:W-:Y:S02]  /*3050*/  SEL R16, R16, RZ, !P0 ;  /* 0x000000ff10107207 */ /* 0x001fe40004000000 */
[----:B------:R-:W-:Y:S01]  /*3060*/  ISETP.GT.AND P0, PT, R10, R15, PT ;  /* 0x0000000f0a00720c */ /* 0x000fe20003f04270 */
[----:B------:R-:W-:Y:S02]  /*3070*/  VIADD R10, R38, 0x4 ;  /* 0x00000004260a7836 */ /* 0x000fe40000000000 */
[----:B------:R-:W-:-:S05]  /*3080*/  IMAD.IADD R12, R16, 0x1, R9 ;  /* 0x00000001100c7824 */ /* 0x000fca00078e0209 */
[----:B------:R-:W0:Y:S02]  /*3090*/  SHFL.DOWN PT, R16, R12, 0x2, R15 ;  /* 0x084000000c107989 */ /* 0x000e2400000e000f */
[----:B0-----:R-:W-:Y:S02]  /*30a0*/  SEL R39, R16, RZ, !P0 ;  /* 0x000000ff10277207 */ /* 0x001fe40004000000 */
[----:B------:R-:W-:Y:S01]  /*30b0*/  ISETP.GT.AND P0, PT, R10, R15, PT ;  /* 0x0000000f0a00720c */ /* 0x000fe20003f04270 */
[----:B------:R-:W-:Y:S02]  /*30c0*/  VIADD R10, R38, 0x8 ;  /* 0x00000008260a7836 */ /* 0x000fe40000000000 */
[----:B------:R-:W-:Y:S02]  /*30d0*/  IMAD.IADD R40, R12, 0x1, R39 ;  /* 0x000000010c287824 */ /* 0x000fe400078e0227 */
[----:B------:R-:W0:Y:S03]  /*30e0*/  LDC.64 R12, c[0x0][0x390] ;  /* 0x0000e400ff0c7b82 */ /* 0x000e260000000a00 */
[----:B------:R-:W1:Y:S02]  /*30f0*/  SHFL.DOWN PT, R16, R40, 0x4, R15 ;  /* 0x0880000028107989 */ /* 0x000e6400000e000f */
[----:B-1----:R-:W-:-:S02]  /*3100*/  SEL R9, R16, RZ, !P0 ;  /* 0x000000ff10097207 */ /* 0x002fc40004000000 */
[----:B------:R-:W-:-:S03]  /*3110*/  ISETP.GT.AND P0, PT, R10, R15, PT ;  /* 0x0000000f0a00720c */ /* 0x000fc60003f04270 */
[----:B------:R-:W-:Y:S01]  /*3120*/  IMAD.IADD R9, R40, 0x1, R9 ;  /* 0x0000000128097824 */ /* 0x000fe200078e0209 */
[----:B0-----:R-:W-:-:S04]  /*3130*/  IADD3 R40, P3, PT, R12, 0x100, RZ ;  /* 0x000001000c287810 */ /* 0x001fc80007f7e0ff */
[----:B------:R-:W0:Y:S01]  /*3140*/  SHFL.DOWN PT, R16, R9, 0x8, R15 ;  /* 0x0900000009107989 */ /* 0x000e2200000e000f */
[----:B------:R-:W-:Y:S01]  /*3150*/  IMAD.X R41, RZ, RZ, R13, P3 ;  /* 0x000000ffff297224 */ /* 0x000fe200018e060d */
[----:B0-----:R-:W-:Y:S02]  /*3160*/  SEL R16, R16, RZ, !P0 ;  /* 0x000000ff10107207 */ /* 0x001fe40004000000 */
[----:B------:R-:W-:Y:S01]  /*3170*/  ISETP.NE.AND P0, PT, R8, 0x65, PT ;  /* 0x000000650800780c */ /* 0x000fe20003f05270 */
[----:B------:R-:W-:Y:S02]  /*3180*/  VIADD R8, R38, 0x10 ;  /* 0x0000001026087836 */ /* 0x000fe40000000000 */
[----:B------:R-:W-:-:S03]  /*3190*/  IMAD.IADD R44, R9, 0x1, R16 ;  /* 0x00000001092c7824 */ /* 0x000fc600078e0210 */
[----:B------:R-:W-:Y:S02]  /*31a0*/  ISETP.GT.AND P2, PT, R8, R15, PT ;  /* 0x0000000f0800720c */ /* 0x000fe40003f44270 */
[----:B------:R-:W0:Y:S05]  /*31b0*/  SHFL.DOWN PT, R16, R44, 0x10, R15 ;  /* 0x0a0000002c107989 */ /* 0x000e2a00000e000f */
[----:B------:R-:W-:Y:S02]  /*31c0*/  VOTE.ALL P0, P0 ;  /* 0x0000000000ff7806 */ /* 0x000fe40000000000 */
[----:B0-----:R-:W-:-:S05]  /*31d0*/  SEL R9, R16, RZ, !P2 ;  /* 0x000000ff10097207 */ /* 0x001fca0005000000 */
[----:B------:R-:W-:-:S07]  /*31e0*/  IMAD.IADD R12, R44, 0x1, R9 ;  /* 0x000000012c0c7824 */ /* 0x000fce00078e0209 */
.L_x_76:
[----:B------:R-:W-:Y:S05]  /*31f0*/  @!P0 BRA `(.L_x_25) ;  /* 0x0000000000dc8947 */ /* 0x000fea0003800000 */
[----:B------:R-:W-:-:S07]  /*3200*/  IMAD.MOV.U32 R39, RZ, RZ, 0x1de ;  /* 0x000001deff277424 */ /* 0x000fce00078e00ff */
.L_x_31:
        /* <DEDUP_REMOVED lines=8> */
.L_x_79:
[----:B------:R-:W-:Y:S05]  /*3290*/  @!P0 BRA `(.L_x_27) ;  /* 0x0000000000248947 */ /* 0x000fea0003800000 */
[----:B------:R-:W-:-:S07]  /*32a0*/  IMAD.MOV.U32 R13, RZ, RZ, R39 ;  /* 0x000000ffff0d7224 */ /* 0x000fce00078e0027 */
.L_x_29:
[----:B------:R-:W-:Y:S05]  /*32b0*/  NANOSLEEP R13 ;  /* 0x0000000d0000735d */ /* 0x000fea0003800000 */
[----:B------:R-:W2:Y:S01]  /*32c0*/  LD.E.64.STRONG.GPU R8, desc[UR12][R14.64+-0x100] ;  /* 0xffff000c0e087980 */ /* 0x000ea2000c10fb00 */
[----:B------:R-:W-:Y:S01]  /*32d0*/  UMOV UR5, 0xffffffff ;  /* 0xffffffff00057882 */ /* 0x000fe20000000000 */
[----:B------:R-:W-:Y:S02]  /*32e0*/  SHF.R.U32.HI R13, RZ, 0x1, R13 ;  /* 0x00000001ff0d7819 */ /* 0x000fe4000001160d */
[----:B--2---:R-:W-:Y:S01]  /*32f0*/  ISETP.NE.AND P0, PT, R8, 0x63, PT ;  /* 0x000000630800780c */ /* 0x004fe20003f05270 */
[----:B------:R-:W-:-:S12]  /*3300*/  BRA.DIV UR5, `(.L_x_28) ;  /* 0x0000001a05bc7947 */ /* 0x000fd8000b800000 */
[----:B------:R-:W-:-:S13]  /*3310*/  VOTE.ANY P0, !P0 ;  /* 0x0000000000ff7806 */ /* 0x000fda0004000100 */
.L_x_82:
[----:B------:R-:W-:Y:S05]  /*3320*/  @P0 BRA `(.L_x_29) ;  /* 0xfffffffc00e00947 */ /* 0x000fea000383ffff */
.L_x_27:
[----:B------:R-:W-:Y:S01]  /*3330*/  UMOV UR5, 0xffffffff ;  /* 0xffffffff00057882 */ /* 0x000fe20000000000 */
[----:B------:R-:W-:Y:S02]  /*3340*/  ISETP.NE.AND P0, PT, R8, 0x65, PT ;  /* 0x000000650800780c */ /* 0x000fe40003f05270 */
[----:B------:R-:W-:Y:S11]  /*3350*/  BRA.DIV UR5, `(.L_x_30) ;  /* 0x0000001a05c87947 */ /* 0x000ff6000b800000 */
[----:B------:R-:W-:Y:S01]  /*3360*/  VOTE.ANY R10, PT, !P0 ;  /* 0x00000000000a7806 */ /* 0x000fe200040e0100 */
[----:B------:R-:W-:-:S03]  /*3370*/  VIADD R18, R18, 0xffffffe0 ;  /* 0xffffffe012127836 */ /* 0x000fc60000000000 */
[----:B------:R-:W-:-:S05]  /*3380*/  LOP3.LUT R10, R10, 0x80000000, R19, 0xec, !PT ;  /* 0x800000000a0a7812 */ /* 0x000fca00078eec13 */
        /* <DEDUP_REMOVED lines=14> */
[----:B------:R-:W-:-:S05]  /*3470*/  IMAD.IADD R45, R44, 0x1, R45 ;  /* 0x000000012c2d7824 */ /* 0x000fca00078e022d */
[----:B------:R-:W0:Y:S02]  /*3480*/  SHFL.DOWN PT, R16, R45, 0x4, R15 ;  /* 0x088000002d107989 */ /* 0x000e2400000e000f */
[----:B0-----:R-:W-:Y:S02]  /*3490*/  SEL R16, R16, RZ, !P0 ;  /* 0x000000ff10107207 */ /* 0x001fe40004000000 */
[----:B------:R-:W-:-:S03]  /*34a0*/  ISETP.GT.AND P0, PT, R10, R15, PT ;  /* 0x0000000f0a00720c */ /* 0x000fc60003f04270 */
[----:B------:R-:W-:-:S05]  /*34b0*/  IMAD.IADD R9, R45, 0x1, R16 ;  /* 0x000000012d097824 */ /* 0x000fca00078e0210 */
[----:B------:R-:W0:Y:S02]  /*34c0*/  SHFL.DOWN PT, R16, R9, 0x8, R15 ;  /* 0x0900000009107989 */ /* 0x000e2400000e000f */
[----:B0-----:R-:W-:Y:S02]  /*34d0*/  SEL R16, R16, RZ, !P0 ;  /* 0x000000ff10107207 */ /* 0x001fe40004000000 */
[----:B------:R-:W-:Y:S01]  /*34e0*/  ISETP.NE.AND P0, PT, R8, 0x65, PT ;  /* 0x000000650800780c */ /* 0x000fe20003f05270 */
[----:B------:R-:W-:Y:S02]  /*34f0*/  VIADD R8, R38, 0x10 ;  /* 0x0000001026087836 */ /* 0x000fe40000000000 */
[----:B------:R-:W-:-:S03]  /*3500*/  IMAD.IADD R44, R9, 0x1, R16 ;  /* 0x00000001092c7824 */ /* 0x000fc600078e0210 */
[----:B------:R-:W-:Y:S02]  /*3510*/  ISETP.GT.AND P2, PT, R8, R15, PT ;  /* 0x0000000f0800720c */ /* 0x000fe40003f44270 */
[----:B------:R-:W0:Y:S05]  /*3520*/  SHFL.DOWN PT, R16, R44, 0x10, R15 ;  /* 0x0a0000002c107989 */ /* 0x000e2a00000e000f */
[----:B------:R-:W-:Y:S02]  /*3530*/  VOTE.ALL P0, P0 ;  /* 0x0000000000ff7806 */ /* 0x000fe40000000000 */
[----:B0-----:R-:W-:-:S04]  /*3540*/  SEL R13, R16, RZ, !P2 ;  /* 0x000000ff100d7207 */ /* 0x001fc80005000000 */
[----:B------:R-:W-:-:S07]  /*3550*/  IADD3 R12, PT, PT, R44, R13, R12 ;  /* 0x0000000d2c0c7210 */ /* 0x000fce0007ffe00c */
.L_x_91:
[----:B------:R-:W-:Y:S05]  /*3560*/  @P0 BRA `(.L_x_31) ;  /* 0xfffffffc00280947 */ /* 0x000fea000383ffff */
.L_x_25:
[----:B------:R-:W-:Y:S01]  /*3570*/  ISETP.NE.AND P0, PT, R38, RZ, PT ;  /* 0x000000ff2600720c */ /* 0x000fe20003f05270 */
[----:B------:R-:W0:Y:S01]  /*3580*/  @!P1 S2R R9, SR_CgaCtaId ;  /* 0x0000000000099919 */ /* 0x000e220000008800 */
[----:B------:R-:W-:Y:S01]  /*3590*/  @!P1 MOV R8, 0x400 ;  /* 0x0000040000089802 */ /* 0x000fe20000000f00 */
[----:B------:R-:W-:Y:S02]  /*35a0*/  @!P1 IMAD.IADD R11, R11, 0x1, R12 ;  /* 0x000000010b0b9824 */ /* 0x000fe400078e020c */
[----:B------:R-:W-:-:S05]  /*35b0*/  @!P1 IMAD.MOV.U32 R10, RZ, RZ, 0x65 ;  /* 0x00000065ff0a9424 */ /* 0x000fca00078e00ff */
[----:B------:R1:W-:Y:S03]  /*35c0*/  @!P1 ST.E.64.STRONG.GPU desc[UR12][R42.64+0x100], R10 ;  /* 0x0001000a2a009985 */ /* 0x0003e6000c10fb0c */
[----:B------:R-:W-:Y:S01]  /*35d0*/  @!P0 MOV R13, 0x400 ;  /* 0x00000400000d8802 */ /* 0x000fe20000000f00 */
[----:B------:R-:W2:Y:S01]  /*35e0*/  @!P0 S2R R14, SR_CgaCtaId ;  /* 0x00000000000e8919 */ /* 0x000ea20000008800 */
[----:B0-----:R-:W-:Y:S01]  /*35f0*/  @!P1 LEA R9, R9, R8, 0x18 ;  /* 0x0000000809099211 */ /* 0x001fe200078ec0ff */
[----:B------:R-:W-:Y:S02]  /*3600*/  IMAD.MOV.U32 R8, RZ, RZ, R17 ;  /* 0x000000ffff087224 */ /* 0x000fe400078e0011 */
[----:B------:R-:W-:Y:S02]  /*3610*/  @!P0 IMAD.MOV.U32 R8, RZ, RZ, R12 ;  /* 0x000000ffff088224 */ /* 0x000fe400078e000c */
[----:B------:R1:W-:Y:S04]  /*3620*/  @!P1 STS [R9+0x8], R11 ;  /* 0x0000080b09009388 */ /* 0x0003e80000000800 */
[----:B------:R1:W-:Y:S01]  /*3630*/  @!P1 STS [R9+0x4], R12 ;  /* 0x0000040c09009388 */ /* 0x0003e20000000800 */
[----:B--2---:R-:W-:-:S05]  /*3640*/  @!P0 LEA R13, R14, R13, 0x18 ;  /* 0x0000000d0e0d8211 */ /* 0x004fca00078ec0ff */
[----:B------:R1:W-:Y:S02]  /*3650*/  @!P0 STS [R13+0x54], R12 ;  /* 0x0000540c0d008388 */ /* 0x0003e40000000800 */
.L_x_19:
        /* <DEDUP_REMOVED lines=9> */
.L_x_18:
[----:B------:R-:W-:Y:S01]  /*36f0*/  IMAD.IADD R32, R32, 0x1, R39 ;  /* 0x0000000120207824 */ /* 0x000fe200078e0227 */
[----:B------:R-:W0:Y:S01]  /*3700*/  S2R R8, SR_LANEID ;  /* 0x0000000000087919 */ /* 0x000e220000000000 */
[----:B------:R-:W-:Y:S02]  /*3710*/  BAR.SYNC.DEFER_BLOCKING 0x0 ;  /* 0x0000000000007b1d */ /* 0x000fe40000010000 */
[----:B------:R-:W-:Y:S01]  /*3720*/  IMAD.IADD R33, R33, 0x1, R32 ;  /* 0x0000000121217824 */ /* 0x000fe200078e0220 */
[----:B------:R-:W-:Y:S01]  /*3730*/  ISETP.NE.AND P0, PT, R31, RZ, PT ;  /* 0x000000ff1f00720c */ /* 0x000fe20003f05270 */
[----:B------:R-:W-:Y:S02]  /*3740*/  IMAD.U32 R12, RZ, RZ, UR7 ;  /* 0x00000007ff0c7e24 */ /* 0x000fe4000f8e00ff */
[----:B------:R-:W-:Y:S01]  /*3750*/  IMAD.IADD R28, R28, 0x1, R33 ;  /* 0x000000011c1c7824 */ /* 0x000fe200078e0221 */
[----:B------:R-:W1:Y:S03]  /*3760*/  LDCU.64 UR8, c[0x0][0x388] ;  /* 0x00007100ff0877ac */ /* 0x000e660008000a00 */
[----:B------:R-:W-:-:S04]  /*3770*/  IMAD.IADD R27, R27, 0x1, R28 ;  /* 0x000000011b1b7824 */ /* 0x000fc800078e021c */
[----:B------:R-:W-:-:S04]  /*3780*/  IMAD.IADD R26, R26, 0x1, R27 ;  /* 0x000000011a1a7824 */ /* 0x000fc800078e021b */
[----:B------:R-:W-:-:S04]  /*3790*/  IMAD.IADD R25, R25, 0x1, R26 ;  /* 0x0000000119197824 */ /* 0x000fc800078e021a */
[----:B------:R-:W-:-:S04]  /*37a0*/  IMAD.IADD R24, R24, 0x1, R25 ;  /* 0x0000000118187824 */ /* 0x000fc800078e0219 */
[----:B------:R-:W-:Y:S02]  /*37b0*/  IMAD.IADD R23, R23, 0x1, R24 ;  /* 0x0000000117177824 */ /* 0x000fe400078e0218 */
[----:B0-----:R-:W-:Y:S02]  /*37c0*/  IMAD R8, R8, 0x48, R29 ;  /* 0x0000004808087824 */ /* 0x001fe400078e021d */
[----:B------:R-:W-:-:S03]  /*37d0*/  IMAD.IADD R22, R22, 0x1, R23 ;  /* 0x0000000116167824 */ /* 0x000fc600078e0217 */
[----:B------:R-:W-:Y:S01]  /*37e0*/  STS [R8], R39 ;  /* 0x0000002708007388 */ /* 0x000fe20000000800 */
[----:B------:R-:W-:-:S03]  /*37f0*/  IMAD.IADD R21, R21, 0x1, R22 ;  /* 0x0000000115157824 */ /* 0x000fc600078e0216 */
[----:B------:R-:W-:Y:S01]  /*3800*/  STS [R8+0x4], R32 ;  /* 0x0000042008007388 */ /* 0x000fe20000000800 */
        /* <DEDUP_REMOVED lines=15> */
[----:B------:R-:W-:Y:S04]  /*3900*/  STS [R8+0x24], R22 ;  /* 0x0000241608007388 */ /* 0x000fe80000000800 */
        /* <DEDUP_REMOVED lines=8> */
[----:B------:R0:W-:Y:S01]  /*3990*/  STS [R8+0x48], R0 ;  /* 0x0000480008007388 */ /* 0x0001e20000000800 */
[----:B------:R-:W-:-:S03]  /*39a0*/  NOP ;  /* 0x0000000000007918 */ /* 0x000fc60000000000 */
[----:B------:R-:W-:Y:S04]  /*39b0*/  LDS R39, [R29] ;  /* 0x000000001d277984 */ /* 0x000fe80000000800 */
[----:B------:R-:W-:Y:S04]  /*39c0*/  LDS R41, [R29+0x80] ;  /* 0x000080001d297984 */ /* 0x000fe80000000800 */
        /* <DEDUP_REMOVED lines=17> */
[----:B------:R2:W-:Y:S01]  /*3ae0*/  @!P0 STS [UR4+0x7b80], R12 ;  /* 0x007b800cff008988 */ /* 0x0005e20008000804 */
[----:B------:R-:W-:Y:S01]  /*3af0*/  BAR.SYNC.DEFER_BLOCKING 0x0 ;  /* 0x0000000000007b1d */ /* 0x000fe20000010000 */
[----:B0-----:R-:W-:-:S05]  /*3b00*/  IADD3 R0, P0, PT, R30, UR10, RZ ;  /* 0x0000000a1e007c10 */ /* 0x001fca000ff1e0ff */
[----:B------:R-:W0:Y:S01]  /*3b10*/  S2R R2, SR_TID.X ;  /* 0x0000000000027919 */ /* 0x000e220000002100 */
[----:B------:R-:W3:Y:S01]  /*3b20*/  LDS R31, [UR4+0x7b80] ;  /* 0x007b8004ff1f7984 */ /* 0x000ee20008000800 */
[C---:B0-----:R-:W-:Y:S02]  /*3b30*/  LOP3.LUT R3, R2.reuse, 0x3e0, RZ, 0xc0, !PT ;  /* 0x000003e002037812 */ /* 0x041fe400078ec0ff */
[----:B------:R-:W-:-:S05]  /*3b40*/  LOP3.LUT R2, R2, 0x1f, RZ, 0xc0, !PT ;  /* 0x0000001f02027812 */ /* 0x000fca00078ec0ff */
[----:B------:R-:W-:Y:S02]  /*3b50*/  IMAD R8, R3, 0x13, R2 ;  /* 0x0000001303087824 */ /* 0x000fe400078e0202 */
[----:B------:R-:W-:Y:S01]  /*3b60*/  IMAD.X R3, RZ, RZ, UR11, P0 ;  /* 0x0000000bff037e24 */ /* 0x000fe200080e06ff */
[----:B-1----:R-:W-:Y:S01]  /*3b70*/  LEA R2, P0, R0, UR8, 0x2 ;  /* 0x0000000800027c11 */ /* 0x002fe2000f8010ff */
[C---:B------:R-:W-:Y:S02]  /*3b80*/  VIADD R10, R8.reuse, 0x20 ;  /* 0x00000020080a7836 */ /* 0x040fe40000000000 */
[----:B--2---:R-:W-:Y:S01]  /*3b90*/  VIADD R12, R8, 0xa0 ;  /* 0x000000a0080c7836 */ /* 0x004fe20000000000 */
[----:B------:R-:W-:Y:S01]  /*3ba0*/  LEA.HI.X R3, R0, UR9, R3, 0x2, P0 ;  /* 0x0000000900037c11 */ /* 0x000fe200080f1403 */
[----:B------:R-:W-:Y:S01]  /*3bb0*/  VIADD R0, R8, 0x40 ;  /* 0x0000004008007836 */ /* 0x000fe20000000000 */
[-C--:B---3--:R-:W-:Y:S02]  /*3bc0*/  ISETP.GE.AND P1, PT, R30, R31.reuse, PT ;  /* 0x0000001f1e00720c */ /* 0x088fe40003f26270 */
[-C--:B------:R-:W-:Y:S01]  /*3bd0*/  ISETP.GE.AND P2, PT, R10, R31.reuse, PT ;  /* 0x0000001f0a00720c */ /* 0x080fe20003f46270 */
[----:B------:R-:W-:Y:S01]  /*3be0*/  VIADD R10, R8, 0x60 ;  /* 0x00000060080a7836 */ /* 0x000fe20000000000 */
[-C--:B------:R-:W-:Y:S01]  /*3bf0*/  ISETP.GE.AND P3, PT, R0, R31.reuse, PT ;  /* 0x0000001f0000720c */ /* 0x080fe20003f66270 */
[----:B------:R-:W-:Y:S01]  /*3c00*/  VIADD R0, R8, 0x80 ;  /* 0x0000008008007836 */ /* 0x000fe20000000000 */
[----:B------:R-:W-:-:S02]  /*3c10*/  ISETP.GE.AND P6, PT, R12, R31, PT ;  /* 0x0000001f0c00720c */ /* 0x000fc40003fc6270 */
[-C--:B------:R-:W-:Y:S01]  /*3c20*/  ISETP.GE.AND P4, PT, R10, R31.reuse, PT ;  /* 0x0000001f0a00720c */ /* 0x080fe20003f86270 */
[----:B------:R-:W-:Y:S01]  /*3c30*/  VIADD R10, R8, 0xc0 ;  /* 0x000000c0080a7836 */ /* 0x000fe20000000000 */
[-C--:B------:R-:W-:Y:S01]  /*3c40*/  ISETP.GE.AND P5, PT, R0, R31.reuse, PT ;  /* 0x0000001f0000720c */ /* 0x080fe20003fa6270 */
[----:B------:R-:W-:Y:S02]  /*3c50*/  VIADD R0, R8, 0xe0 ;  /* 0x000000e008007836 */ /* 0x000fe40000000000 */
[----:B------:R0:W-:Y:S01]  /*3c60*/  @!P1 STG.E desc[UR12][R2.64], R39 ;  /* 0x0000002702009986 */ /* 0x0001e2000c10190c */
[-C--:B------:R-:W-:Y:S01]  /*3c70*/  ISETP.GE.AND P0, PT, R10, R31.reuse, PT ;  /* 0x0000001f0a00720c */ /* 0x080fe20003f06270 */
[----:B------:R-:W-:Y:S01]  /*3c80*/  VIADD R10, R8, 0x160 ;  /* 0x00000160080a7836 */ /* 0x000fe20000000000 */
[-C--:B------:R-:W-:Y:S01]  /*3c90*/  ISETP.GE.AND P1, PT, R0, R31.reuse, PT ;  /* 0x0000001f0000720c */ /* 0x080fe20003f26270 */
[----:B------:R-:W-:Y:S01]  /*3ca0*/  VIADD R0, R8, 0x140 ;  /* 0x0000014008007836 */ /* 0x000fe20000000000 */
[----:B------:R0:W-:Y:S01]  /*3cb0*/  @!P2 STG.E desc[UR12][R2.64+0x80], R41 ;  /* 0x000080290200a986 */ /* 0x0001e2000c10190c */
[----:B------:R-:W-:-:S03]  /*3cc0*/  ISETP.GE.AND P2, PT, R37, R31, PT ;  /* 0x0000001f2500720c */ /* 0x000fc60003f46270 */
[----:B------:R0:W-:Y:S01]  /*3cd0*/  @!P3 STG.E desc[UR12][R2.64+0x100], R43 ;  /* 0x0001002b0200b986 */ /* 0x0001e2000c10190c */
[----:B------:R-:W-:-:S03]  /*3ce0*/  ISETP.GE.AND P3, PT, R36, R31, PT ;  /* 0x0000001f2400720c */ /* 0x000fc60003f66270 */
[----:B------:R0:W-:Y:S01]  /*3cf0*/  @!P4 STG.E desc[UR12][R2.64+0x180], R45 ;  /* 0x0001802d0200c986 */ /* 0x0001e2000c10190c */
[-C--:B------:R-:W-:Y:S01]  /*3d00*/  ISETP.GE.AND P4, PT, R0, R31.reuse, PT ;  /* 0x0000001f0000720c */ /* 0x080fe20003f86270 */
[----:B------:R-:W-:Y:S02]  /*3d10*/  VIADD R0, R8, 0x180 ;  /* 0x0000018008007836 */ /* 0x000fe40000000000 */
[----:B------:R0:W-:Y:S01]  /*3d20*/  @!P5 STG.E desc[UR12][R2.64+0x200], R4 ;  /* 0x000200040200d986 */ /* 0x0001e2000c10190c */
[-C--:B------:R-:W-:Y:S01]  /*3d30*/  ISETP.GE.AND P5, PT, R10, R31.reuse, PT ;  /* 0x0000001f0a00720c */ /* 0x080fe20003fa6270 */
[----:B------:R-:W-:Y:S02]  /*3d40*/  VIADD R10, R8, 0x1a0 ;  /* 0x000001a0080a7836 */ /* 0x000fe40000000000 */
[----:B------:R0:W-:Y:S01]  /*3d50*/  @!P6 STG.E desc[UR12][R2.64+0x280], R6 ;  /* 0x000280060200e986 */ /* 0x0001e2000c10190c */
[----:B------:R-:W-:Y:S01]  /*3d60*/  ISETP.GE.AND P6, PT, R0, R31, PT ;  /* 0x0000001f0000720c */ /* 0x000fe20003fc6270 */
[----:B------:R-:W-:-:S02]  /*3d70*/  VIADD R0, R8, 0x1c0 ;  /* 0x000001c008007836 */ /* 0x000fc40000000000 */
[----:B------:R0:W-:Y:S01]  /*3d80*/  @!P0 STG.E desc[UR12][R2.64+0x300], R33 ;  /* 0x0003002102008986 */ /* 0x0001e2000c10190c */
[-C--:B------:R-:W-:Y:S01]  /*3d90*/  ISETP.GE.AND P0, PT, R10, R31.reuse, PT ;  /* 0x0000001f0a00720c */ /* 0x080fe20003f06270 */
[C---:B------:R-:W-:Y:S02]  /*3da0*/  VIADD R10, R8.reuse, 0x1e0 ;  /* 0x000001e0080a7836 */ /* 0x040fe40000000000 */
[----:B------:R-:W-:Y:S01]  /*3db0*/  VIADD R8, R8, 0x200 ;  /* 0x0000020008087836 */ /* 0x000fe20000000000 */
[----:B------:R0:W-:Y:S01]  /*3dc0*/  @!P1 STG.E desc[UR12][R2.64+0x380], R25 ;  /* 0x0003801902009986 */ /* 0x0001e2000c10190c */
[----:B------:R-:W-:-:S03]  /*3dd0*/  ISETP.GE.AND P1, PT, R0, R31, PT ;  /* 0x0000001f0000720c */ /* 0x000fc60003f26270 */
        /* <DEDUP_REMOVED lines=8> */
[----:B------:R0:W-:Y:S04]  /*3e60*/  @!P6 STG.E desc[UR12][R2.64+0x600], R15 ;  /* 0x0006000f0200e986 */ /* 0x0001e8000c10190c */
[----:B------:R0:W-:Y:S04]  /*3e70*/  @!P0 STG.E desc[UR12][R2.64+0x680], R13 ;  /* 0x0006800d02008986 */ /* 0x0001e8000c10190c */
[----:B------:R0:W-:Y:S04]  /*3e80*/  @!P1 STG.E desc[UR12][R2.64+0x700], R11 ;  /* 0x0007000b02009986 */ /* 0x0001e8000c10190c */
[----:B------:R0:W-:Y:S04]  /*3e90*/  @!P2 STG.E desc[UR12][R2.64+0x780], R9 ;  /* 0x000780090200a986 */ /* 0x0001e8000c10190c */
[----:B------:R0:W-:Y:S04]  /*3ea0*/  @!P3 STG.E desc[UR12][R2.64+0x800], R7 ;  /* 0x000800070200b986 */ /* 0x0001e8000c10190c */
[----:B------:R0:W-:Y:S01]  /*3eb0*/  @!P4 STG.E desc[UR12][R2.64+0x880], R5 ;  /* 0x000880050200c986 */ /* 0x0001e2000c10190c */
[----:B------:R-:W-:Y:S05]  /*3ec0*/  @P5 EXIT ;  /* 0x000000000000594d */ /* 0x000fea0003800000 */
[----:B------:R-:W-:Y:S01]  /*3ed0*/  STG.E desc[UR12][R2.64+0x900], R27 ;  /* 0x0009001b02007986 */ /* 0x000fe2000c10190c */
[----:B------:R-:W-:Y:S05]  /*3ee0*/  EXIT ;  /* 0x000000000000794d */ /* 0x000fea0003800000 */
.L_x_5:
[----:B------:R-:W-:Y:S01]  /*3ef0*/  BSSY B1, `(.L_x_32) ;  /* 0x0000006000017945 */ /* 0x000fe20003800000 */
[----:B------:R-:W-:Y:S01]  /*3f00*/  PLOP3.LUT P0, PT, P0, PT, PT, 0x8, 0x80 ;  /* 0x000000000080781c */ /* 0x000fe2000070e170 */
[----:B------:R-:W-:-:S12]  /*3f10*/  IMAD.MOV.U32 R10, RZ, RZ, -0x1 ;  /* 0xffffffffff0a7424 */ /* 0x000fd800078e00ff */
[----:B------:R-:W-:Y:S05]  /*3f20*/  WARPSYNC.COLLECTIVE R10, `(.L_x_33) ;  /* 0x000000000a087348 */ /* 0x000fea0003c00000 */
[----:B------:R-:W-:Y:S01]  /*3f30*/  VOTE.ANY P0, P0 ;  /* 0x0000000000ff7806 */ /* 0x000fe20000000100 */
[----:B------:R-:W-:-:S12]  /*3f40*/  ENDCOLLECTIVE ;  /* 0x000000000000791b */ /* 0x000fd80003800000 */
.L_x_33:
[----:B------:R-:W-:Y:S05]  /*3f50*/  BSYNC B1 ;  /* 0x0000000000017941 */ /* 0x000fea0003800000 */
.L_x_32:
[----:B------:R-:W-:Y:S05]  /*3f60*/  BRA `(.L_x_34) ;  /* 0xffffffd000287947 */ /* 0x000fea000383ffff */
.L_x_7:
[----:B------:R-:W-:Y:S01]  /*3f70*/  BSSY B1, `(.L_x_35) ;  /* 0x0000006000017945 */ /* 0x000fe20003800000 */
[----:B------:R-:W-:Y:S01]  /*3f80*/  PLOP3.LUT P0, PT, P0, PT, PT, 0x8, 0x80 ;  /* 0x000000000080781c */ /* 0x000fe2000070e170 */
[----:B------:R-:W-:-:S12]  /*3f90*/  IMAD.MOV.U32 R10, RZ, RZ, -0x1 ;  /* 0xffffffffff0a7424 */ /* 0x000fd800078e00ff */
[----:B------:R-:W-:Y:S05]  /*3fa0*/  WARPSYNC.COLLECTIVE R10, `(.L_x_36) ;  /* 0x000000000a087348 */ /* 0x000fea0003c00000 */
[----:B------:R-:W-:Y:S01]  /*3fb0*/  VOTE.ANY P0, P0 ;  /* 0x0000000000ff7806 */ /* 0x000fe20000000100 */
[----:B------:R-:W-:-:S12]  /*3fc0*/  ENDCOLLECTIVE ;  /* 0x000000000000791b */ /* 0x000fd80003800000 */
.L_x_36:
[----:B------:R-:W-:Y:S05]  /*3fd0*/  BSYNC B1 ;  /* 0x0000000000017941 */ /* 0x000fea0003800000 */
.L_x_35:
[----:B------:R-:W-:Y:S05]  /*3fe0*/  BRA `(.L_x_37) ;  /* 0xffffffd0002c7947 */ /* 0x000fea000383ffff */
.L_x_9:
[----:B------:R-:W0:Y:S01]  /*3ff0*/  S2R R8, SR_GEMASK ;  /* 0x0000000000087919 */ /* 0x000e220000003c00 */
[----:B------:R-:W-:Y:S01]  /*4000*/  BSSY B1, `(.L_x_38) ;  /* 0x0000006000017945 */ /* 0x000fe20003800000 */
[----:B------:R-:W-:Y:S01]  /*4010*/  PLOP3.LUT P2, PT, P0, PT, PT, 0x8, 0x80 ;  /* 0x000000000080781c */ /* 0x000fe2000074e170 */
[----:B------:R-:W-:-:S12]  /*4020*/  IMAD.MOV.U32 R10, RZ, RZ, -0x1 ;  /* 0xffffffffff0a7424 */ /* 0x000fd800078e00ff */
[----:B0-----:R-:W-:Y:S05]  /*4030*/  WARPSYNC.COLLECTIVE R10, `(.L_x_39) ;  /* 0x000000000a087348 */ /* 0x001fea0003c00000 */
[----:B------:R-:W-:Y:S01]  /*4040*/  VOTE.ANY R10, PT, P2 ;  /* 0x00000000000a7806 */ /* 0x000fe200010e0100 */
[----:B0-----:R-:W-:Y:S06]  /*4050*/  ENDCOLLECTIVE ;  /* 0x000000000000791b */ /* 0x001fec0003800000 */
.L_x_39:
[----:B------:R-:W-:Y:S05]  /*4060*/  BSYNC B1 ;  /* 0x0000000000017941 */ /* 0x000fea0003800000 */
.L_x_38:
[----:B------:R-:W-:Y:S01]  /*4070*/  LOP3.LUT R10, R10, 0x80000000, R8, 0xec, !PT ;  /* 0x800000000a0a7812 */ /* 0x000fe200078eec08 */
[----:B------:R-:W-:Y:S01]  /*4080*/  IMAD.MOV.U32 R14, RZ, RZ, 0x1 ;  /* 0x00000001ff0e7424 */ /* 0x000fe200078e00ff */
[----:B------:R-:W-:Y:S01]  /*4090*/  ISETP.NE.AND P0, PT, R12, 0x65, PT ;  /* 0x000000650c00780c */ /* 0x000fe20003f05270 */
[C---:B------:R-:W-:Y:S02]  /*40a0*/  VIADD R38, R37.reuse, 0x2 ;  /* 0x0000000225267836 */ /* 0x040fe40000000000 */
[C---:B------:R-:W-:Y:S02]  /*40b0*/  VIADD R11, R10.reuse, 0xffffffff ;  /* 0xffffffff0a0b7836 */ /* 0x040fe40000000000 */
[C---:B------:R-:W-:Y:S02]  /*40c0*/  VIADD R19, R37.reuse, 0x4 ;  /* 0x0000000425137836 */ /* 0x040fe40000000000 */
[----:B------:R-:W-:Y:S01]  /*40d0*/  VIADD R39, R37, 0x10 ;  /* 0x0000001025277836 */ /* 0x000fe20000000000 */
[----:B------:R-:W-:Y:S01]  /*40e0*/  LOP3.LUT R11, R10, R11, RZ, 0xc, !PT ;  /* 0x0000000b0a0b7212 */ /* 0x000fe200078e0cff */
[----:B------:R-:W-:-:S03]  /*40f0*/  IMAD.MOV.U32 R10, RZ, RZ, -0x1 ;  /* 0xffffffffff0a7424 */ /* 0x000fc600078e00ff */
[----:B------:R0:W1:Y:S04]  /*4100*/  POPC R15, R11 ;  /* 0x0000000b000f7309 */ /* 0x0000680000000000 */
[----:B01----:R-:W-:Y:S05]  /*4110*/  WARPSYNC.COLLECTIVE R10, `(.L_x_40) ;  /* 0x000000000a087348 */ /* 0x003fea0003c00000 */
[----:B-1----:R1:W2:Y:S02]  /*4120*/  SHFL.DOWN P2, R16, R13, R14, R15 ;  /* 0x0800000e0d107389 */ /* 0x0022a4000004000f */
[----:B012---:R-:W-:Y:S05]  /*4130*/  ENDCOLLECTIVE ;  /* 0x000000000000791b */ /* 0x007fea0003800000 */
.L_x_40:
[----:B------:R-:W-:Y:S01]  /*4140*/  IMAD.MOV.U32 R14, RZ, RZ, 0x2 ;  /* 0x00000002ff0e7424 */ /* 0x000fe200078e00ff */
[----:B------:R-:W-:-:S04]  /*4150*/  ISETP.GE.AND P2, PT, R37, R15, PT ;  /* 0x0000000f2500720c */ /* 0x000fc80003f46270 */
[----:B------:R-:W-:-:S05]  /*4160*/  SEL R16, R16, RZ, !P2 ;  /* 0x000000ff10107207 */ /* 0x000fca0005000000 */
[----:B------:R-:W-:-:S04]  /*4170*/  IMAD.IADD R36, R16, 0x1, R13 ;  /* 0x0000000110247824 */ /* 0x000fc800078e020d */
[----:B------:R-:W-:-:S07]  /*4180*/  IMAD.MOV.U32 R13, RZ, RZ, R36 ;  /* 0x000000ffff0d7224 */ /* 0x000fce00078e0024 */
[----:B------:R-:W-:Y:S05]  /*4190*/  WARPSYNC.COLLECTIVE R10, `(.L_x_41) ;  /* 0x000000000a087348 */ /* 0x000fea0003c00000 */
[----:B------:R0:W1:Y:S02]  /*41a0*/  SHFL.DOWN P2, R16, R13, R14, R15 ;  /* 0x0800000e0d107389 */ /* 0x000064000004000f */
[----:B01----:R-:W-:Y:S05]  /*41b0*/  ENDCOLLECTIVE ;  /* 0x000000000000791b */ /* 0x003fea0003800000 */
.L_x_41:
[----:B------:R-:W-:Y:S01]  /*41c0*/  IMAD.MOV.U32 R14, RZ, RZ, 0x4 ;  /* 0x00000004ff0e7424 */ /* 0x000fe200078e00ff */
[----:B------:R-:W-:-:S04]  /*41d0*/  ISETP.GT.AND P2, PT, R38, R15, PT ;  /* 0x0000000f2600720c */ /* 0x000fc80003f44270 */
[----:B------:R-:W-:-:S05]  /*41e0*/  SEL R11, R16, RZ, !P2 ;  /* 0x000000ff100b7207 */ /* 0x000fca0005000000 */
[----:B------:R-:W-:Y:S02]  /*41f0*/  IMAD.IADD R40, R36, 0x1, R11 ;  /* 0x0000000124287824 */ /* 0x000fe400078e020b */
[----:B------:R-:W-:Y:S02]  /*4200*/  VIADD R36, R37, 0x8 ;  /* 0x0000000825247836 */ /* 0x000fe40000000000 */
[----:B------:R-:W-:-:S07]  /*4210*/  IMAD.MOV.U32 R13, RZ, RZ, R40 ;  /* 0x000000ffff0d7224 */ /* 0x000fce00078e0028 */
[----:B------:R-:W-:Y:S05]  /*4220*/  WARPSYNC.COLLECTIVE R10, `(.L_x_42) ;  /* 0x000000000a087348 */ /* 0x000fea0003c00000 */
[----:B------:R0:W1:Y:S02]  /*4230*/  SHFL.DOWN P2, R16, R13, R14, R15 ;  /* 0x0800000e0d107389 */ /* 0x000064000004000f */
[----:B01----:R-:W-:Y:S05]  /*4240*/  ENDCOLLECTIVE ;  /* 0x000000000000791b */ /* 0x003fea0003800000 */
.L_x_42:
[----:B------:R-:W-:Y:S01]  /*4250*/  IMAD.MOV.U32 R14, RZ, RZ, 0x8 ;  /* 0x00000008ff0e7424 */ /* 0x000fe200078e00ff */
[----:B------:R-:W-:-:S04]  /*4260*/  ISETP.GT.AND P2, PT, R19, R15, PT ;  /* 0x0000000f1300720c */ /* 0x000fc80003f44270 */
[----:B------:R-:W-:-:S05]  /*4270*/  SEL R11, R16, RZ, !P2 ;  /* 0x000000ff100b7207 */ /* 0x000fca0005000000 */
[----:B------:R-:W-:-:S04]  /*4280*/  IMAD.IADD R42, R40, 0x1, R11 ;  /* 0x00000001282a7824 */ /* 0x000fc800078e020b */
[----:B------:R-:W-:-:S07]  /*4290*/  IMAD.MOV.U32 R13, RZ, RZ, R42 ;  /* 0x000000ffff0d7224 */ /* 0x000fce00078e002a */
[----:B------:R-:W-:Y:S05]  /*42a0*/  WARPSYNC.COLLECTIVE R10, `(.L_x_43) ;  /* 0x000000000a087348 */ /* 0x000fea0003c00000 */
[----:B------:R0:W1:Y:S02]  /*42b0*/  SHFL.DOWN P2, R16, R13, R14, R15 ;  /* 0x0800000e0d107389 */ /* 0x000064000004000f */
[----:B01----:R-:W-:Y:S05]  /*42c0*/  ENDCOLLECTIVE ;  /* 0x000000000000791b */ /* 0x003fea0003800000 */
.L_x_43:
        /* <DEDUP_REMOVED lines=8> */
.L_x_44:
[----:B------:R-:W-:Y:S05]  /*4350*/  WARPSYNC.COLLECTIVE R10, `(.L_x_45) ;  /* 0x000000000a087348 */ /* 0x000fea0003c00000 */
[----:B------:R-:W-:Y:S01]  /*4360*/  VOTE.ALL P0, P0 ;  /* 0x0000000000ff7806 */ /* 0x000fe20000000000 */
[----:B------:R-:W-:-:S12]  /*4370*/  ENDCOLLECTIVE ;  /* 0x000000000000791b */ /* 0x000fd80003800000 */
.L_x_45:
[----:B------:R-:W0:Y:S01]  /*4380*/  LDC.64 R12, c[0x0][0x390] ;  /* 0x0000e400ff0c7b82 */ /* 0x000e220000000a00 */
[----:B------:R-:W-:-:S04]  /*4390*/  ISETP.GT.AND P2, PT, R39, R15, PT ;  /* 0x0000000f2700720c */ /* 0x000fc80003f44270 */
[----:B------:R-:W-:-:S05]  /*43a0*/  SEL R16, R16, RZ, !P2 ;  /* 0x000000ff10107207 */ /* 0x000fca0005000000 */
[----:B------:R-:W-:Y:S01]  /*43b0*/  IMAD.IADD R40, R41, 0x1, R16 ;  /* 0x0000000129287824 */ /* 0x000fe200078e0210 */
[----:B0-----:R-:W-:-:S05]  /*43c0*/  IADD3 R42, P2, PT, R12, 0x100, RZ ;  /* 0x000001000c2a7810 */ /* 0x001fca0007f5e0ff */
[----:B------:R-:W-:Y:S01]  /*43d0*/  IMAD.X R43, RZ, RZ, R13, P2 ;  /* 0x000000ffff2b7224 */ /* 0x000fe200010e060d */
[----:B------:R-:W-:Y:S07]  /*43e0*/  BRA `(.L_x_46) ;  /* 0xffffffcc00c87947 */ /* 0x000fee000383ffff */
.L_x_11:
[----:B------:R-:W-:Y:S01]  /*43f0*/  BSSY B1, `(.L_x_47) ;  /* 0x0000006000017945 */ /* 0x000fe20003800000 */
[----:B------:R-:W-:Y:S01]  /*4400*/  PLOP3.LUT P0, PT, P0, PT, PT, 0x8, 0x80 ;  /* 0x000000000080781c */ /* 0x000fe2000070e170 */
[----:B------:R-:W-:-:S12]  /*4410*/  IMAD.MOV.U32 R10, RZ, RZ, -0x1 ;  /* 0xffffffffff0a7424 */ /* 0x000fd800078e00ff */
[----:B------:R-:W-:Y:S05]  /*4420*/  WARPSYNC.COLLECTIVE R10, `(.L_x_48) ;  /* 0x000000000a087348 */ /* 0x000fea0003c00000 */
[----:B------:R-:W-:Y:S01]  /*4430*/  VOTE.ANY P0, P0 ;  /* 0x0000000000ff7806 */ /* 0x000fe20000000100 */
[----:B------:R-:W-:-:S12]  /*4440*/  ENDCOLLECTIVE ;  /* 0x000000000000791b */ /* 0x000fd80003800000 */
.L_x_48:
[----:B------:R-:W-:Y:S05]  /*4450*/  BSYNC B1 ;  /* 0x0000000000017941 */ /* 0x000fea0003800000 */
.L_x_47:
[----:B------:R-:W-:Y:S05]  /*4460*/  BRA `(.L_x_49) ;  /* 0xffffffcc00d07947 */ /* 0x000fea000383ffff */
.L_x_13:
[----:B------:R-:W-:Y:S01]  /*4470*/  BSSY B1, `(.L_x_50) ;  /* 0x0000006000017945 */ /* 0x000fe20003800000 */
[----:B------:R-:W-:Y:S01]  /*4480*/  PLOP3.LUT P0, PT, P0, PT, PT, 0x8, 0x80 ;  /* 0x000000000080781c */ /* 0x000fe2000070e170 */
[----:B------:R-:W-:-:S12]  /*4490*/  IMAD.MOV.U32 R10, RZ, RZ, -0x1 ;  /* 0xffffffffff0a7424 */ /* 0x000fd800078e00ff */
[----:B------:R-:W-:Y:S05]  /*44a0*/  WARPSYNC.COLLECTIVE R10, `(.L_x_51) ;  /* 0x000000000a087348 */ /* 0x000fea0003c00000 */
[----:B------:R-:W-:Y:S01]  /*44b0*/  VOTE.ANY P0, P0 ;  /* 0x0000000000ff7806 */ /* 0x000fe20000000100 */
[----:B------:R-:W-:-:S12]  /*44c0*/  ENDCOLLECTIVE ;  /* 0x000000000000791b */ /* 0x000fd80003800000 */
.L_x_51:
[----:B------:R-:W-:Y:S05]  /*44d0*/  BSYNC B1 ;  /* 0x0000000000017941 */ /* 0x000fea0003800000 */
.L_x_50:
[----:B------:R-:W-:Y:S05]  /*44e0*/  BRA `(.L_x_52) ;  /* 0xffffffcc00d47947 */ /* 0x000fea000383ffff */
.L_x_15:
[----:B------:R-:W-:Y:S01]  /*44f0*/  BSSY B1, `(.L_x_53) ;  /* 0x0000006000017945 */ /* 0x000fe20003800000 */
[----:B------:R-:W-:Y:S01]  /*4500*/  PLOP3.LUT P2, PT, P0, PT, PT, 0x8, 0x80 ;  /* 0x000000000080781c */ /* 0x000fe2000074e170 */
[----:B------:R-:W-:-:S12]  /*4510*/  IMAD.MOV.U32 R10, RZ, RZ, -0x1 ;  /* 0xffffffffff0a7424 */ /* 0x000fd800078e00ff */
[----:B------:R-:W-:Y:S05]  /*4520*/  WARPSYNC.COLLECTIVE R10, `(.L_x_54) ;  /* 0x000000000a087348 */ /* 0x000fea0003c00000 */
[----:B------:R-:W-:Y:S01]  /*4530*/  VOTE.ANY R10, PT, P2 ;  /* 0x00000000000a7806 */ /* 0x000fe200010e0100 */
[----:B------:R-:W-:Y:S06]  /*4540*/  ENDCOLLECTIVE ;  /* 0x000000000000791b */ /* 0x000fec0003800000 */
.L_x_54:
[----:B------:R-:W-:Y:S05]  /*4550*/  BSYNC B1 ;  /* 0x0000000000017941 */ /* 0x000fea0003800000 */
.L_x_53:
[----:B------:R-:W-:Y:S01]  /*4560*/  LOP3.LUT R10, R10, 0x80000000, R8, 0xec, !PT ;  /* 0x800000000a0a7812 */ /* 0x000fe200078eec08 */
[----:B------:R-:W-:Y:S02]  /*4570*/  IMAD.MOV.U32 R14, RZ, RZ, 0x1 ;  /* 0x00000001ff0e7424 */ /* 0x000fe400078e00ff */
[----:B------:R-:W-:Y:S02]  /*4580*/  VIADD R18, R18, 0xffffffe0 ;  /* 0xffffffe012127836 */ /* 0x000fe40000000000 */
[----:B------:R-:W-:-:S05]  /*4590*/  VIADD R15, R10, 0xffffffff ;  /* 0xffffffff0a0f7836 */ /* 0x000fca0000000000 */
[----:B------:R-:W-:Y:S01]  /*45a0*/  LOP3.LUT R15, R10, R15, RZ, 0xc, !PT ;  /* 0x0000000f0a0f7212 */ /* 0x000fe200078e0cff */
[----:B------:R-:W-:-:S05]  /*45b0*/  IMAD.MOV.U32 R10, RZ, RZ, -0x1 ;  /* 0xffffffffff0a7424 */ /* 0x000fca00078e00ff */
[----:B------:R-:W0:Y:S02]  /*45c0*/  POPC R15, R15 ;  /* 0x0000000f000f7309 */ /* 0x000e240000000000 */
[----:B0-----:R-:W-:Y:S05]  /*45d0*/  WARPSYNC.COLLECTIVE R10, `(.L_x_55) ;  /* 0x000000000a087348 */ /* 0x001fea0003c00000 */
[----:B0-----:R0:W1:Y:S02]  /*45e0*/  SHFL.DOWN P2, R16, R13, R14, R15 ;  /* 0x0800000e0d107389 */ /* 0x001064000004000f */
[----:B01----:R-:W-:Y:S05]  /*45f0*/  ENDCOLLECTIVE ;  /* 0x000000000000791b */ /* 0x003fea0003800000 */
.L_x_55:
[----:B------:R-:W-:Y:S01]  /*4600*/  ISETP.GE.AND P0, PT, R37, R15, PT ;  /* 0x0000000f2500720c */ /* 0x000fe20003f06270 */
[----:B------:R-:W-:-:S03]  /*4610*/  IMAD.MOV.U32 R14, RZ, RZ, 0x2 ;  /* 0x00000002ff0e7424 */ /* 0x000fc600078e00ff */
[----:B------:R-:W-:Y:S02]  /*4620*/  SEL R16, R16, RZ, !P0 ;  /* 0x000000ff10107207 */ /* 0x000fe40004000000 */
[----:B------:R-:W-:-:S03]  /*4630*/  ISETP.GT.AND P0, PT, R38, R15, PT ;  /* 0x0000000f2600720c */ /* 0x000fc60003f04270 */
[----:B------:R-:W-:-:S04]  /*4640*/  IMAD.IADD R41, R16, 0x1, R13 ;  /* 0x0000000110297824 */ /* 0x000fc800078e020d */
[----:B------:R-:W-:-:S07]  /*4650*/  IMAD.MOV.U32 R13, RZ, RZ, R41 ;  /* 0x000000ffff0d7224 */ /* 0x000fce00078e0029 */
[----:B------:R-:W-:Y:S05]  /*4660*/  WARPSYNC.COLLECTIVE R10, `(.L_x_56) ;  /* 0x000000000a087348 */ /* 0x000fea0003c00000 */
[----:B------:R0:W1:Y:S02]  /*4670*/  SHFL.DOWN P2, R16, R13, R14, R15 ;  /* 0x0800000e0d107389 */ /* 0x000064000004000f */
[----:B01----:R-:W-:Y:S05]  /*4680*/  ENDCOLLECTIVE ;  /* 0x000000000000791b */ /* 0x003fea0003800000 */
.L_x_56:
[----:B------:R-:W-:Y:S01]  /*4690*/  IMAD.MOV.U32 R14, RZ, RZ, 0x4 ;  /* 0x00000004ff0e7424 */ /* 0x000fe200078e00ff */
[----:B------:R-:W-:Y:S02]  /*46a0*/  SEL R16, R16, RZ, !P0 ;  /* 0x000000ff10107207 */ /* 0x000fe40004000000 */
[----:B------:R-:W-:-:S03]  /*46b0*/  ISETP.GT.AND P0, PT, R19, R15, PT ;  /* 0x0000000f1300720c */ /* 0x000fc60003f04270 */
[----:B------:R-:W-:-:S04]  /*46c0*/  IMAD.IADD R41, R41, 0x1, R16 ;  /* 0x0000000129297824 */ /* 0x000fc800078e0210 */
[----:B------:R-:W-:-:S07]  /*46d0*/  IMAD.MOV.U32 R13, RZ, RZ, R41 ;  /* 0x000000ffff0d7224 */ /* 0x000fce00078e0029 */
[----:B------:R-:W-:Y:S05]  /*46e0*/  WARPSYNC.COLLECTIVE R10, `(.L_x_57) ;  /* 0x000000000a087348 */ /* 0x000fea0003c00000 */
[----:B------:R0:W1:Y:S02]  /*46f0*/  SHFL.DOWN P2, R16, R13, R14, R15 ;  /* 0x0800000e0d107389 */ /* 0x000064000004000f */
[----:B01----:R-:W-:Y:S05]  /*4700*/  ENDCOLLECTIVE ;  /* 0x000000000000791b */ /* 0x003fea0003800000 */
.L_x_57:
[----:B------:R-:W-:Y:S01]  /*4710*/  IMAD.MOV.U32 R14, RZ, RZ, 0x8 ;  /* 0x00000008ff0e7424 */ /* 0x000fe200078e00ff */
[----:B------:R-:W-:Y:S02]  /*4720*/  SEL R16, R16, RZ, !P0 ;  /* 0x000000ff10107207 */ /* 0x000fe40004000000 */
[----:B------:R-:W-:-:S03]  /*4730*/  ISETP.GT.AND P0, PT, R36, R15, PT ;  /* 0x0000000f2400720c */ /* 0x000fc60003f04270 */
[----:B------:R-:W-:-:S10]  /*4740*/  IMAD.IADD R13, R41, 0x1, R16 ;  /* 0x00000001290d7824 */ /* 0x000fd400078e0210 */
[----:B------:R-:W-:Y:S05]  /*4750*/  WARPSYNC.COLLECTIVE R10, `(.L_x_58) ;  /* 0x000000000a087348 */ /* 0x000fea0003c00000 */
[----:B------:R0:W1:Y:S02]  /*4760*/  SHFL.DOWN P2, R16, R13, R14, R15 ;  /* 0x0800000e0d107389 */ /* 0x000064000004000f */
[----:B01----:R-:W-:Y:S05]  /*4770*/  ENDCOLLECTIVE ;  /* 0x000000000000791b */ /* 0x003fea0003800000 */
.L_x_58:
        /* <DEDUP_REMOVED lines=8> */
.L_x_59:
[----:B------:R-:W-:Y:S02]  /*4800*/  SEL R16, R16, RZ, !P0 ;  /* 0x000000ff10107207 */ /* 0x000fe40004000000 */
[----:B------:R-:W-:Y:S02]  /*4810*/  ISETP.NE.AND P0, PT, R12, 0x65, PT ;  /* 0x000000650c00780c */ /* 0x000fe40003f05270 */
[----:B------:R-:W-:-:S11]  /*4820*/  IADD3 R40, PT, PT, R41, R16, R40 ;  /* 0x0000001029287210 */ /* 0x000fd60007ffe028 */
[----:B------:R-:W-:Y:S05]  /*4830*/  WARPSYNC.COLLECTIVE R10, `(.L_x_60) ;  /* 0x000000000a087348 */ /* 0x000fea0003c00000 */
[----:B------:R-:W-:Y:S01]  /*4840*/  VOTE.ALL P0, P0 ;  /* 0x0000000000ff7806 */ /* 0x000fe20000000000 */
[----:B------:R-:W-:-:S12]  /*4850*/  ENDCOLLECTIVE ;  /* 0x000000000000791b */ /* 0x000fd80003800000 */
.L_x_60:
[----:B------:R-:W-:Y:S05]  /*4860*/  BRA `(.L_x_61) ;  /* 0xffffffcc00747947 */ /* 0x000fea000383ffff */
.L_x_20:
[----:B------:R-:W-:Y:S01]  /*4870*/  BSSY B0, `(.L_x_62) ;  /* 0x0000006000007945 */ /* 0x000fe20003800000 */
[----:B------:R-:W-:Y:S01]  /*4880*/  PLOP3.LUT P0, PT, P0, PT, PT, 0x8, 0x80 ;  /* 0x000000000080781c */ /* 0x000fe2000070e170 */
[----:B------:R-:W-:-:S12]  /*4890*/  IMAD.MOV.U32 R10, RZ, RZ, -0x1 ;  /* 0xffffffffff0a7424 */ /* 0x000fd800078e00ff */
[----:B------:R-:W-:Y:S05]  /*48a0*/  WARPSYNC.COLLECTIVE R10, `(.L_x_63) ;  /* 0x000000000a087348 */ /* 0x000fea0003c00000 */
[----:B------:R-:W-:Y:S01]  /*48b0*/  VOTE.ANY P0, P0 ;  /* 0x0000000000ff7806 */ /* 0x000fe20000000100 */
[----:B------:R-:W-:-:S12]  /*48c0*/  ENDCOLLECTIVE ;  /* 0x000000000000791b */ /* 0x000fd80003800000 */
.L_x_63:
[----:B------:R-:W-:Y:S05]  /*48d0*/  BSYNC B0 ;  /* 0x0000000000007941 */ /* 0x000fea0003800000 */
.L_x_62:
[----:B------:R-:W-:Y:S05]  /*48e0*/  BRA `(.L_x_64) ;  /* 0xffffffe400807947 */ /* 0x000fea000383ffff */
.L_x_22:
[----:B------:R-:W-:Y:S01]  /*48f0*/  BSSY B0, `(.L_x_65) ;  /* 0x0000006000007945 */ /* 0x000fe20003800000 */
[----:B------:R-:W-:Y:S01]  /*4900*/  PLOP3.LUT P0, PT, P0, PT, PT, 0x8, 0x80 ;  /* 0x000000000080781c */ /* 0x000fe2000070e170 */
[----:B------:R-:W-:-:S12]  /*4910*/  IMAD.MOV.U32 R10, RZ, RZ, -0x1 ;  /* 0xffffffffff0a7424 */ /* 0x000fd800078e00ff */
[----:B------:R-:W-:Y:S05]  /*4920*/  WARPSYNC.COLLECTIVE R10, `(.L_x_66) ;  /* 0x000000000a087348 */ /* 0x000fea0003c00000 */
[----:B------:R-:W-:Y:S01]  /*4930*/  VOTE.ANY P0, P0 ;  /* 0x0000000000ff7806 */ /* 0x000fe20000000100 */
[----:B------:R-:W-:-:S12]  /*4940*/  ENDCOLLECTIVE ;  /* 0x000000000000791b */ /* 0x000fd80003800000 */
.L_x_66:
[----:B------:R-:W-:Y:S05]  /*4950*/  BSYNC B0 ;  /* 0x0000000000007941 */ /* 0x000fea0003800000 */
.L_x_65:
[----:B------:R-:W-:Y:S05]  /*4960*/  BRA `(.L_x_67) ;  /* 0xffffffe400847947 */ /* 0x000fea000383ffff */
.L_x_24:
[----:B------:R-:W0:Y:S01]  /*4970*/  S2R R19, SR_GEMASK ;  /* 0x0000000000137919 */ /* 0x000e220000003c00 */
[----:B------:R-:W-:Y:S01]  /*4980*/  BSSY B0, `(.L_x_68) ;  /* 0x0000007000007945 */ /* 0x000fe20003800000 */
[----:B------:R-:W-:Y:S01]  /*4990*/  ISETP.NE.AND P0, PT, R8, 0x65, PT ;  /* 0x000000650800780c */ /* 0x000fe20003f05270 */
[----:B------:R-:W-:Y:S01]  /*49a0*/  IMAD.MOV.U32 R10, RZ, RZ, -0x1 ;  /* 0xffffffffff0a7424 */ /* 0x000fe200078e00ff */
[----:B------:R-:W-:-:S13]  /*49b0*/  PLOP3.LUT P2, PT, P2, PT, PT, 0x8, 0x80 ;  /* 0x000000000080781c */ /* 0x000fda000174e170 */
[----:B0-----:R-:W-:Y:S05]  /*49c0*/  WARPSYNC.COLLECTIVE R10, `(.L_x_69) ;  /* 0x000000000a087348 */ /* 0x001fea0003c00000 */
[----:B------:R-:W-:Y:S01]  /*49d0*/  VOTE.ANY R10, PT, P2 ;  /* 0x00000000000a7806 */ /* 0x000fe200010e0100 */
[----:B0-----:R-:W-:Y:S06]  /*49e0*/  ENDCOLLECTIVE ;  /* 0x000000000000791b */ /* 0x001fec0003800000 */
.L_x_69:
[----:B------:R-:W-:Y:S05]  /*49f0*/  BSYNC B0 ;  /* 0x0000000000007941 */ /* 0x000fea0003800000 */
.L_x_68:
[----:B------:R-:W-:Y:S01]  /*4a00*/  LOP3.LUT R10, R10, 0x80000000, R19, 0xec, !PT ;  /* 0x800000000a0a7812 */ /* 0x000fe200078eec13 */
[----:B------:R-:W-:-:S04]  /*4a10*/  IMAD.MOV.U32 R14, RZ, RZ, 0x1 ;  /* 0x00000001ff0e7424 */ /* 0x000fc800078e00ff */
[----:B------:R-:W-:-:S05]  /*4a20*/  VIADD R13, R10, 0xffffffff ;  /* 0xffffffff0a0d7836 */ /* 0x000fca0000000000 */
[----:B------:R-:W-:Y:S01]  /*4a30*/  LOP3.LUT R8, R10, R13, RZ, 0xc, !PT ;  /* 0x0000000d0a087212 */ /* 0x000fe200078e0cff */
[----:B------:R-:W-:Y:S02]  /*4a40*/  IMAD.MOV.U32 R13, RZ, RZ, R9 ;  /* 0x000000ffff0d7224 */ /* 0x000fe400078e0009 */
[----:B------:R-:W-:Y:S01]  /*4a50*/  IMAD.MOV.U32 R10, RZ, RZ, -0x1 ;  /* 0xffffffffff0a7424 */ /* 0x000fe200078e00ff */
[----:B------:R0:W1:Y:S02]  /*4a60*/  POPC R15, R8 ;  /* 0x00000008000f7309 */ /* 0x0000640000000000 */
[----:B0-----:R-:W-:-:S07]  /*4a70*/  VIADD R8, R38, 0x4 ;  /* 0x0000000426087836 */ /* 0x001fce0000000000 */
[----:B-1----:R-:W-:Y:S05]  /*4a80*/  WARPSYNC.COLLECTIVE R10, `(.L_x_70) ;  /* 0x000000000a087348 */ /* 0x002fea0003c00000 */
[----:B-1----:R0:W1:Y:S02]  /*4a90*/  SHFL.DOWN P2, R16, R13, R14, R15 ;  /* 0x0800000e0d107389 */ /* 0x002064000004000f */
[----:B01----:R-:W-:Y:S05]  /*4aa0*/  ENDCOLLECTIVE ;  /* 0x000000000000791b */ /* 0x003fea0003800000 */
.L_x_70:
[----:B------:R-:W-:Y:S01]  /*4ab0*/  IMAD.MOV.U32 R14, RZ, RZ, 0x2 ;  /* 0x00000002ff0e7424 */ /* 0x000fe200078e00ff */
[----:B------:R-:W-:-:S04]  /*4ac0*/  ISETP.GE.AND P2, PT, R38, R15, PT ;  /* 0x0000000f2600720c */ /* 0x000fc80003f46270 */
[----:B------:R-:W-:Y:S01]  /*4ad0*/  SEL R12, R16, RZ, !P2 ;  /* 0x000000ff100c7207 */ /* 0x000fe20005000000 */
[----:B------:R-:W-:-:S04]  /*4ae0*/  VIADD R16, R38, 0x2 ;  /* 0x0000000226107836 */ /* 0x000fc80000000000 */
[----:B------:R-:W-:Y:S01]  /*4af0*/  IMAD.IADD R12, R12, 0x1, R9 ;  /* 0x000000010c0c7824 */ /* 0x000fe200078e0209 */
[----:B------:R-:W-:-:S03]  /*4b00*/  ISETP.GT.AND P3, PT, R16, R15, PT ;  /* 0x0000000f1000720c */ /* 0x000fc60003f64270 */
[----:B------:R-:W-:-:S10]  /*4b10*/  IMAD.MOV.U32 R13, RZ, RZ, R12 ;  /* 0x000000ffff0d7224 */ /* 0x000fd400078e000c */
[----:B------:R-:W-:Y:S05]  /*4b20*/  WARPSYNC.COLLECTIVE R10, `(.L_x_71) ;  /* 0x000000000a087348 */ /* 0x000fea0003c00000 */
[----:B------:R0:W1:Y:S02]  /*4b30*/  SHFL.DOWN P2, R16, R13, R14, R15 ;  /* 0x0800000e0d107389 */ /* 0x000064000004000f */
[----:B01----:R-:W-:Y:S05]  /*4b40*/  ENDCOLLECTIVE ;  /* 0x000000000000791b */ /* 0x003fea0003800000 */
.L_x_71:
[----:B------:R-:W-:Y:S01]  /*4b50*/  IMAD.MOV.U32 R14, RZ, RZ, 0x4 ;  /* 0x00000004ff0e7424 */ /* 0x000fe200078e00ff */
[----:B------:R-:W-:Y:S02]  /*4b60*/  SEL R9, R16, RZ, !P3 ;  /* 0x000000ff10097207 */ /* 0x000fe40005800000 */
[----:B------:R-:W-:Y:S01]  /*4b70*/  ISETP.GT.AND P3, PT, R8, R15, PT ;  /* 0x0000000f0800720c */ /* 0x000fe20003f64270 */
[----:B------:R-:W-:Y:S02]  /*4b80*/  VIADD R8, R38, 0x8 ;  /* 0x0000000826087836 */ /* 0x000fe40000000000 */
[----:B------:R-:W-:-:S04]  /*4b90*/  IMAD.IADD R40, R12, 0x1, R9 ;  /* 0x000000010c287824 */ /* 0x000fc800078e0209 */
[----:B------:R-:W-:-:S07]  /*4ba0*/  IMAD.MOV.U32 R13, RZ, RZ, R40 ;  /* 0x000000ffff0d7224 */ /* 0x000fce00078e0028 */
[----:B------:R-:W-:Y:S05]  /*4bb0*/  WARPSYNC.COLLECTIVE R10, `(.L_x_72) ;  /* 0x000000000a087348 */ /* 0x000fea0003c00000 */
[----:B------:R0:W1:Y:S02]  /*4bc0*/  SHFL.DOWN P2, R16, R13, R14, R15 ;  /* 0x0800000e0d107389 */ /* 0x000064000004000f */
[----:B01----:R-:W-:Y:S05]  /*4bd0*/  ENDCOLLECTIVE ;  /* 0x000000000000791b */ /* 0x003fea0003800000 */
.L_x_72:
        /* <DEDUP_REMOVED lines=9> */
.L_x_73:
[----:B------:R-:W-:Y:S01]  /*4c70*/  IMAD.MOV.U32 R14, RZ, RZ, 0x10 ;  /* 0x00000010ff0e7424 */ /* 0x000fe200078e00ff */
[----:B------:R-:W-:-:S05]  /*4c80*/  SEL R16, R16, RZ, !P3 ;  /* 0x000000ff10107207 */ /* 0x000fca0005800000 */
[----:B------:R-:W-:-:S04]  /*4c90*/  IMAD.IADD R44, R9, 0x1, R16 ;  /* 0x00000001092c7824 */ /* 0x000fc800078e0210 */
[----:B------:R-:W-:-:S07]  /*4ca0*/  IMAD.MOV.U32 R13, RZ, RZ, R44 ;  /* 0x000000ffff0d7224 */ /* 0x000fce00078e002c */
[----:B------:R-:W-:Y:S05]  /*4cb0*/  WARPSYNC.COLLECTIVE R10, `(.L_x_74) ;  /* 0x000000000a087348 */ /* 0x000fea0003c00000 */
[----:B------:R0:W1:Y:S02]  /*4cc0*/  SHFL.DOWN P2, R16, R13, R14, R15 ;  /* 0x0800000e0d107389 */ /* 0x000064000004000f */
[----:B01----:R-:W-:Y:S05]  /*4cd0*/  ENDCOLLECTIVE ;  /* 0x000000000000791b */ /* 0x003fea0003800000 */
.L_x_74:
[----:B------:R-:W-:Y:S05]  /*4ce0*/  WARPSYNC.COLLECTIVE R10, `(.L_x_75) ;  /* 0x000000000a087348 */ /* 0x000fea0003c00000 */
[----:B------:R-:W-:Y:S01]  /*4cf0*/  VOTE.ALL P0, P0 ;  /* 0x0000000000ff7806 */ /* 0x000fe20000000000 */
[----:B------:R-:W-:-:S12]  /*4d00*/  ENDCOLLECTIVE ;  /* 0x000000000000791b */ /* 0x000fd80003800000 */
.L_x_75:
[----:B------:R-:W-:-:S04]  /*4d10*/  ISETP.GT.AND P2, PT, R8, R15, PT ;  /* 0x0000000f0800720c */ /* 0x000fc80003f44270 */
[----:B------:R-:W-:-:S05]  /*4d20*/  SEL R9, R16, RZ, !P2 ;  /* 0x000000ff10097207 */ /* 0x000fca0005000000 */
[----:B------:R-:W-:Y:S02]  /*4d30*/  IMAD.IADD R12, R44, 0x1, R9 ;  /* 0x000000012c0c7824 */ /* 0x000fe400078e0209 */
[----:B------:R-:W0:Y:S02]  /*4d40*/  LDC.64 R8, c[0x0][0x390] ;  /* 0x0000e400ff087b82 */ /* 0x000e240000000a00 */
[----:B0-----:R-:W-:-:S05]  /*4d50*/  IADD3 R40, P2, PT, R8, 0x100, RZ ;  /* 0x0000010008287810 */ /* 0x001fca0007f5e0ff */
[----:B------:R-:W-:Y:S01]  /*4d60*/  IMAD.X R41, RZ, RZ, R9, P2 ;  /* 0x000000ffff297224 */ /* 0x000fe200010e0609 */
[----:B------:R-:W-:Y:S07]  /*4d70*/  BRA `(.L_x_76) ;  /* 0xffffffe4001c7947 */ /* 0x000fee000383ffff */
.L_x_26:
[----:B------:R-:W-:Y:S01]  /*4d80*/  BSSY B0, `(.L_x_77) ;  /* 0x0000006000007945 */ /* 0x000fe20003800000 */
[----:B------:R-:W-:Y:S01]  /*4d90*/  PLOP3.LUT P0, PT, P0, PT, PT, 0x8, 0x80 ;  /* 0x000000000080781c */ /* 0x000fe2000070e170 */
[----:B------:R-:W-:-:S12]  /*4da0*/  IMAD.MOV.U32 R10, RZ, RZ, -0x1 ;  /* 0xffffffffff0a7424 */ /* 0x000fd800078e00ff */
[----:B------:R-:W-:Y:S05]  /*4db0*/  WARPSYNC.COLLECTIVE R10, `(.L_x_78) ;  /* 0x000000000a087348 */ /* 0x000fea0003c00000 */
[----:B------:R-:W-:Y:S01]  /*4dc0*/  VOTE.ANY P0, P0 ;  /* 0x0000000000ff7806 */ /* 0x000fe20000000100 */
[----:B------:R-:W-:-:S12]  /*4dd0*/  ENDCOLLECTIVE ;  /* 0x000000000000791b */ /* 0x000fd80003800000 */
.L_x_78:
[----:B------:R-:W-:Y:S05]  /*4de0*/  BSYNC B0 ;  /* 0x0000000000007941 */ /* 0x000fea0003800000 */
.L_x_77:
[----:B------:R-:W-:Y:S05]  /*4df0*/  BRA `(.L_x_79) ;  /* 0xffffffe400247947 */ /* 0x000fea000383ffff */
.L_x_28:
[----:B------:R-:W-:Y:S01]  /*4e00*/  BSSY B0, `(.L_x_80) ;  /* 0x0000006000007945 */ /* 0x000fe20003800000 */
[----:B------:R-:W-:Y:S01]  /*4e10*/  PLOP3.LUT P0, PT, P0, PT, PT, 0x8, 0x80 ;  /* 0x000000000080781c */ /* 0x000fe2000070e170 */
[----:B------:R-:W-:-:S12]  /*4e20*/  IMAD.MOV.U32 R10, RZ, RZ, -0x1 ;  /* 0xffffffffff0a7424 */ /* 0x000fd800078e00ff */
[----:B------:R-:W-:Y:S05]  /*4e30*/  WARPSYNC.COLLECTIVE R10, `(.L_x_81) ;  /* 0x000000000a087348 */ /* 0x000fea0003c00000 */
[----:B------:R-:W-:Y:S01]  /*4e40*/  VOTE.ANY P0, P0 ;  /* 0x0000000000ff7806 */ /* 0x000fe20000000100 */
[----:B------:R-:W-:-:S12]  /*4e50*/  ENDCOLLECTIVE ;  /* 0x000000000000791b */ /* 0x000fd80003800000 */
.L_x_81:
[----:B------:R-:W-:Y:S05]  /*4e60*/  BSYNC B0 ;  /* 0x0000000000007941 */ /* 0x000fea0003800000 */
.L_x_80:
[----:B------:R-:W-:Y:S05]  /*4e70*/  BRA `(.L_x_82) ;  /* 0xffffffe400287947 */ /* 0x000fea000383ffff */
.L_x_30:
[----:B------:R-:W-:Y:S01]  /*4e80*/  BSSY B0, `(.L_x_83) ;  /* 0x0000006000007945 */ /* 0x000fe20003800000 */
[----:B------:R-:W-:Y:S01]  /*4e90*/  PLOP3.LUT P2, PT, P0, PT, PT, 0x8, 0x80 ;  /* 0x000000000080781c */ /* 0x000fe2000074e170 */
[----:B------:R-:W-:-:S12]  /*4ea0*/  IMAD.MOV.U32 R10, RZ, RZ, -0x1 ;  /* 0xffffffffff0a7424 */ /* 0x000fd800078e00ff */
[----:B------:R-:W-:Y:S05]  /*4eb0*/  WARPSYNC.COLLECTIVE R10, `(.L_x_84) ;  /* 0x000000000a087348 */ /* 0x000fea0003c00000 */
[----:B------:R-:W-:Y:S01]  /*4ec0*/  VOTE.ANY R10, PT, P2 ;  /* 0x00000000000a7806 */ /* 0x000fe200010e0100 */
[----:B------:R-:W-:Y:S06]  /*4ed0*/  ENDCOLLECTIVE ;  /* 0x000000000000791b */ /* 0x000fec0003800000 */
.L_x_84:
[----:B------:R-:W-:Y:S05]  /*4ee0*/  BSYNC B0 ;  /* 0x0000000000007941 */ /* 0x000fea0003800000 */
.L_x_83:
[----:B------:R-:W-:Y:S01]  /*4ef0*/  LOP3.LUT R10, R10, 0x80000000, R19, 0xec, !PT ;  /* 0x800000000a0a7812 */ /* 0x000fe200078eec13 */
[----:B------:R-:W-:Y:S02]  /*4f00*/  IMAD.MOV.U32 R14, RZ, RZ, 0x1 ;  /* 0x00000001ff0e7424 */ /* 0x000fe400078e00ff */
[----:B------:R-:W-:Y:S02]  /*4f10*/  VIADD R18, R18, 0xffffffe0 ;  /* 0xffffffe012127836 */ /* 0x000fe40000000000 */
[----:B------:R-:W-:-:S05]  /*4f20*/  VIADD R13, R10, 0xffffffff ;  /* 0xffffffff0a0d7836 */ /* 0x000fca0000000000 */
[----:B------:R-:W-:Y:S01]  /*4f30*/  LOP3.LUT R45, R10, R13, RZ, 0xc, !PT ;  /* 0x0000000d0a2d7212 */ /* 0x000fe200078e0cff */
[----:B------:R-:W-:Y:S02]  /*4f40*/  IMAD.MOV.U32 R13, RZ, RZ, R9 ;  /* 0x000000ffff0d7224 */ /* 0x000fe400078e0009 */
[----:B------:R-:W-:Y:S01]  /*4f50*/  IMAD.MOV.U32 R10, RZ, RZ, -0x1 ;  /* 0xffffffffff0a7424 */ /* 0x000fe200078e00ff */
[----:B------:R0:W1:Y:S06]  /*4f60*/  POPC R15, R45 ;  /* 0x0000002d000f7309 */ /* 0x00006c0000000000 */
[----:B01----:R-:W-:Y:S05]  /*4f70*/  WARPSYNC.COLLECTIVE R10, `(.L_x_85) ;  /* 0x000000000a087348 */ /* 0x003fea0003c00000 */
[----:B-1----:R1:W2:Y:S02]  /*4f80*/  SHFL.DOWN P2, R16, R13, R14, R15 ;  /* 0x0800000e0d107389 */ /* 0x0022a4000004000f */
[----:B012---:R-:W-:Y:S05]  /*4f90*/  ENDCOLLECTIVE ;  /* 0x000000000000791b */ /* 0x007fea0003800000 */
.L_x_85:
[----:B------:R-:W-:Y:S01]  /*4fa0*/  ISETP.GE.AND P0, PT, R38, R15, PT ;  /* 0x0000000f2600720c */ /* 0x000fe20003f06270 */
[----:B------:R-:W-:-:S03]  /*4fb0*/  IMAD.MOV.U32 R14, RZ, RZ, 0x2 ;  /* 0x00000002ff0e7424 */ /* 0x000fc600078e00ff */
[----:B------:R-:W-:-:S05]  /*4fc0*/  SEL R16, R16, RZ, !P0 ;  /* 0x000000ff10107207 */ /* 0x000fca0004000000 */
[----:B------:R-:W-:Y:S02]  /*4fd0*/  IMAD.IADD R44, R16, 0x1, R9 ;  /* 0x00000001102c7824 */ /* 0x000fe400078e0209 */
[----:B------:R-:W-:Y:S02]  /*4fe0*/  VIADD R16, R38, 0x2 ;  /* 0x0000000226107836 */ /* 0x000fe40000000000 */
[----:B------:R-:W-:-:S03]  /*4ff0*/  IMAD.MOV.U32 R13, RZ, RZ, R44 ;  /* 0x000000ffff0d7224 */ /* 0x000fc600078e002c */
[----:B------:R-:W-:-:S13]  /*5000*/  ISETP.GT.AND P0, PT, R16, R15, PT ;  /* 0x0000000f1000720c */ /* 0x000fda0003f04270 */
[----:B------:R-:W-:Y:S05]  /*5010*/  WARPSYNC.COLLECTIVE R10, `(.L_x_86) ;  /* 0x000000000a087348 */ /* 0x000fea0003c00000 */
[----:B------:R0:W1:Y:S02]  /*5020*/  SHFL.DOWN P2, R16, R13, R14, R15 ;  /* 0x0800000e0d107389 */ /* 0x000064000004000f */
[----:B01----:R-:W-:Y:S05]  /*5030*/  ENDCOLLECTIVE ;  /* 0x000000000000791b */ /* 0x003fea0003800000 */
.L_x_86:
[----:B------:R-:W-:Y:S01]  /*5040*/  IMAD.MOV.U32 R14, RZ, RZ, 0x4 ;  /* 0x00000004ff0e7424 */ /* 0x000fe200078e00ff */
        /* <DEDUP_REMOVED lines=8> */
.L_x_87:
[----:B------:R-:W-:Y:S01]  /*50d0*/  IMAD.MOV.U32 R14, RZ, RZ, 0x8 ;  /* 0x00000008ff0e7424 */ /* 0x000fe200078e00ff */
        /* <DEDUP_REMOVED lines=8> */
.L_x_88:
        /* <DEDUP_REMOVED lines=9> */
.L_x_89:
[----:B------:R-:W-:Y:S02]  /*51f0*/  SEL R9, R16, RZ, !P0 ;  /* 0x000000ff10097207 */ /* 0x000fe40004000000 */
[----:B------:R-:W-:Y:S02]  /*5200*/  ISETP.NE.AND P0, PT, R8, 0x65, PT ;  /* 0x000000650800780c */ /* 0x000fe40003f05270 */
[----:B------:R-:W-:-:S11]  /*5210*/  IADD3 R12, PT, PT, R44, R9, R12 ;  /* 0x000000092c0c7210 */ /* 0x000fd60007ffe00c */
[----:B------:R-:W-:Y:S05]  /*5220*/  WARPSYNC.COLLECTIVE R10, `(.L_x_90) ;  /* 0x000000000a087348 */ /* 0x000fea0003c00000 */
[----:B------:R-:W-:Y:S01]  /*5230*/  VOTE.ALL P0, P0 ;  /* 0x0000000000ff7806 */ /* 0x000fe20000000000 */
[----:B------:R-:W-:-:S12]  /*5240*/  ENDCOLLECTIVE ;  /* 0x000000000000791b */ /* 0x000fd80003800000 */
.L_x_90:
[----:B------:R-:W-:Y:S05]  /*5250*/  BRA `(.L_x_91) ;  /* 0xffffffe000c07947 */ /* 0x000fea000383ffff */
.L_x_92:
[----:B------:R-:W-:-:S00]  /*5260*/  BRA `(.L_x_92) ;  /* 0xfffffffc00fc7947 */ /* 0x000fc0000383ffff */
[----:B------:R-:W-:-:S00]  /*5270*/  NOP ;  /* 0x0000000000007918 */ /* 0x000fc00000000000 */
        /* <DEDUP_REMOVED lines=8> */
.L_x_218:


//--------------------- .text._ZN3cub18CUB_300001_SM_10006detail4scan16DeviceScanKernelINS2_10policy_hubIiiijN4cuda3std3__44plusIvEEE10Policy1000EN6thrust24THRUST_300001_SM_1000_NS6detail15normal_iteratorINSD_10device_ptrIiEEEESI_NS0_13ScanTileStateIiLb1EEES9_NS1_10InputValueIiPiEEjiLb0EiEEvT0_T1_T2_iT3_T4_T5_ --------------------------
	.section	.text._ZN3cub18CUB_300001_SM_10006detail4scan16DeviceScanKernelINS2_10policy_hubIiiijN4cuda3std3__44plusIvEEE10Policy1000EN6thrust24THRUST_300001_SM_1000_NS6detail15normal_iteratorINSD_10device_ptrIiEEEESI_NS0_13ScanTileStateIiLb1EEES9_NS1_10InputValueIiPiEEjiLb0EiEEvT0_T1_T2_iT3_T4_T5_,"ax",@progbits
	.align	128
        .global         _ZN3cub18CUB_300001_SM_10006detail4scan16DeviceScanKernelINS2_10policy_hubIiiijN4cuda3std3__44plusIvEEE10Policy1000EN6thrust24THRUST_300001_SM_1000_NS6detail15normal_iteratorINSD_10device_ptrIiEEEESI_NS0_13ScanTileStateIiLb1EEES9_NS1_10InputValueIiPiEEjiLb0EiEEvT0_T1_T2_iT3_T4_T5_
        .type           _ZN3cub18CUB_300001_SM_10006detail4scan16DeviceScanKernelINS2_10policy_hubIiiijN4cuda3std3__44plusIvEEE10Policy1000EN6thrust24THRUST_300001_SM_1000_NS6detail15normal_iteratorINSD_10device_ptrIiEEEESI_NS0_13ScanTileStateIiLb1EEES9_NS1_10InputValueIiPiEEjiLb0EiEEvT0_T1_T2_iT3_T4_T5_,@function
        .size           _ZN3cub18CUB_300001_SM_10006detail4scan16DeviceScanKernelINS2_10policy_hubIiiijN4cuda3std3__44plusIvEEE10Policy1000EN6thrust24THRUST_300001_SM_1000_NS6detail15normal_iteratorINSD_10device_ptrIiEEEESI_NS0_13ScanTileStateIiLb1EEES9_NS1_10InputValueIiPiEEjiLb0EiEEvT0_T1_T2_iT3_T4_T5_,(.L_x_219 - _ZN3cub18CUB_300001_SM_10006detail4scan16DeviceScanKernelINS2_10policy_hubIiiijN4cuda3std3__44plusIvEEE10Policy1000EN6thrust24THRUST_300001_SM_1000_NS6detail15normal_iteratorINSD_10device_ptrIiEEEESI_NS0_13ScanTileStateIiLb1EEES9_NS1_10InputValueIiPiEEjiLb0EiEEvT0_T1_T2_iT3_T4_T5_)
        .other          _ZN3cub18CUB_300001_SM_10006detail4scan16DeviceScanKernelINS2_10policy_hubIiiijN4cuda3std3__44plusIvEEE10Policy1000EN6thrust24THRUST_300001_SM_1000_NS6detail15normal_iteratorINSD_10device_ptrIiEEEESI_NS0_13ScanTileStateIiLb1EEES9_NS1_10InputValueIiPiEEjiLb0EiEEvT0_T1_T2_iT3_T4_T5_,@"STO_CUDA_ENTRY STV_DEFAULT"
_ZN3cub18CUB_300001_SM_10006detail4scan16DeviceScanKernelINS2_10policy_hubIiiijN4cuda3std3__44plusIvEEE10Policy1000EN6thrust24THRUST_300001_SM_1000_NS6detail15normal_iteratorINSD_10device_ptrIiEEEESI_NS0_13ScanTileStateIiLb1EEES9_NS1_10InputValueIiPiEEjiLb0EiEEvT0_T1_T2_iT3_T4_T5_:
.text._ZN3cub18CUB_300001_SM_10006detail4scan16DeviceScanKernelINS2_10policy_hubIiiijN4cuda3std3__44plusIvEEE10Policy1000EN6thrust24THRUST_300001_SM_1000_NS6detail15normal_iteratorINSD_10device_ptrIiEEEESI_NS0_13ScanTileStateIiLb1EEES9_NS1_10InputValueIiPiEEjiLb0EiEEvT0_T1_T2_iT3_T4_T5_:
[----:B------:R-:W-:Y:S01]  /*0000*/  LDC R1, c[0x0][0x37c] ;  /* 0x0000df00ff017b82 */ /* 0x000fe20000000800 */
[----:B------:R-:W0:Y:S07]  /*0010*/  LDCU UR4, c[0x0][0x3a0] ;  /* 0x00007400ff0477ac */ /* 0x000e2e0008000800 */
[----:B------:R-:W1:Y:S01]  /*0020*/  LDC R42, c[0x0][0x398] ;  /* 0x0000e600ff2a7b82 */ /* 0x000e620000000800 */
[----:B------:R-:W2:Y:S01]  /*0030*/  LDCU.64 UR8, c[0x0][0x358] ;  /* 0x00006b00ff0877ac */ /* 0x000ea20008000a00 */
[----:B------:R-:W3:Y:S01]  /*0040*/  LDCU UR5, c[0x0][0x3b0] ;  /* 0x00007600ff0577ac */ /* 0x000ee20008000800 */
[----:B0-----:R-:W-:-:S06]  /*0050*/  UPRMT UR4, UR4, 0x7770, URZ ;  /* 0x0000777004047896 */ /* 0x001fcc00080000ff */
[----:B------:R-:W-:-:S13]  /*0060*/  ISETP.NE.AND P0, PT, RZ, UR4, PT ;  /* 0x00000004ff007c0c */ /* 0x000fda000bf05270 */
[----:B------:R-:W2:Y:S02]  /*0070*/  @P0 LDC.64 R2, c[0x0][0x3a8] ;  /* 0x0000ea00ff020b82 */ /* 0x000ea40000000a00 */
[----:B--2---:R0:W5:Y:S06]  /*0080*/  @P0 LDG.E R44, desc[UR8][R2.64] ;  /* 0x00000008022c0981 */ /* 0x00416c000c1e1900 */
[----:B------:R-:W1:Y:S02]  /*0090*/  S2UR UR4, SR_CTAID.X ;  /* 0x00000000000479c3 */ /* 0x000e640000002500 */
[----:B-1----:R-:W-:-:S04]  /*00a0*/  VIADD R42, R42, UR4 ;  /* 0x000000042a2a7c36 */ /* 0x002fc80008000000 */
[----:B------:R-:W-:-:S05]  /*00b0*/  IMAD R7, R42, 0x2100, RZ ;  /* 0x000021002a077824 */ /* 0x000fca00078e02ff */
[----:B---3--:R-:W-:Y:S01]  /*00c0*/  IADD3 R0, PT, PT, -R7, UR5, RZ ;  /* 0x0000000507007c10 */ /* 0x008fe2000fffe1ff */
[----:B------:R-:W1:Y:S03]  /*00d0*/  @!P0 LDC R44, c[0x0][0x3a8] ;  /* 0x0000ea00ff2c8b82 */ /* 0x000e660000000800 */
[----:B------:R-:W-:-:S13]  /*00e0*/  ISETP.GE.U32.AND P0, PT, R0, 0x2101, PT ;  /* 0x000021010000780c */ /* 0x000fda0003f06070 */
[----:B0-----:R-:W-:Y:S05]  /*00f0*/  @!P0 BRA `(.L_x_93) ;  /* 0x0000001c00ac8947 */ /* 0x001fea0003800000 */
[----:B------:R-:W0:Y:S01]  /*0100*/  S2R R16, SR_TID.X ;  /* 0x0000000000107919 */ /* 0x000e220000002100 */
[----:B------:R-:W2:Y:S01]  /*0110*/  LDCU.64 UR4, c[0x0][0x380] ;  /* 0x00007000ff0477ac */ /* 0x000ea20008000a00 */
[C---:B0-----:R-:W-:Y:S02]  /*0120*/  LOP3.LUT R0, R16.reuse, 0x1f, RZ, 0xc0, !PT ;  /* 0x0000001f10007812 */ /* 0x041fe400078ec0ff */
[----:B------:R-:W-:-:S05]  /*0130*/  LOP3.LUT R3, R16, 0x3e0, RZ, 0xc0, !PT ;  /* 0x000003e010037812 */ /* 0x000fca00078ec0ff */
[----:B------:R-:W-:-:S05]  /*0140*/  IMAD R0, R3, 0x16, R0 ;  /* 0x0000001603007824 */ /* 0x000fca00078e0200 */
[----:B------:R-:W-:-:S05]  /*0150*/  IADD3 R0, P0, PT, R7, R0, RZ ;  /* 0x0000000007007210 */ /* 0x000fca0007f1e0ff */
[----:B------:R-:W-:Y:S02]  /*0160*/  IMAD.X R3, RZ, RZ, RZ, P0 ;  /* 0x000000ffff037224 */ /* 0x000fe400000e06ff */
        /* <DEDUP_REMOVED lines=30> */
[----:B------:R-:W-:Y:S01]  /*0350*/  ISETP.NE.AND P0, PT, R42, RZ, PT ;  /* 0x000000ff2a00720c */ /* 0x000fe20003f05270 */
        /* <DEDUP_REMOVED lines=28> */
[----:B------:R0:W1:Y:S04]  /*0520*/  LDS.64 R36, [R27] ;  /* 0x000000001b247984 */ /* 0x0000680000000a00 */
[----:B------:R0:W2:Y:S04]  /*0530*/  LDS.64 R34, [R27+0x8] ;  /* 0x000008001b227984 */ /* 0x0000a80000000a00 */
[----:B------:R0:W3:Y:S04]  /*0540*/  LDS.64 R32, [R27+0x10] ;  /* 0x000010001b207984 */ /* 0x0000e80000000a00 */
[----:B------:R0:W4:Y:S04]  /*0550*/  LDS.64 R18, [R27+0x18] ;  /* 0x000018001b127984 */ /* 0x0001280000000a00 */
[----:B------:R0:W0:Y:S04]  /*0560*/  LDS.64 R14, [R27+0x20] ;  /* 0x000020001b0e7984 */ /* 0x0000280000000a00 */
[----:B------:R0:W0:Y:S04]  /*0570*/  LDS.64 R12, [R27+0x28] ;  /* 0x000028001b0c7984 */ /* 0x0000280000000a00 */
[----:B------:R0:W0:Y:S04]  /*0580*/  LDS.64 R10, [R27+0x30] ;  /* 0x000030001b0a7984 */ /* 0x0000280000000a00 */
[----:B------:R0:W0:Y:S04]  /*0590*/  LDS.64 R8, [R27+0x38] ;  /* 0x000038001b087984 */ /* 0x0000280000000a00 */
[----:B------:R0:W0:Y:S04]  /*05a0*/  LDS.64 R6, [R27+0x40] ;  /* 0x000040001b067984 */ /* 0x0000280000000a00 */
[----:B------:R0:W0:Y:S04]  /*05b0*/  LDS.64 R4, [R27+0x48] ;  /* 0x000048001b047984 */ /* 0x0000280000000a00 */
[----:B------:R0:W0:Y:S01]  /*05c0*/  LDS.64 R2, [R27+0x50] ;  /* 0x000050001b027984 */ /* 0x0000220000000a00 */
[----:B------:R-:W-:Y:S06]  /*05d0*/  BAR.SYNC.DEFER_BLOCKING 0x0 ;  /* 0x0000000000007b1d */ /* 0x000fec0000010000 */
[----:B-1----:R-:W-:Y:S05]  /*05e0*/  @P0 BRA `(.L_x_95) ;  /* 0x00000004001c0947 */ /* 0x002fea0003800000 */
[----:B0-2---:R-:W-:Y:S02]  /*05f0*/  IADD3 R17, PT, PT, R34, R37, R36 ;  /* 0x0000002522117210 */ /* 0x005fe40007ffe024 */
[C---:B------:R-:W-:Y:S02]  /*0600*/  ISETP.NE.AND P1, PT, R39.reuse, 0x1f, PT ;  /* 0x0000001f2700780c */ /* 0x040fe40003f25270 */
[----:B---3--:R-:W-:Y:S02]  /*0610*/  IADD3 R17, PT, PT, R32, R35, R17 ;  /* 0x0000002320117210 */ /* 0x008fe40007ffe011 */
[----:B------:R-:W-:Y:S02]  /*0620*/  ISETP.NE.AND P2, PT, R39, RZ, PT ;  /* 0x000000ff2700720c */ /* 0x000fe40003f45270 */
[----:B----4-:R-:W-:-:S04]  /*0630*/  IADD3 R17, PT, PT, R18, R33, R17 ;  /* 0x0000002112117210 */ /* 0x010fc80007ffe011 */
[----:B------:R-:W-:-:S03]  /*0640*/  IADD3 R17, PT, PT, R14, R19, R17 ;  /* 0x000000130e117210 */ /* 0x000fc60007ffe011 */
[----:B------:R-:W-:Y:S02]  /*0650*/  @!P1 LEA R43, R40, UR4, 0x2 ;  /* 0x00000004282b9c11 */ /* 0x000fe4000f8e10ff */
[----:B------:R-:W-:-:S04]  /*0660*/  IADD3 R17, PT, PT, R12, R15, R17 ;  /* 0x0000000f0c117210 */ /* 0x000fc80007ffe011 */
[----:B------:R-:W-:-:S04]  /*0670*/  IADD3 R17, PT, PT, R10, R13, R17 ;  /* 0x0000000d0a117210 */ /* 0x000fc80007ffe011 */
[----:B------:R-:W-:-:S04]  /*0680*/  IADD3 R17, PT, PT, R8, R11, R17 ;  /* 0x0000000b08117210 */ /* 0x000fc80007ffe011 */
[----:B------:R-:W-:-:S04]  /*0690*/  IADD3 R17, PT, PT, R6, R9, R17 ;  /* 0x0000000906117210 */ /* 0x000fc80007ffe011 */
[----:B------:R-:W-:-:S04]  /*06a0*/  IADD3 R17, PT, PT, R4, R7, R17 ;  /* 0x0000000704117210 */ /* 0x000fc80007ffe011 */
[----:B------:R-:W-:-:S05]  /*06b0*/  IADD3 R20, PT, PT, R2, R5, R17 ;  /* 0x0000000502147210 */ /* 0x000fca0007ffe011 */
[----:B------:R-:W-:-:S05]  /*06c0*/  IMAD.IADD R3, R3, 0x1, R20 ;  /* 0x0000000103037824 */ /* 0x000fca00078e0214 */
        /* <DEDUP_REMOVED lines=37> */
[----:B------:R-:W-:Y:S02]  /*0920*/  SEL R20, R26, R20, !P0 ;  /* 0x000000141a147207 */ /* 0x000fe40004000000 */
[----:B------:R-:W-:-:S04]  /*0930*/  ISETP.NE.AND P0, PT, R40, 0x8, PT ;  /* 0x000000082800780c */ /* 0x000fc80003f05270 */
[----:B------:R-:W-:Y:S02]  /*0940*/  SEL R20, R27, R20, !P0 ;  /* 0x000000141b147207 */ /* 0x000fe40004000000 */
[----:B------:R-:W-:Y:S02]  /*0950*/  ISETP.NE.AND P0, PT, R40, 0xa, PT ;  /* 0x0000000a2800780c */ /* 0x000fe40003f05270 */
[----:B------:R-:W-:Y:S02]  /*0960*/  SEL R20, R28, R20, !P1 ;  /* 0x000000141c147207 */ /* 0x000fe40004800000 */
[----:B------:R-:W-:Y:S02]  /*0970*/  ISETP.NE.AND P1, PT, R40, 0xb, PT ;  /* 0x0000000b2800780c */ /* 0x000fe40003f25270 */
[----:B------:R-:W-:Y:S01]  /*0980*/  SEL R20, R29, R20, !P0 ;  /* 0x000000141d147207 */ /* 0x000fe20004000000 */
[----:B------:R-:W-:Y:S01]  /*0990*/  IMAD.IADD R29, R30, 0x1, R29 ;  /* 0x000000011e1d7824 */ /* 0x000fe200078e021d */
[----:B------:R-:W-:-:S04]  /*09a0*/  ISETP.GE.U32.AND P0, PT, R16, 0x20, PT ;  /* 0x000000201000780c */ /* 0x000fc80003f06070 */
[----:B------:R-:W-:Y:S02]  /*09b0*/  SEL R20, R29, R20, !P1 ;  /* 0x000000141d147207 */ /* 0x000fe40004800000 */
[----:B------:R-:W-:Y:S02]  /*09c0*/  ISETP.NE.AND P1, PT, R16, RZ, PT ;  /* 0x000000ff1000720c */ /* 0x000fe40003f25270 */
[----:B------:R-:W-:Y:S02]  /*09d0*/  SEL R16, R3, RZ, P2 ;  /* 0x000000ff03107207 */ /* 0x000fe40001000000 */
[----:B------:R-:W-:Y:S02]  /*09e0*/  SEL R3, R20, RZ, P0 ;  /* 0x000000ff14037207 */ /* 0x000fe40000000000 */
[--C-:B-----5:R-:W-:Y:S02]  /*09f0*/  IADD3 R31, PT, PT, R29, R31, R44.reuse ;  /* 0x0000001f1d1f7210 */ /* 0x120fe40007ffe02c */
[----:B------:R-:W-:-:S05]  /*0a00*/  IADD3 R44, PT, PT, R3, R16, R44 ;  /* 0x00000010032c7210 */ /* 0x000fca0007ffe02c */
[----:B------:R-:W-:Y:S05]  /*0a10*/  @P1 BRA `(.L_x_96) ;  /* 0x0000000c00f41947 */ /* 0x000fea0003800000 */
[----:B------:R-:W0:Y:S01]  /*0a20*/  LDC.64 R16, c[0x0][0x390] ;  /* 0x0000e400ff107b82 */ /* 0x000e220000000a00 */
[----:B------:R-:W-:-:S05]  /*0a30*/  IMAD.MOV.U32 R30, RZ, RZ, 0x65 ;  /* 0x00000065ff1e7424 */ /* 0x000fca00078e00ff */
[----:B0-----:R0:W-:Y:S01]  /*0a40*/  ST.E.64.STRONG.GPU desc[UR8][R16.64+0x100], R30 ;  /* 0x0001001e10007985 */ /* 0x0011e2000c10fb08 */
[----:B------:R-:W-:Y:S05]  /*0a50*/  BRA `(.L_x_96) ;  /* 0x0000000c00e47947 */ /* 0x000fea0003800000 */
.L_x_95:
        /* <DEDUP_REMOVED lines=57> */
[----:B------:R-:W-:Y:S02]  /*0df0*/  ISETP.NE.AND P0, PT, R40, 0xa, PT ;  /* 0x0000000a2800780c */ /* 0x000fe40003f05270 */
[----:B------:R-:W-:Y:S02]  /*0e00*/  SEL R20, R28, R20, !P1 ;  /* 0x000000141c147207 */ /* 0x000fe40004800000 */
[----:B------:R-:W-:Y:S02]  /*0e10*/  ISETP.NE.AND P1, PT, R40, 0xb, PT ;  /* 0x0000000b2800780c */ /* 0x000fe40003f25270 */
[----:B------:R-:W-:Y:S02]  /*0e20*/  SEL R20, R29, R20, !P0 ;  /* 0x000000141d147207 */ /* 0x000fe40004000000 */
[----:B------:R-:W-:-:S02]  /*0e30*/  ISETP.GT.U32.AND P0, PT, R16, 0x1f, PT ;  /* 0x0000001f1000780c */ /* 0x000fc40003f04070 */
[----:B------:R-:W-:Y:S02]  /*0e40*/  SEL R20, R30, R20, !P1 ;  /* 0x000000141e147207 */ /* 0x000fe40004800000 */
[----:B------:R-:W-:-:S03]  /*0e50*/  ISETP.GE.U32.AND P1, PT, R16, 0x20, PT ;  /* 0x000000201000780c */ /* 0x000fc60003f26070 */
[----:B------:R-:W-:-:S05]  /*0e60*/  IMAD.IADD R20, R20, 0x1, R17 ;  /* 0x0000000114147824 */ /* 0x000fca00078e0211 */
[----:B------:R-:W-:Y:S01]  /*0e70*/  SEL R23, R3, R20, !P1 ;  /* 0x0000001403177207 */ /* 0x000fe20004800000 */
[----:B------:R-:W-:Y:S06]  /*0e80*/  @P0 BRA `(.L_x_97) ;  /* 0x0000000800b00947 */ /* 0x000fec0003800000 */
[----:B------:R-:W0:Y:S01]  /*0e90*/  LDC.64 R20, c[0x0][0x390] ;  /* 0x0000e400ff147b82 */ /* 0x000e220000000a00 */
[----:B------:R-:W-:Y:S02]  /*0ea0*/  ISETP.NE.AND P1, PT, R16, RZ, PT ;  /* 0x000000ff1000720c */ /* 0x000fe40003f25270 */
[----:B------:R-:W-:-:S05]  /*0eb0*/  LOP3.LUT R3, RZ, R16, RZ, 0x33, !PT ;  /* 0x00000010ff037212 */ /* 0x000fca00078e33ff */
[----:B------:R-:W-:-:S06]  /*0ec0*/  IMAD.IADD R40, R42, 0x1, R3 ;  /* 0x000000012a287824 */ /* 0x000fcc00078e0203 */
        /* <DEDUP_REMOVED lines=11> */
.L_x_127:
[----:B------:R-:W-:Y:S05]  /*0f80*/  @!P0 BRA `(.L_x_99) ;  /* 0x0000000000748947 */ /* 0x000fea0003800000 */
[----:B------:R-:W-:-:S07]  /*0f90*/  IMAD.MOV.U32 R3, RZ, RZ, 0x3b8 ;  /* 0x000003b8ff037424 */ /* 0x000fce00078e00ff */
.L_x_101:
[----:B------:R-:W-:Y:S02]  /*0fa0*/  VIADD R27, R3, 0x1 ;  /* 0x00000001031b7836 */ /* 0x000fe40000000000 */
[----:B------:R-:W-:Y:S02]  /*0fb0*/  IMAD R42, R42, 0x41a7, RZ ;  /* 0x000041a72a2a7824 */ /* 0x000fe400078e02ff */
[----:B------:R-:W0:Y:S01]  /*0fc0*/  I2F.U32.RP R22, R27 ;  /* 0x0000001b00167306 */ /* 0x000e220000209000 */
[----:B------:R-:W-:Y:S01]  /*0fd0*/  IMAD.MOV R29, RZ, RZ, -R27 ;  /* 0x000000ffff1d7224 */ /* 0x000fe200078e0a1b */
[----:B------:R-:W-:Y:S02]  /*0fe0*/  ISETP.NE.U32.AND P2, PT, R27, RZ, PT ;  /* 0x000000ff1b00720c */ /* 0x000fe40003f45070 */
[----:B------:R-:W-:-:S04]  /*0ff0*/  LOP3.LUT R42, R42, 0x7fffffff, RZ, 0xc0, !PT ;  /* 0x7fffffff2a2a7812 */ /* 0x000fc800078ec0ff */
[----:B0-----:R-:W0:Y:S02]  /*1000*/  MUFU.RCP R22, R22 ;  /* 0x0000001600167308 */ /* 0x001e240000001000 */
[----:B0-----:R-:W-:-:S06]  /*1010*/  VIADD R20, R22, 0xffffffe ;  /* 0x0ffffffe16147836 */ /* 0x001fcc0000000000 */
[----:B------:R0:W1:Y:S02]  /*1020*/  F2I.FTZ.U32.TRUNC.NTZ R21, R20 ;  /* 0x0000001400157305 */ /* 0x000064000021f000 */
[----:B0-----:R-:W-:Y:S02]  /*1030*/  IMAD.MOV.U32 R20, RZ, RZ, RZ ;  /* 0x000000ffff147224 */ /* 0x001fe400078e00ff */
[----:B-1----:R-:W-:-:S04]  /*1040*/  IMAD R29, R29, R21, RZ ;  /* 0x000000151d1d7224 */ /* 0x002fc800078e02ff */
[----:B------:R-:W-:-:S06]  /*1050*/  IMAD.HI.U32 R21, R21, R29, R20 ;  /* 0x0000001d15157227 */ /* 0x000fcc00078e0014 */
[----:B------:R-:W-:-:S04]  /*1060*/  IMAD.HI.U32 R21, R21, R42, RZ ;  /* 0x0000002a15157227 */ /* 0x000fc800078e00ff */
[----:B------:R-:W-:-:S04]  /*1070*/  IMAD.MOV R21, RZ, RZ, -R21 ;  /* 0x000000ffff157224 */ /* 0x000fc800078e0a15 */
[----:B------:R-:W-:-:S05]  /*1080*/  IMAD R22, R27, R21, R42 ;  /* 0x000000151b167224 */ /* 0x000fca00078e022a */
[----:B------:R-:W-:-:S13]  /*1090*/  ISETP.GE.U32.AND P0, PT, R22, R27, PT ;  /* 0x0000001b1600720c */ /* 0x000fda0003f06070 */
[----:B------:R-:W-:-:S05]  /*10a0*/  @P0 IMAD.IADD R22, R22, 0x1, -R27 ;  /* 0x0000000116160824 */ /* 0x000fca00078e0a1b */
[----:B------:R-:W-:-:S13]  /*10b0*/  ISETP.GE.U32.AND P0, PT, R22, R27, PT ;  /* 0x0000001b1600720c */ /* 0x000fda0003f06070 */
[----:B------:R-:W-:Y:S01]  /*10c0*/  @P0 IMAD.IADD R22, R22, 0x1, -R27 ;  /* 0x0000000116160824 */ /* 0x000fe200078e0a1b */
[----:B------:R-:W-:-:S04]  /*10d0*/  @!P2 LOP3.LUT R22, RZ, R27, RZ, 0x33, !PT ;  /* 0x0000001bff16a212 */ /* 0x000fc800078e33ff */
[----:B------:R-:W-:Y:S05]  /*10e0*/  NANOSLEEP R22 ;  /* 0x000000160000735d */ /* 0x000fea0003800000 */
[----:B------:R-:W2:Y:S01]  /*10f0*/  LD.E.64.STRONG.GPU R26, desc[UR8][R16.64+0x100] ;  /* 0x00010008101a7980 */ /* 0x000ea2000c10fb00 */
[----:B------:R-:W-:Y:S01]  /*1100*/  UMOV UR5, 0xffffffff ;  /* 0xffffffff00057882 */ /* 0x000fe20000000000 */
[----:B------:R-:W-:Y:S02]  /*1110*/  SHF.R.U32.HI R3, RZ, 0x1, R3 ;  /* 0x00000001ff037819 */ /* 0x000fe40000011603 */
[----:B--2---:R-:W-:Y:S01]  /*1120*/  ISETP.NE.AND P0, PT, R26, 0x63, PT ;  /* 0x000000631a00780c */ /* 0x004fe20003f05270 */
[----:B------:R-:W-:-:S12]  /*1130*/  BRA.DIV UR5, `(.L_x_100) ;  /* 0x0000003605187947 */ /* 0x000fd8000b800000 */
[----:B------:R-:W-:-:S13]  /*1140*/  VOTE.ANY P0, !P0 ;  /* 0x0000000000ff7806 */ /* 0x000fda0004000100 */
.L_x_130:
[----:B------:R-:W-:Y:S05]  /*1150*/  @P0 BRA `(.L_x_101) ;  /* 0xfffffffc00900947 */ /* 0x000fea000383ffff */
.L_x_99:
[----:B------:R-:W-:Y:S01]  /*1160*/  UMOV UR5, 0xffffffff ;  /* 0xffffffff00057882 */ /* 0x000fe20000000000 */
[----:B------:R-:W-:Y:S02]  /*1170*/  ISETP.NE.AND P0, PT, R26, 0x65, PT ;  /* 0x000000651a00780c */ /* 0x000fe40003f05270 */
[----:B------:R-:W-:Y:S11]  /*1180*/  BRA.DIV UR5, `(.L_x_102) ;  /* 0x0000003605247947 */ /* 0x000ff6000b800000 */
[----:B------:R-:W0:Y:S01]  /*1190*/  S2R R30, SR_GEMASK ;  /* 0x00000000001e7919 */ /* 0x000e220000003c00 */
[----:B------:R-:W-:Y:S01]  /*11a0*/  VOTE.ANY R21, PT, !P0 ;  /* 0x0000000000157806 */ /* 0x000fe200040e0100 */
[C---:B------:R-:W-:Y:S02]  /*11b0*/  VIADD R41, R39.reuse, 0x2 ;  /* 0x0000000227297836 */ /* 0x040fe40000000000 */
[C---:B------:R-:W-:Y:S02]  /*11c0*/  VIADD R43, R39.reuse, 0x4 ;  /* 0x00000004272b7836 */ /* 0x040fe40000000000 */
[C---:B------:R-:W-:Y:S02]  /*11d0*/  VIADD R44, R39.reuse, 0x8 ;  /* 0x00000008272c7836 */ /* 0x040fe40000000000 */
[----:B------:R-:W-:Y:S01]  /*11e0*/  VIADD R45, R39, 0x10 ;  /* 0x00000010272d7836 */ /* 0x000fe20000000000 */
[----:B0-----:R-:W-:-:S05]  /*11f0*/  LOP3.LUT R21, R21, 0x80000000, R30, 0xec, !PT ;  /* 0x8000000015157812 */ /* 0x001fca00078eec1e */
[----:B------:R-:W-:-:S05]  /*1200*/  VIADD R16, R21, 0xffffffff ;  /* 0xffffffff15107836 */ /* 0x000fca0000000000 */
[----:B------:R-:W-:-:S04]  /*1210*/  LOP3.LUT R16, R21, R16, RZ, 0xc, !PT ;  /* 0x0000001015107212 */ /* 0x000fc800078e0cff */
[----:B------:R0:W1:Y:S02]  /*1220*/  POPC R20, R16 ;  /* 0x0000001000147309 */ /* 0x0000640000000000 */
[----:B0-----:R-:W0:Y:S01]  /*1230*/  LDC.64 R16, c[0x0][0x390] ;  /* 0x0000e400ff107b82 */ /* 0x001e220000000a00 */
[----:B-1----:R-:W1:Y:S01]  /*1240*/  SHFL.DOWN PT, R22, R27, 0x1, R20 ;  /* 0x082000001b167989 */ /* 0x002e6200000e0014 */
[-C--:B------:R-:W-:Y:S02]  /*1250*/  ISETP.GE.AND P0, PT, R39, R20.reuse, PT ;  /* 0x000000142700720c */ /* 0x080fe40003f06270 */
[----:B------:R-:W-:Y:S02]  /*1260*/  ISETP.GT.AND P2, PT, R45, R20, PT ;  /* 0x000000142d00720c */ /* 0x000fe40003f44270 */
[----:B0-----:R-:W-:Y:S02]  /*1270*/  IADD3 R28, P3, PT, R16, 0x100, RZ ;  /* 0x00000100101c7810 */ /* 0x001fe40007f7e0ff */
[----:B-1----:R-:W-:-:S02]  /*1280*/  SEL R22, R22, RZ, !P0 ;  /* 0x000000ff16167207 */ /* 0x002fc40004000000 */
[----:B------:R-:W-:-:S03]  /*1290*/  ISETP.GT.AND P0, PT, R41, R20, PT ;  /* 0x000000142900720c */ /* 0x000fc60003f04270 */
[----:B------:R-:W-:-:S05]  /*12a0*/  IMAD.IADD R3, R22, 0x1, R27 ;  /* 0x0000000116037824 */ /* 0x000fca00078e021b */
[----:B------:R-:W0:Y:S02]  /*12b0*/  SHFL.DOWN PT, R22, R3, 0x2, R20 ;  /* 0x0840000003167989 */ /* 0x000e2400000e0014 */
[----:B0-----:R-:W-:Y:S02]  /*12c0*/  SEL R22, R22, RZ, !P0 ;  /* 0x000000ff16167207 */ /* 0x001fe40004000000 */
[----:B------:R-:W-:-:S03]  /*12d0*/  ISETP.GT.AND P0, PT, R43, R20, PT ;  /* 0x000000142b00720c */ /* 0x000fc60003f04270 */
[----:B------:R-:W-:Y:S02]  /*12e0*/  IMAD.IADD R29, R3, 0x1, R22 ;  /* 0x00000001031d7824 */ /* 0x000fe400078e0216 */
[----:B------:R-:W-:-:S03]  /*12f0*/  IMAD.X R3, RZ, RZ, R17, P3 ;  /* 0x000000ffff037224 */ /* 0x000fc600018e0611 */
        /* <DEDUP_REMOVED lines=10> */
[----:B0-----:R-:W-:-:S05]  /*13a0*/  SEL R22, R22, RZ, !P2 ;  /* 0x000000ff16167207 */ /* 0x001fca0005000000 */
[----:B------:R-:W-:-:S07]  /*13b0*/  IMAD.IADD R46, R47, 0x1, R22 ;  /* 0x000000012f2e7824 */ /* 0x000fce00078e0216 */
.L_x_139:
[----:B------:R-:W-:Y:S05]  /*13c0*/  @!P0 BRA `(.L_x_103) ;  /* 0x0000000400248947 */ /* 0x000fea0003800000 */
[----:B------:R-:W-:-:S07]  /*13d0*/  IMAD.MOV.U32 R29, RZ, RZ, 0x3b8 ;  /* 0x000003b8ff1d7424 */ /* 0x000fce00078e00ff */
.L_x_109:
[----:B------:R-:W-:Y:S02]  /*13e0*/  IMAD.MOV.U32 R16, RZ, RZ, R28 ;  /* 0x000000ffff107224 */ /* 0x000fe400078e001c */
[----:B------:R-:W-:Y:S02]  /*13f0*/  IMAD.MOV.U32 R17, RZ, RZ, R3 ;  /* 0x000000ffff117224 */ /* 0x000fe400078e0003 */
        /* <DEDUP_REMOVED lines=8> */
.L_x_142:
[----:B------:R-:W-:Y:S05]  /*1480*/  @!P0 BRA `(.L_x_105) ;  /* 0x0000000000748947 */ /* 0x000fea0003800000 */
[----:B------:R-:W-:-:S07]  /*1490*/  IMAD.MOV.U32 R22, RZ, RZ, R29 ;  /* 0x000000ffff167224 */ /* 0x000fce00078e001d */
.L_x_107:
        /* <DEDUP_REMOVED lines=27> */
.L_x_145:
[----:B------:R-:W-:Y:S05]  /*1650*/  @P0 BRA `(.L_x_107) ;  /* 0xfffffffc00900947 */ /* 0x000fea000383ffff */
.L_x_105:
[----:B------:R-:W-:Y:S01]  /*1660*/  UMOV UR5, 0xffffffff ;  /* 0xffffffff00057882 */ /* 0x000fe20000000000 */
[----:B------:R-:W-:Y:S02]  /*1670*/  ISETP.NE.AND P0, PT, R26, 0x65, PT ;  /* 0x000000651a00780c */ /* 0x000fe40003f05270 */
[----:B------:R-:W-:Y:S11]  /*1680*/  BRA.DIV UR5, `(.L_x_108) ;  /* 0x0000003605287947 */ /* 0x000ff6000b800000 */
[----:B------:R-:W-:Y:S01]  /*1690*/  VOTE.ANY R21, PT, !P0 ;  /* 0x0000000000157806 */ /* 0x000fe200040e0100 */
[----:B------:R-:W-:-:S03]  /*16a0*/  VIADD R40, R40, 0xffffffe0 ;  /* 0xffffffe028287836 */ /* 0x000fc60000000000 */
[----:B------:R-:W-:-:S05]  /*16b0*/  LOP3.LUT R21, R21, 0x80000000, R30, 0xec, !PT ;  /* 0x8000000015157812 */ /* 0x000fca00078eec1e */
        /* <DEDUP_REMOVED lines=25> */
.L_x_154:
[----:B------:R-:W-:Y:S05]  /*1850*/  @P0 BRA `(.L_x_109) ;  /* 0xfffffff800e00947 */ /* 0x000fea000383ffff */
.L_x_103:
        /* <DEDUP_REMOVED lines=8> */
[----:B0-----:R-:W-:-:S05]  /*18e0*/  @!P1 LEA R3, R16, R3, 0x18 ;  /* 0x0000000310039211 */ /* 0x001fca00078ec0ff */
[----:B------:R1:W-:Y:S04]  /*18f0*/  @!P1 STS [R3+0x8], R31 ;  /* 0x0000081f03009388 */ /* 0x0003e80000000800 */
[----:B------:R1:W-:Y:S01]  /*1900*/  @!P1 STS [R3+0x4], R46 ;  /* 0x0000042e03009388 */ /* 0x0003e20000000800 */
[----:B--2---:R-:W-:Y:S01]  /*1910*/  @!P0 LEA R17, R20, R17, 0x18 ;  /* 0x0000001114118211 */ /* 0x004fe200078ec0ff */
[----:B------:R-:W-:Y:S02]  /*1920*/  IMAD.MOV.U32 R20, RZ, RZ, R23 ;  /* 0x000000ffff147224 */ /* 0x000fe400078e0017 */
[----:B------:R-:W-:Y:S02]  /*1930*/  @!P0 IMAD.MOV.U32 R20, RZ, RZ, R46 ;  /* 0x000000ffff148224 */ /* 0x000fe400078e002e */
[----:B------:R1:W-:Y:S05]  /*1940*/  @!P0 STS [R17+0x4c], R46 ;  /* 0x00004c2e11008388 */ /* 0x0003ea0000000800 */
.L_x_97:
[----:B------:R-:W-:Y:S05]  /*1950*/  WARPSYNC.ALL ;  /* 0x0000000000007948 */ /* 0x000fea0003800000 */
[----:B------:R-:W0:Y:S08]  /*1960*/  S2UR UR6, SR_CgaCtaId ;  /* 0x00000000000679c3 */ /* 0x000e300000008800 */
[----:B------:R-:W-:Y:S06]  /*1970*/  BAR.SYNC.DEFER_BLOCKING 0x0 ;  /* 0x0000000000007b1d */ /* 0x000fec0000010000 */
[----:B------:R-:W-:Y:S01]  /*1980*/  UMOV UR5, 0x400 ;  /* 0x0000040000057882 */ /* 0x000fe20000000000 */
[----:B------:R-:W2:Y:S01]  /*1990*/  S2R R16, SR_TID.X ;  /* 0x0000000000107919 */ /* 0x000ea20000002100 */
[----:B0-----:R-:W-:-:S09]  /*19a0*/  ULEA UR5, UR6, UR5, 0x18 ;  /* 0x0000000506057291 */ /* 0x001fd2000f8ec0ff */
[----:B-1----:R-:W0:Y:S01]  /*19b0*/  LDS R3, [UR5+0x4c] ;  /* 0x00004c05ff037984 */ /* 0x002e220008000800 */
[----:B--2---:R-:W-:-:S04]  /*19c0*/  ISETP.NE.AND P0, PT, R16, RZ, PT ;  /* 0x000000ff1000720c */ /* 0x004fc80003f05270 */
[----:B0-----:R-:W-:-:S05]  /*19d0*/  SEL R3, R3, RZ, P0 ;  /* 0x000000ff03037207 */ /* 0x001fca0000000000 */
[----:B------:R-:W-:-:S07]  /*19e0*/  IMAD.IADD R44, R3, 0x1, R20 ;  /* 0x00000001032c7824 */ /* 0x000fce00078e0214 */
.L_x_96:
[----:B------:R-:W-:Y:S05]  /*19f0*/  BSYNC.RECONVERGENT B0 ;  /* 0x0000000000007941 */ /* 0x000fea0003800200 */
.L_x_94:
[----:B------:R-:W-:Y:S01]  /*1a00*/  IMAD.IADD R45, R36, 0x1, R44 ;  /* 0x00000001242d7824 */ /* 0x000fe200078e022c */
[----:B------:R-:W1:Y:S01]  /*1a10*/  S2R R3, SR_TID.X ;  /* 0x0000000000037919 */ /* 0x000e620000002100 */
[----:B------:R-:W2:Y:S01]  /*1a20*/  S2UR UR6, SR_CgaCtaId ;  /* 0x00000000000679c3 */ /* 0x000ea20000008800 */
[----:B------:R-:W-:Y:S01]  /*1a30*/  UMOV UR5, 0x400 ;  /* 0x0000040000057882 */ /* 0x000fe20000000000 */
[----:B0-----:R-:W-:Y:S01]  /*1a40*/  IMAD.IADD R16, R37, 0x1, R45 ;  /* 0x0000000125107824 */ /* 0x001fe200078e022d */
[----:B------:R-:W0:Y:S03]  /*1a50*/  S2R R24, SR_LANEID ;  /* 0x0000000000187919 */ /* 0x000e260000000000 */
[----:B------:R-:W-:Y:S02]  /*1a60*/  IMAD.IADD R17, R34, 0x1, R16 ;  /* 0x0000000122117824 */ /* 0x000fe400078e0210 */
[----:B------:R-:W-:Y:S02]  /*1a70*/  BAR.SYNC.DEFER_BLOCKING 0x0 ;  /* 0x0000000000007b1d */ /* 0x000fe40000010000 */
[----:B------:R-:W-:-:S04]  /*1a80*/  IMAD.IADD R22, R35, 0x1, R17 ;  /* 0x0000000123167824 */ /* 0x000fc800078e0211 */
[----:B------:R-:W-:-:S04]  /*1a90*/  IMAD.IADD R23, R32, 0x1, R22 ;  /* 0x0000000120177824 */ /* 0x000fc800078e0216 */
[----:B------:R-:W-:-:S04]  /*1aa0*/  IMAD.IADD R20, R33, 0x1, R23 ;  /* 0x0000000121147824 */ /* 0x000fc800078e0217 */
[----:B------:R-:W-:Y:S01]  /*1ab0*/  IMAD.IADD R21, R18, 0x1, R20 ;  /* 0x0000000112157824 */ /* 0x000fe200078e0214 */
[----:B--2---:R-:W-:-:S03]  /*1ac0*/  ULEA UR5, UR6, UR5, 0x18 ;  /* 0x0000000506057291 */ /* 0x004fc6000f8ec0ff */
[----:B------:R-:W-:Y:S01]  /*1ad0*/  IMAD.IADD R18, R19, 0x1, R21 ;  /* 0x0000000113127824 */ /* 0x000fe200078e0215 */
[----:B------:R-:W2:Y:S03]  /*1ae0*/  LDCU.64 UR6, c[0x0][0x388] ;  /* 0x00007100ff0677ac */ /* 0x000ea60008000a00 */
[----:B------:R-:W-:Y:S01]  /*1af0*/  IMAD.IADD R19, R14, 0x1, R18 ;  /* 0x000000010e137824 */ /* 0x000fe200078e0212 */
[----:B-1----:R-:W-:-:S03]  /*1b00*/  SHF.R.U32.HI R3, RZ, 0x5, R3 ;  /* 0x00000005ff037819 */ /* 0x002fc60000011603 */
[----:B------:R-:W-:Y:S02]  /*1b10*/  IMAD.IADD R14, R15, 0x1, R19 ;  /* 0x000000010f0e7824 */ /* 0x000fe400078e0213 */
[----:B0-----:R-:W-:Y:S02]  /*1b20*/  IMAD R3, R3, 0x2c0, R24 ;  /* 0x000002c003037824 */ /* 0x001fe400078e0218 */
[----:B------:R-:W-:-:S03]  /*1b30*/  IMAD.IADD R15, R12, 0x1, R14 ;  /* 0x000000010c0f7824 */ /* 0x000fc600078e020e */
[----:B------:R-:W-:Y:S01]  /*1b40*/  LEA R49, R3, UR5, 0x2 ;  /* 0x0000000503317c11 */ /* 0x000fe2000f8e10ff */
[----:B------:R-:W-:Y:S01]  /*1b50*/  IMAD.IADD R12, R13, 0x1, R15 ;  /* 0x000000010d0c7824 */ /* 0x000fe200078e020f */
[----:B--2---:R-:W-:-:S03]  /*1b60*/  IADD3 R38, P0, PT, R38, UR6, RZ ;  /* 0x0000000626267c10 */ /* 0x004fc6000ff1e0ff */
[----:B------:R-:W-:Y:S02]  /*1b70*/  IMAD.IADD R13, R10, 0x1, R12 ;  /* 0x000000010a0d7824 */ /* 0x000fe400078e020c */
[----:B------:R-:W-:Y:S01]  /*1b80*/  IMAD R24, R24, 0x54, R49 ;  /* 0x0000005418187824 */ /* 0x000fe200078e0231 */
[----:B------:R-:W-:Y:S01]  /*1b90*/  IADD3.X R39, PT, PT, R0, UR7, RZ, P0, !PT ;  /* 0x0000000700277c10 */ /* 0x000fe200087fe4ff */
[----:B------:R-:W-:-:S03]  /*1ba0*/  IMAD.IADD R10, R11, 0x1, R13 ;  /* 0x000000010b0a7824 */ /* 0x000fc600078e020d */
[----:B------:R-:W-:Y:S01]  /*1bb0*/  STS.64 [R24], R44 ;  /* 0x0000002c18007388 */ /* 0x000fe20000000a00 */
[----:B------:R-:W-:-:S03]  /*1bc0*/  IMAD.IADD R11, R8, 0x1, R10 ;  /* 0x00000001080b7824 */ /* 0x000fc600078e020a */
[----:B------:R-:W-:Y:S01]  /*1bd0*/  STS.64 [R24+0x8], R16 ;  /* 0x0000081018007388 */ /* 0x000fe20000000a00 */
        /* <DEDUP_REMOVED lines=11> */
[----:B------:R-:W-:Y:S04]  /*1c90*/  STS.64 [R24+0x38], R10 ;  /* 0x0000380a18007388 */ /* 0x000fe80000000a00 */
[----:B------:R-:W-:Y:S04]  /*1ca0*/  STS.64 [R24+0x40], R8 ;  /* 0x0000400818007388 */ /* 0x000fe80000000a00 */
[----:B------:R-:W-:Y:S04]  /*1cb0*/  STS.64 [R24+0x48], R6 ;  /* 0x0000480618007388 */ /* 0x000fe80000000a00 */
[----:B------:R-:W-:Y:S01]  /*1cc0*/  STS.64 [R24+0x50], R4 ;  /* 0x0000500418007388 */ /* 0x000fe20000000a00 */
[----:B------:R-:W-:-:S03]  /*1cd0*/  NOP ;  /* 0x0000000000007918 */ /* 0x000fc60000000000 */
[----:B------:R-:W0:Y:S04]  /*1ce0*/  LDS R3, [R49] ;  /* 0x0000000031037984 */ /* 0x000e280000000800 */
[----:B------:R-:W1:Y:S04]  /*1cf0*/  LDS R17, [R49+0x80] ;  /* 0x0000800031117984 */ /* 0x000e680000000800 */
        /* <DEDUP_REMOVED lines=43> */
.L_x_93:
[----:B------:R-:W-:-:S13]  /*1fb0*/  ISETP.NE.AND P0, PT, R0, RZ, PT ;  /* 0x000000ff0000720c */ /* 0x000fda0003f05270 */
[----:B------:R-:W-:Y:S05]  /*1fc0*/  @!P0 EXIT ;  /* 0x000000000000894d */ /* 0x000fea0003800000 */
[----:B------:R-:W0:Y:S02]  /*1fd0*/  LDC.64 R4, c[0x0][0x380] ;  /* 0x0000e000ff047b82 */ /* 0x000e240000000a00 */
[----:B0-----:R-:W-:-:S05]  /*1fe0*/  IMAD.WIDE.U32 R4, R7, 0x4, R4 ;  /* 0x0000000407047825 */ /* 0x001fca00078e0004 */
[----:B------:R0:W2:Y:S01]  /*1ff0*/  LDG.E R6, desc[UR8][R4.64] ;  /* 0x0000000804067981 */ /* 0x0000a2000c1e1900 */
[----:B------:R-:W3:Y:S02]  /*2000*/  S2R R2, SR_TID.X ;  /* 0x0000000000027919 */ /* 0x000ee40000002100 */
[C---:B---3--:R-:W-:Y:S02]  /*2010*/  LOP3.LUT R3, R2.reuse, 0x1f, RZ, 0xc0, !PT ;  /* 0x0000001f02037812 */ /* 0x048fe400078ec0ff */
[----:B------:R-:W-:-:S05]  /*2020*/  LOP3.LUT R8, R2, 0x3e0, RZ, 0xc0, !PT ;  /* 0x000003e002087812 */ /* 0x000fca00078ec0ff */
[----:B------:R-:W-:-:S04]  /*2030*/  IMAD R3, R8, 0x16, R3 ;  /* 0x0000001608037824 */ /* 0x000fc800078e0203 */
[C---:B------:R-:W-:Y:S01]  /*2040*/  VIADD R7, R3.reuse, 0x20 ;  /* 0x0000002003077836 */ /* 0x040fe20000000000 */
[C---:B------:R-:W-:Y:S01]  /*2050*/  ISETP.GE.U32.AND P6, PT, R3.reuse, R0, PT ;  /* 0x000000000300720c */ /* 0x040fe20003fc6070 */
[C---:B------:R-:W-:Y:S01]  /*2060*/  VIADD R9, R3.reuse, 0x40 ;  /* 0x0000004003097836 */ /* 0x040fe20000000000 */
[C---:B0-----:R-:W-:Y:S01]  /*2070*/  LEA R4, P1, R3.reuse, R4, 0x2 ;  /* 0x0000000403047211 */ /* 0x041fe200078210ff */
[----:B------:R-:W-:Y:S01]  /*2080*/  VIADD R11, R3, 0x60 ;  /* 0x00000060030b7836 */ /* 0x000fe20000000000 */
[-C--:B------:R-:W-:Y:S01]  /*2090*/  ISETP.GE.U32.AND P5, PT, R7, R0.reuse, PT ;  /* 0x000000000700720c */ /* 0x080fe20003fa6070 */
[----:B------:R-:W-:Y:S01]  /*20a0*/  VIADD R7, R3, 0x80 ;  /* 0x0000008003077836 */ /* 0x000fe20000000000 */
[-C--:B------:R-:W-:Y:S01]  /*20b0*/  ISETP.GE.U32.AND P0, PT, R9, R0.reuse, PT ;  /* 0x000000000900720c */ /* 0x080fe20003f06070 */
[----:B------:R-:W-:Y:S01]  /*20c0*/  IMAD.X R5, RZ, RZ, R5, P1 ;  /* 0x000000ffff057224 */ /* 0x000fe200008e0605 */
[-C--:B------:R-:W-:Y:S01]  /*20d0*/  ISETP.GE.U32.AND P4, PT, R11, R0.reuse, PT ;  /* 0x000000000b00720c */ /* 0x080fe20003f86070 */
[----:B------:R-:W-:Y:S01]  /*20e0*/  VIADD R9, R3, 0xa0 ;  /* 0x000000a003097836 */ /* 0x000fe20000000000 */
[----:B------:R-:W-:Y:S01]  /*20f0*/  ISETP.GE.U32.AND P3, PT, R7, R0, PT ;  /* 0x000000000700720c */ /* 0x000fe20003f66070 */
[----:B------:R-:W-:-:S03]  /*2100*/  VIADD R7, R3, 0xc0 ;  /* 0x000000c003077836 */ /* 0x000fc60000000000 */
[-C--:B------:R-:W-:Y:S01]  /*2110*/  ISETP.GE.U32.AND P2, PT, R9, R0.reuse, PT ;  /* 0x000000000900720c */ /* 0x080fe20003f46070 */
[----:B------:R-:W-:Y:S01]  /*2120*/  VIADD R9, R3, 0x100 ;  /* 0x0000010003097836 */ /* 0x000fe20000000000 */
[-C--:B------:R-:W-:Y:S01]  /*2130*/  ISETP.GE.U32.AND P1, PT, R7, R0.reuse, PT ;  /* 0x000000000700720c */ /* 0x080fe20003f26070 */
[C---:B------:R-:W-:Y:S02]  /*2140*/  VIADD R7, R3.reuse, 0xe0 ;  /* 0x000000e003077836 */ /* 0x040fe40000000000 */
[----:B------:R-:W-:Y:S02]  /*2150*/  VIADD R39, R3, 0x2a0 ;  /* 0x000002a003277836 */ /* 0x000fe40000000000 */
[----:B--2---:R-:W-:Y:S02]  /*2160*/  IMAD.MOV.U32 R16, RZ, RZ, R6 ;  /* 0x000000ffff107224 */ /* 0x004fe400078e0006 */
[----:B------:R-:W2:Y:S01]  /*2170*/  @!P6 LDG.E R6, desc[UR8][R4.64] ;  /* 0x000000080406e981 */ /* 0x000ea2000c1e1900 */
[----:B------:R-:W-:Y:S01]  /*2180*/  ISETP.GE.U32.AND P6, PT, R7, R0, PT ;  /* 0x000000000700720c */ /* 0x000fe20003fc6070 */
[----:B------:R-:W-:-:S02]  /*2190*/  IMAD.MOV.U32 R10, RZ, RZ, R16 ;  /* 0x000000ffff0a7224 */ /* 0x000fc400078e0010 */
[----:B------:R-:W-:Y:S02]  /*21a0*/  VIADD R7, R3, 0x120 ;  /* 0x0000012003077836 */ /* 0x000fe40000000000 */
[--C-:B------:R-:W-:Y:S02]  /*21b0*/  IMAD.MOV.U32 R12, RZ, RZ, R16.reuse ;  /* 0x000000ffff0c7224 */ /* 0x100fe400078e0010 */
[----:B------:R-:W3:Y:S01]  /*21c0*/  @!P0 LDG.E R10, desc[UR8][R4.64+0x100] ;  /* 0x00010008040a8981 */ /* 0x000ee2000c1e1900 */
[-C--:B------:R-:W-:Y:S01]  /*21d0*/  ISETP.GE.U32.AND P0, PT, R7, R0.reuse, PT ;  /* 0x000000000700720c */ /* 0x080fe20003f06070 */
[----:B------:R-:W-:Y:S02]  /*21e0*/  VIADD R7, R3, 0x140 ;  /* 0x0000014003077836 */ /* 0x000fe40000000000 */
[--C-:B------:R-:W-:Y:S01]  /*21f0*/  IMAD.MOV.U32 R8, RZ, RZ, R16.reuse ;  /* 0x000000ffff087224 */ /* 0x100fe200078e0010 */
[----:B------:R-:W4:Y:S01]  /*2200*/  @!P4 LDG.E R12, desc[UR8][R4.64+0x180] ;  /* 0x00018008040cc981 */ /* 0x000f22000c1e1900 */
[----:B------:R-:W-:Y:S01]  /*2210*/  IMAD.MOV.U32 R18, RZ, RZ, R16 ;  /* 0x000000ffff127224 */ /* 0x000fe200078e0010 */
[----:B------:R-:W-:Y:S01]  /*2220*/  ISETP.GE.U32.AND P4, PT, R7, R0, PT ;  /* 0x000000000700720c */ /* 0x000fe20003f86070 */
[----:B------:R-:W-:-:S02]  /*2230*/  VIADD R7, R3, 0x180 ;  /* 0x0000018003077836 */ /* 0x000fc40000000000 */
[----:B------:R-:W4:Y:S01]  /*2240*/  @!P5 LDG.E R8, desc[UR8][R4.64+0x80] ;  /* 0x000080080408d981 */ /* 0x000f22000c1e1900 */
[-C--:B------:R-:W-:Y:S01]  /*2250*/  ISETP.GE.U32.AND P5, PT, R9, R0.reuse, PT ;  /* 0x000000000900720c */ /* 0x080fe20003fa6070 */
[--C-:B------:R-:W-:Y:S02]  /*2260*/  IMAD.MOV.U32 R20, RZ, RZ, R16.reuse ;  /* 0x000000ffff147224 */ /* 0x100fe400078e0010 */
[----:B------:R-:W4:Y:S01]  /*2270*/  @!P2 LDG.E R18, desc[UR8][R4.64+0x280] ;  /* 0x000280080412a981 */ /* 0x000f22000c1e1900 */
[-C--:B------:R-:W-:Y:S01]  /*2280*/  ISETP.GE.U32.AND P2, PT, R7, R0.reuse, PT ;  /* 0x000000000700720c */ /* 0x080fe20003f46070 */
[C---:B------:R-:W-:Y:S02]  /*2290*/  VIADD R7, R3.reuse, 0x1a0 ;  /* 0x000001a003077836 */ /* 0x040fe40000000000 */
[--C-:B------:R-:W-:Y:S01]  /*22a0*/  IMAD.MOV.U32 R14, RZ, RZ, R16.reuse ;  /* 0x000000ffff0e7224 */ /* 0x100fe200078e0010 */
[----:B------:R-:W4:Y:S01]  /*22b0*/  @!P1 LDG.E R20, desc[UR8][R4.64+0x300] ;  /* 0x0003000804149981 */ /* 0x000f22000c1e1900 */
[----:B------:R-:W-:Y:S01]  /*22c0*/  VIADD R9, R3, 0x160 ;  /* 0x0000016003097836 */ /* 0x000fe20000000000 */
[----:B------:R-:W-:Y:S01]  /*22d0*/  ISETP.GE.U32.AND P1, PT, R7, R0, PT ;  /* 0x000000000700720c */ /* 0x000fe20003f26070 */
[----:B------:R-:W-:-:S02]  /*22e0*/  IMAD.MOV.U32 R24, RZ, RZ, R16 ;  /* 0x000000ffff187224 */ /* 0x000fc400078e0010 */
[----:B------:R-:W-:Y:S01]  /*22f0*/  VIADD R7, R3, 0x1e0 ;  /* 0x000001e003077836 */ /* 0x000fe20000000000 */
[----:B------:R-:W4:Y:S01]  /*2300*/  @!P3 LDG.E R14, desc[UR8][R4.64+0x200] ;  /* 0x00020008040eb981 */ /* 0x000f22000c1e1900 */
[--C-:B------:R-:W-:Y:S01]  /*2310*/  IMAD.MOV.U32 R22, RZ, RZ, R16.reuse ;  /* 0x000000ffff167224 */ /* 0x100fe200078e0010 */
[-C--:B------:R-:W-:Y:S01]  /*2320*/  ISETP.GE.U32.AND P3, PT, R9, R0.reuse, PT ;  /* 0x000000000900720c */ /* 0x080fe20003f66070 */
[----:B------:R-:W-:Y:S01]  /*2330*/  VIADD R9, R3, 0x1c0 ;  /* 0x000001c003097836 */ /* 0x000fe20000000000 */
[----:B------:R-:W4:Y:S01]  /*2340*/  @!P5 LDG.E R24, desc[UR8][R4.64+0x400] ;  /* 0x000400080418d981 */ /* 0x000f22000c1e1900 */
[--C-:B------:R-:W-:Y:S01]  /*2350*/  IMAD.MOV.U32 R26, RZ, RZ, R16.reuse ;  /* 0x000000ffff1a7224 */ /* 0x100fe200078e0010 */
[-C--:B------:R-:W-:Y:S01]  /*2360*/  ISETP.GE.U32.AND P5, PT, R7, R0.reuse, PT ;  /* 0x000000000700720c */ /* 0x080fe20003fa6070 */
[----:B------:R-:W-:Y:S01]  /*2370*/  VIADD R7, R3, 0x200 ;  /* 0x0000020003077836 */ /* 0x000fe20000000000 */
[----:B------:R-:W4:Y:S01]  /*2380*/  @!P6 LDG.E R22, desc[UR8][R4.64+0x380] ;  /* 0x000380080416e981 */ /* 0x000f22000c1e1900 */
[----:B------:R-:W-:Y:S01]  /*2390*/  ISETP.GE.U32.AND P6, PT, R9, R0, PT ;  /* 0x000000000900720c */ /* 0x000fe20003fc6070 */
[----:B------:R-:W-:-:S02]  /*23a0*/  IMAD.MOV.U32 R28, RZ, RZ, R16 ;  /* 0x000000ffff1c7224 */ /* 0x000fc400078e0010 */
[--C-:B------:R-:W-:Y:S01]  /*23b0*/  IMAD.MOV.U32 R30, RZ, RZ, R16.reuse ;  /* 0x000000ffff1e7224 */ /* 0x100fe200078e0010 */
[----:B------:R-:W4:Y:S01]  /*23c0*/  @!P0 LDG.E R26, desc[UR8][R4.64+0x480] ;  /* 0x00048008041a8981 */ /* 0x000f22000c1e1900 */
[-C--:B------:R-:W-:Y:S01]  /*23d0*/  ISETP.GE.U32.AND P0, PT, R7, R0.reuse, PT ;  /* 0x000000000700720c */ /* 0x080fe20003f06070 */
[C---:B------:R-:W-:Y:S02]  /*23e0*/  VIADD R9, R3.reuse, 0x220 ;  /* 0x0000022003097836 */ /* 0x040fe40000000000 */
[----:B------:R-:W-:Y:S01]  /*23f0*/  VIADD R7, R3, 0x240 ;  /* 0x0000024003077836 */ /* 0x000fe20000000000 */
[----:B------:R-:W4:Y:S01]  /*2400*/  @!P4 LDG.E R28, desc[UR8][R4.64+0x500] ;  /* 0x00050008041cc981 */ /* 0x000f22000c1e1900 */
[--C-:B------:R-:W-:Y:S01]  /*2410*/  IMAD.MOV.U32 R32, RZ, RZ, R16.reuse ;  /* 0x000000ffff207224 */ /* 0x100fe200078e0010 */
[-C--:B------:R-:W-:Y:S01]  /*2420*/  ISETP.GE.U32.AND P4, PT, R9, R0.reuse, PT ;  /* 0x000000000900720c */ /* 0x080fe20003f86070 */
[--C-:B------:R-:W-:Y:S01]  /*2430*/  IMAD.MOV.U32 R34, RZ, RZ, R16.reuse ;  /* 0x000000ffff227224 */ /* 0x100fe200078e0010 */
[----:B------:R-:W4:Y:S01]  /*2440*/  @!P3 LDG.E R30, desc[UR8][R4.64+0x580] ;  /* 0x00058008041eb981 */ /* 0x000f22000c1e1900 */
[----:B------:R-:W-:Y:S01]  /*2450*/  IMAD.MOV.U32 R36, RZ, RZ, R16 ;  /* 0x000000ffff247224 */ /* 0x000fe200078e0010 */
[----:B------:R-:W-:Y:S01]  /*2460*/  ISETP.GE.U32.AND P3, PT, R7, R0, PT ;  /* 0x000000000700720c */ /* 0x000fe20003f66070 */
[C---:B------:R-:W-:Y:S01]  /*2470*/  VIADD R7, R3.reuse, 0x260 ;  /* 0x0000026003077836 */ /* 0x040fe20000000000 */
[----:B------:R-:W4:Y:S01]  /*2480*/  @!P2 LDG.E R32, desc[UR8][R4.64+0x600] ;  /* 0x000600080420a981 */ /* 0x000f22000c1e1900 */
[----:B------:R-:W-:-:S03]  /*2490*/  VIADD R9, R3, 0x280 ;  /* 0x0000028003097836 */ /* 0x000fc60000000000 */
[----:B------:R-:W4:Y:S01]  /*24a0*/  @!P1 LDG.E R34, desc[UR8][R4.64+0x680] ;  /* 0x0006800804229981 */ /* 0x000f22000c1e1900 */
[-C--:B------:R-:W-:Y:S02]  /*24b0*/  ISETP.GE.U32.AND P2, PT, R7, R0.reuse, PT ;  /* 0x000000000700720c */ /* 0x080fe40003f46070 */
[-C--:B------:R-:W-:Y:S01]  /*24c0*/  ISETP.GE.U32.AND P1, PT, R9, R0.reuse, PT ;  /* 0x000000000900720c */ /* 0x080fe20003f26070 */
[----:B------:R-:W4:Y:S01]  /*24d0*/  @!P6 LDG.E R36, desc[UR8][R4.64+0x700] ;  /* 0x000700080424e981 */ /* 0x000f22000c1e1900 */
[----:B------:R-:W-:Y:S01]  /*24e0*/  ISETP.GE.U32.AND P6, PT, R39, R0, PT ;  /* 0x000000002700720c */ /* 0x000fe20003fc6070 */
[--C-:B------:R-:W-:Y:S02]  /*24f0*/  IMAD.MOV.U32 R46, RZ, RZ, R16.reuse ;  /* 0x000000ffff2e7224 */ /* 0x100fe400078e0010 */
[--C-:B------:R-:W-:Y:S02]  /*2500*/  IMAD.MOV.U32 R48, RZ, RZ, R16.reuse ;  /* 0x000000ffff307224 */ /* 0x100fe400078e0010 */
[----:B------:R-:W-:-:S02]  /*2510*/  IMAD.MOV.U32 R50, RZ, RZ, R16 ;  /* 0x000000ffff327224 */ /* 0x000fc400078e0010 */
        /* <DEDUP_REMOVED lines=13> */
[----:B------:R-:W-:Y:S01]  /*25f0*/  UMOV UR4, 0x400 ;  /* 0x0000040000047882 */ /* 0x000fe20000000000 */
[----:B------:R-:W-:Y:S01]  /*2600*/  ISETP.NE.AND P0, PT, R42, RZ, PT ;  /* 0x000000ff2a00720c */ /* 0x000fe20003f05270 */
[----:B-1----:R-:W-:-:S02]  /*2610*/  ULEA UR4, UR5, UR4, 0x18 ;  /* 0x0000000405047291 */ /* 0x002fc4000f8ec0ff */
[----:B0-----:R-:W-:-:S05]  /*2620*/  IMAD R41, R43, 0x2c0, R38 ;  /* 0x000002c02b297824 */ /* 0x001fca00078e0226 */
        /* <DEDUP_REMOVED lines=39> */
[----:B------:R-:W-:Y:S02]  /*28a0*/  ISETP.NE.AND P1, PT, R38, 0x1f, PT ;  /* 0x0000001f2600780c */ /* 0x000fe40003f25270 */
[----:B---3--:R-:W-:Y:S02]  /*28b0*/  IADD3 R16, PT, PT, R8, R7, R16 ;  /* 0x0000000708107210 */ /* 0x008fe40007ffe010 */
[----:B------:R-:W-:Y:S02]  /*28c0*/  ISETP.NE.AND P2, PT, R43, 0xb, PT ;  /* 0x0000000b2b00780c */ /* 0x000fe40003f45270 */
        /* <DEDUP_REMOVED lines=52> */
[----:B------:R-:W-:Y:S02]  /*2c10*/  ISETP.NE.AND P1, PT, R38, RZ, PT ;  /* 0x000000ff2600720c */ /* 0x000fe40003f25270 */
[----:B------:R-:W-:Y:S01]  /*2c20*/  SEL R16, R25, R16, !P0 ;  /* 0x0000001019107207 */ /* 0x000fe20004000000 */
[----:B------:R-:W-:Y:S01]  /*2c30*/  @!P2 IMAD.IADD R16, R26, 0x1, R25 ;  /* 0x000000011a10a824 */ /* 0x000fe200078e0219 */
[----:B------:R-:W-:-:S02]  /*2c40*/  ISETP.GE.U32.AND P0, PT, R2, 0x20, PT ;  /* 0x000000200200780c */ /* 0x000fc40003f06070 */
[----:B------:R-:W-:Y:S02]  /*2c50*/  SEL R37, R37, RZ, P1 ;  /* 0x000000ff25257207 */ /* 0x000fe40000800000 */
[----:B------:R-:W-:-:S04]  /*2c60*/  SEL R17, R16, RZ, P0 ;  /* 0x000000ff10117207 */ /* 0x000fc80000000000 */
[----:B-----5:R-:W-:Y:S01]  /*2c70*/  IADD3 R44, PT, PT, R17, R37, R44 ;  /* 0x00000025112c7210 */ /* 0x020fe20007ffe02c */
[----:B------:R-:W-:Y:S06]  /*2c80*/  BRA `(.L_x_111) ;  /* 0x0000000c00e87947 */ /* 0x000fec0003800000 */
.L_x_110:
[----:B0-2---:R-:W-:Y:S02]  /*2c90*/  IADD3 R16, PT, PT, R6, R5, R4 ;  /* 0x0000000506107210 */ /* 0x005fe40007ffe004 */
[----:B------:R-:W-:Y:S02]  /*2ca0*/  ISETP.NE.AND P1, PT, R38, 0x1f, PT ;  /* 0x0000001f2600780c */ /* 0x000fe40003f25270 */
        /* <DEDUP_REMOVED lines=52> */
[----:B------:R-:W-:Y:S01]  /*2ff0*/  SEL R16, R23, R16, !P0 ;  /* 0x0000001017107207 */ /* 0x000fe20004000000 */
[----:B------:R-:W-:Y:S01]  /*3000*/  IMAD.IADD R23, R44, 0x1, -R37 ;  /* 0x000000012c177824 */ /* 0x000fe200078e0a25 */
[C---:B------:R-:W-:Y:S02]  /*3010*/  ISETP.NE.AND P0, PT, R43.reuse, 0xa, PT ;  /* 0x0000000a2b00780c */ /* 0x040fe40003f05270 */
[----:B------:R-:W-:Y:S02]  /*3020*/  SEL R16, R24, R16, !P1 ;  /* 0x0000001018107207 */ /* 0x000fe40004800000 */
[----:B------:R-:W-:Y:S02]  /*3030*/  ISETP.NE.AND P1, PT, R43, 0xb, PT ;  /* 0x0000000b2b00780c */ /* 0x000fe40003f25270 */
[----:B------:R-:W-:Y:S02]  /*3040*/  SEL R16, R25, R16, !P0 ;  /* 0x0000001019107207 */ /* 0x000fe40004000000 */
[----:B------:R-:W-:-:S02]  /*3050*/  ISETP.GT.U32.AND P0, PT, R2, 0x1f, PT ;  /* 0x0000001f0200780c */ /* 0x000fc40003f04070 */
[----:B------:R-:W-:Y:S02]  /*3060*/  SEL R17, R23, RZ, P2 ;  /* 0x000000ff17117207 */ /* 0x000fe40001000000 */
        /* <DEDUP_REMOVED lines=20> */
.L_x_157:
[----:B------:R-:W-:Y:S05]  /*31b0*/  @!P0 BRA `(.L_x_114) ;  /* 0x0000000000748947 */ /* 0x000fea0003800000 */
[----:B------:R-:W-:-:S07]  /*31c0*/  IMAD.MOV.U32 R20, RZ, RZ, 0x3b8 ;  /* 0x000003b8ff147424 */ /* 0x000fce00078e00ff */
.L_x_116:
        /* <DEDUP_REMOVED lines=27> */
.L_x_160:
[----:B------:R-:W-:Y:S05]  /*3380*/  @P0 BRA `(.L_x_116) ;  /* 0xfffffffc00900947 */ /* 0x000fea000383ffff */
.L_x_114:
[----:B------:R-:W-:Y:S01]  /*3390*/  UMOV UR5, 0xffffffff ;  /* 0xffffffff00057882 */ /* 0x000fe20000000000 */
[----:B------:R-:W-:Y:S02]  /*33a0*/  ISETP.NE.AND P0, PT, R18, 0x65, PT ;  /* 0x000000651200780c */ /* 0x000fe40003f05270 */
[----:B------:R-:W-:Y:S11]  /*33b0*/  BRA.DIV UR5, `(.L_x_117) ;  /* 0x0000001e05047947 */ /* 0x000ff6000b800000 */
[----:B------:R-:W0:Y:S01]  /*33c0*/  S2R R26, SR_GEMASK ;  /* 0x00000000001a7919 */ /* 0x000e220000003c00 */
[----:B------:R-:W-:Y:S01]  /*33d0*/  VOTE.ANY R21, PT, !P0 ;  /* 0x0000000000157806 */ /* 0x000fe200040e0100 */
[----:B------:R-:W-:-:S03]  /*33e0*/  VIADD R17, R38, 0x2 ;  /* 0x0000000226117836 */ /* 0x000fc60000000000 */
[----:B0-----:R-:W-:-:S05]  /*33f0*/  LOP3.LUT R21, R21, 0x80000000, R26, 0xec, !PT ;  /* 0x8000000015157812 */ /* 0x001fca00078eec1a */
[----:B------:R-:W-:-:S05]  /*3400*/  VIADD R16, R21, 0xffffffff ;  /* 0xffffffff15107836 */ /* 0x000fca0000000000 */
[----:B------:R-:W-:Y:S01]  /*3410*/  LOP3.LUT R16, R21, R16, RZ, 0xc, !PT ;  /* 0x0000001015107212 */ /* 0x000fe200078e0cff */
[----:B------:R-:W-:-:S03]  /*3420*/  VIADD R21, R38, 0x10 ;  /* 0x0000001026157836 */ /* 0x000fc60000000000 */
[----:B------:R-:W0:Y:S02]  /*3430*/  POPC R20, R16 ;  /* 0x0000001000147309 */ /* 0x000e240000000000 */
[----:B0-----:R-:W0:Y:S01]  /*3440*/  SHFL.DOWN PT, R22, R19, 0x1, R20 ;  /* 0x0820000013167989 */ /* 0x001e2200000e0014 */
[-C--:B------:R-:W-:Y:S02]  /*3450*/  ISETP.GE.AND P0, PT, R38, R20.reuse, PT ;  /* 0x000000142600720c */ /* 0x080fe40003f06270 */
[-C--:B------:R-:W-:Y:S02]  /*3460*/  ISETP.GT.AND P2, PT, R21, R20.reuse, PT ;  /* 0x000000141500720c */ /* 0x080fe40003f44270 */
[----:B0-----:R-:W-:Y:S02]  /*3470*/  SEL R22, R22, RZ, !P0 ;  /* 0x000000ff16167207 */ /* 0x001fe40004000000 */
[----:B------:R-:W-:Y:S01]  /*3480*/  ISETP.GT.AND P0, PT, R17, R20, PT ;  /* 0x000000141100720c */ /* 0x000fe20003f04270 */
[----:B------:R-:W-:-:S02]  /*3490*/  VIADD R17, R38, 0x4 ;  /* 0x0000000426117836 */ /* 0x000fc40000000000 */
        /* <DEDUP_REMOVED lines=8> */
[----:B------:R-:W-:Y:S02]  /*3520*/  ISETP.GT.AND P0, PT, R17, R20, PT ;  /* 0x000000141100720c */ /* 0x000fe40003f04270 */
[----:B------:R-:W0:Y:S01]  /*3530*/  LDC.64 R16, c[0x0][0x390] ;  /* 0x0000e400ff107b82 */ /* 0x000e220000000a00 */
[----:B------:R-:W-:-:S05]  /*3540*/  IMAD.IADD R19, R45, 0x1, R22 ;  /* 0x000000012d137824 */ /* 0x000fca00078e0216 */
[----:B------:R-:W1:Y:S01]  /*3550*/  SHFL.DOWN PT, R22, R19, 0x8, R20 ;  /* 0x0900000013167989 */ /* 0x000e6200000e0014 */
[----:B0-----:R-:W-:-:S05]  /*3560*/  IADD3 R44, P3, PT, R16, 0x100, RZ ;  /* 0x00000100102c7810 */ /* 0x001fca0007f7e0ff */
[----:B------:R-:W-:Y:S01]  /*3570*/  IMAD.X R45, RZ, RZ, R17, P3 ;  /* 0x000000ffff2d7224 */ /* 0x000fe200018e0611 */
[----:B-1----:R-:W-:Y:S02]  /*3580*/  SEL R22, R22, RZ, !P0 ;  /* 0x000000ff16167207 */ /* 0x002fe40004000000 */
[----:B------:R-:W-:-:S03]  /*3590*/  ISETP.NE.AND P0, PT, R18, 0x65, PT ;  /* 0x000000651200780c */ /* 0x000fc60003f05270 */
[----:B------:R-:W-:-:S05]  /*35a0*/  IMAD.IADD R43, R19, 0x1, R22 ;  /* 0x00000001132b7824 */ /* 0x000fca00078e0216 */
[----:B------:R-:W0:Y:S05]  /*35b0*/  SHFL.DOWN PT, R22, R43, 0x10, R20 ;  /* 0x0a0000002b167989 */ /* 0x000e2a00000e0014 */
[----:B------:R-:W-:Y:S02]  /*35c0*/  VOTE.ALL P0, P0 ;  /* 0x0000000000ff7806 */ /* 0x000fe40000000000 */
[----:B0-----:R-:W-:-:S05]  /*35d0*/  SEL R22, R22, RZ, !P2 ;  /* 0x000000ff16167207 */ /* 0x001fca0005000000 */
[----:B------:R-:W-:-:S07]  /*35e0*/  IMAD.IADD R46, R43, 0x1, R22 ;  /* 0x000000012b2e7824 */ /* 0x000fce00078e0216 */
.L_x_169:
[----:B------:R-:W-:Y:S05]  /*35f0*/  @!P0 BRA `(.L_x_118) ;  /* 0x00000004002c8947 */ /* 0x000fea0003800000 */
[----:B------:R-:W-:-:S07]  /*3600*/  IMAD.MOV.U32 R43, RZ, RZ, 0x3b8 ;  /* 0x000003b8ff2b7424 */ /* 0x000fce00078e00ff */
.L_x_124:
        /* <DEDUP_REMOVED lines=8> */
.L_x_172:
[----:B------:R-:W-:Y:S05]  /*3690*/  @!P0 BRA `(.L_x_120) ;  /* 0x0000000000748947 */ /* 0x000fea0003800000 */
[----:B------:R-:W-:-:S07]  /*36a0*/  IMAD.MOV.U32 R20, RZ, RZ, R43 ;  /* 0x000000ffff147224 */ /* 0x000fce00078e002b */
.L_x_122:
        /* <DEDUP_REMOVED lines=27> */
.L_x_175:
[----:B------:R-:W-:Y:S05]  /*3860*/  @P0 BRA `(.L_x_122) ;  /* 0xfffffffc00900947 */ /* 0x000fea000383ffff */
.L_x_120:
[----:B------:R-:W-:Y:S01]  /*3870*/  UMOV UR5, 0xffffffff ;  /* 0xffffffff00057882 */ /* 0x000fe20000000000 */
[----:B------:R-:W-:Y:S02]  /*3880*/  ISETP.NE.AND P0, PT, R18, 0x65, PT ;  /* 0x000000651200780c */ /* 0x000fe40003f05270 */
[----:B------:R-:W-:Y:S11]  /*3890*/  BRA.DIV UR5, `(.L_x_123) ;  /* 0x0000001e05107947 */ /* 0x000ff6000b800000 */
[----:B------:R-:W-:Y:S01]  /*38a0*/  VOTE.ANY R21, PT, !P0 ;  /* 0x0000000000157806 */ /* 0x000fe200040e0100 */
[----:B------:R-:W-:Y:S02]  /*38b0*/  VIADD R17, R38, 0x2 ;  /* 0x0000000226117836 */ /* 0x000fe40000000000 */
[----:B------:R-:W-:Y:S01]  /*38c0*/  VIADD R37, R37, 0xffffffe0 ;  /* 0xffffffe025257836 */ /* 0x000fe20000000000 */
[----:B------:R-:W-:-:S05]  /*38d0*/  LOP3.LUT R21, R21, 0x80000000, R26, 0xec, !PT ;  /* 0x8000000015157812 */ /* 0x000fca00078eec1a */
[----:B------:R-:W-:-:S05]  /*38e0*/  VIADD R16, R21, 0xffffffff ;  /* 0xffffffff15107836 */ /* 0x000fca0000000000 */
[----:B------:R-:W-:-:S04]  /*38f0*/  LOP3.LUT R16, R21, R16, RZ, 0xc, !PT ;  /* 0x0000001015107212 */ /* 0x000fc800078e0cff */
        /* <DEDUP_REMOVED lines=16> */
[----:B------:R-:W-:-:S03]  /*3a00*/  IMAD.IADD R19, R49, 0x1, R22 ;  /* 0x0000000131137824 */ /* 0x000fc600078e0216 */
[----:B------:R-:W-:Y:S02]  /*3a10*/  ISETP.GT.AND P2, PT, R17, R20, PT ;  /* 0x000000141100720c */ /* 0x000fe40003f44270 */
        /* <DEDUP_REMOVED lines=8> */
.L_x_184:
[----:B------:R-:W-:Y:S05]  /*3aa0*/  @P0 BRA `(.L_x_124) ;  /* 0xfffffff800d80947 */ /* 0x000fea000383ffff */
.L_x_118:
        /* <DEDUP_REMOVED lines=15> */
.L_x_112:
        /* <DEDUP_REMOVED lines=9> */
.L_x_111:
[----:B------:R-:W-:Y:S01]  /*3c30*/  IMAD.IADD R45, R4, 0x1, R44 ;  /* 0x00000001042d7824 */ /* 0x000fe200078e022c */
[----:B------:R-:W-:Y:S01]  /*3c40*/  BAR.SYNC.DEFER_BLOCKING 0x0 ;  /* 0x0000000000007b1d */ /* 0x000fe20000010000 */
[----:B------:R-:W-:Y:S02]  /*3c50*/  ISETP.NE.AND P0, PT, R2, RZ, PT ;  /* 0x000000ff0200720c */ /* 0x000fe40003f05270 */
[----:B------:R-:W-:-:S05]  /*3c60*/  IMAD.IADD R4, R5, 0x1, R45 ;  /* 0x0000000105047824 */ /* 0x000fca00078e022d */
[----:B------:R-:W0:Y:S01]  /*3c70*/  S2UR UR5, SR_CTAID.X ;  /* 0x00000000000579c3 */ /* 0x000e220000002500 */
[----:B------:R-:W-:Y:S01]  /*3c80*/  IMAD.IADD R5, R6, 0x1, R4 ;  /* 0x0000000106057824 */ /* 0x000fe200078e0204 */
[----:B------:R-:W1:Y:S03]  /*3c90*/  LDCU.64 UR6, c[0x0][0x388] ;  /* 0x00007100ff0677ac */ /* 0x000e660008000a00 */
[----:B------:R-:W-:-:S04]  /*3ca0*/  IMAD.IADD R6, R7, 0x1, R5 ;  /* 0x0000000107067824 */ /* 0x000fc800078e0205 */
[----:B------:R-:W-:-:S04]  /*3cb0*/  IMAD.IADD R7, R8, 0x1, R6 ;  /* 0x0000000108077824 */ /* 0x000fc800078e0206 */
[----:B------:R-:W-:-:S04]  /*3cc0*/  IMAD.IADD R8, R9, 0x1, R7 ;  /* 0x0000000109087824 */ /* 0x000fc800078e0207 */
[----:B------:R-:W-:Y:S01]  /*3cd0*/  IMAD.IADD R9, R10, 0x1, R8 ;  /* 0x000000010a097824 */ /* 0x000fe200078e0208 */
[----:B------:R-:W-:Y:S03]  /*3ce0*/  STS.64 [R40], R44 ;  /* 0x0000002c28007388 */ /* 0x000fe60000000a00 */
[----:B------:R-:W-:Y:S01]  /*3cf0*/  IMAD.IADD R10, R11, 0x1, R9 ;  /* 0x000000010b0a7824 */ /* 0x000fe200078e0209 */
[----:B------:R2:W-:Y:S03]  /*3d00*/  STS.64 [R40+0x8], R4 ;  /* 0x0000080428007388 */ /* 0x0005e60000000a00 */
[----:B------:R-:W-:Y:S01]  /*3d10*/  IMAD.IADD R11, R12, 0x1, R10 ;  /* 0x000000010c0b7824 */ /* 0x000fe200078e020a */
[----:B------:R3:W-:Y:S03]  /*3d20*/  STS.64 [R40+0x10], R6 ;  /* 0x0000100628007388 */ /* 0x0007e60000000a00 */
[----:B------:R-:W-:Y:S01]  /*3d30*/  IMAD.IADD R12, R13, 0x1, R11 ;  /* 0x000000010d0c7824 */ /* 0x000fe200078e020b */
[----:B------:R-:W-:Y:S03]  /*3d40*/  STS.64 [R40+0x18], R8 ;  /* 0x0000180828007388 */ /* 0x000fe60000000a00 */
[----:B------:R-:W-:Y:S01]  /*3d50*/  IMAD.IADD R13, R14, 0x1, R12 ;  /* 0x000000010e0d7824 */ /* 0x000fe200078e020c */
[----:B------:R-:W-:Y:S01]  /*3d60*/  STS.64 [R40+0x20], R10 ;  /* 0x0000200a28007388 */ /* 0x000fe20000000a00 */
[----:B--2---:R-:W0:Y:S02]  /*3d70*/  LDC R4, c[0x0][0x398] ;  /* 0x0000e600ff047b82 */ /* 0x004e240000000800 */
[----:B------:R-:W-:Y:S01]  /*3d80*/  IMAD.IADD R14, R15, 0x1, R13 ;  /* 0x000000010f0e7824 */ /* 0x000fe200078e020d */
[----:B------:R2:W-:Y:S03]  /*3d90*/  STS.64 [R40+0x28], R12 ;  /* 0x0000280c28007388 */ /* 0x0005e60000000a00 */
[----:B------:R-:W-:Y:S01]  /*3da0*/  IMAD.IADD R15, R28, 0x1, R14 ;  /* 0x000000011c0f7824 */ /* 0x000fe200078e020e */
[----:B------:R-:W4:Y:S03]  /*3db0*/  S2R R5, SR_TID.X ;  /* 0x0000000000057919 */ /* 0x000f260000002100 */
[----:B------:R-:W-:Y:S01]  /*3dc0*/  IMAD.IADD R16, R29, 0x1, R15 ;  /* 0x000000011d107824 */ /* 0x000fe200078e020f */
[----:B------:R-:W-:Y:S03]  /*3dd0*/  STS.64 [R40+0x30], R14 ;  /* 0x0000300e28007388 */ /* 0x000fe60000000a00 */
[----:B------:R-:W-:Y:S01]  /*3de0*/  IMAD.IADD R17, R30, 0x1, R16 ;  /* 0x000000011e117824 */ /* 0x000fe200078e0210 */
[----:B---3--:R-:W3:Y:S03]  /*3df0*/  S2R R6, SR_TID.X ;  /* 0x0000000000067919 */ /* 0x008ee60000002100 */
[----:B------:R-:W-:Y:S01]  /*3e00*/  IMAD.IADD R18, R31, 0x1, R17 ;  /* 0x000000011f127824 */ /* 0x000fe200078e0211 */
[----:B------:R-:W-:Y:S03]  /*3e10*/  STS.64 [R40+0x38], R16 ;  /* 0x0000381028007388 */ /* 0x000fe60000000a00 */
[----:B------:R-:W-:-:S02]  /*3e20*/  IMAD.IADD R19, R32, 0x1, R18 ;  /* 0x0000000120137824 */ /* 0x000fc400078e0212 */
[----:B0-----:R-:W-:Y:S02]  /*3e30*/  VIADD R4, R4, UR5 ;  /* 0x0000000504047c36 */ /* 0x001fe40008000000 */
[----:B------:R-:W-:Y:S01]  /*3e40*/  IMAD.IADD R20, R33, 0x1, R19 ;  /* 0x0000000121147824 */ /* 0x000fe200078e0213 */
[----:B------:R-:W-:Y:S01]  /*3e50*/  STS.64 [R40+0x40], R18 ;  /* 0x0000401228007388 */ /* 0x000fe20000000a00 */
[----:B--2---:R-:W-:Y:S02]  /*3e60*/  IMAD R12, R4, 0x2100, RZ ;  /* 0x00002100040c7824 */ /* 0x004fe400078e02ff */
[----:B------:R-:W-:-:S04]  /*3e70*/  IMAD.IADD R21, R34, 0x1, R20 ;  /* 0x0000000122157824 */ /* 0x000fc800078e0214 */
[----:B------:R-:W-:Y:S01]  /*3e80*/  IMAD.IADD R22, R35, 0x1, R21 ;  /* 0x0000000123167824 */ /* 0x000fe200078e0215 */
[----:B------:R-:W-:Y:S03]  /*3e90*/  STS.64 [R40+0x48], R20 ;  /* 0x0000481428007388 */ /* 0x000fe60000000a00 */
[----:B------:R-:W-:Y:S01]  /*3ea0*/  IMAD.IADD R23, R36, 0x1, R22 ;  /* 0x0000000124177824 */ /* 0x000fe200078e0216 */
[C---:B----4-:R-:W-:Y:S02]  /*3eb0*/  LOP3.LUT R4, R5.reuse, 0x1f, RZ, 0xc0, !PT ;  /* 0x0000001f05047812 */ /* 0x050fe400078ec0ff */
[----:B------:R-:W-:Y:S02]  /*3ec0*/  LOP3.LUT R10, R5, 0x3e0, RZ, 0xc0, !PT ;  /* 0x000003e0050a7812 */ /* 0x000fe400078ec0ff */
[----:B------:R-:W-:Y:S01]  /*3ed0*/  STS.64 [R40+0x50], R22 ;  /* 0x0000501628007388 */ /* 0x000fe20000000a00 */
[----:B------:R-:W-:-:S03]  /*3ee0*/  NOP ;  /* 0x0000000000007918 */ /* 0x000fc60000000000 */
[----:B------:R-:W-:Y:S01]  /*3ef0*/  LDS R45, [R41] ;  /* 0x00000000292d7984 */ /* 0x000fe20000000800 */
[----:B---3--:R-:W-:Y:S01]  /*3f00*/  LOP3.LUT R8, R6, 0x3e0, RZ, 0xc0, !PT ;  /* 0x000003e006087812 */ /* 0x008fe200078ec0ff */
[----:B------:R-:W-:Y:S02]  /*3f10*/  IMAD R10, R10, 0x16, R4 ;  /* 0x000000160a0a7824 */ /* 0x000fe400078e0204 */
        /* <DEDUP_REMOVED lines=20> */
[----:B------:R0:W-:Y:S04]  /*4060*/  LDS R25, [R41+0xa80] ;  /* 0x000a800029197984 */ /* 0x0001e80000000800 */
[----:B------:R2:W-:Y:S01]  /*4070*/  @!P0 STS [UR4+0x8400], R0 ;  /* 0x00840000ff008988 */ /* 0x0005e20008000804 */
[----:B------:R-:W-:Y:S01]  /*4080*/  BAR.SYNC.DEFER_BLOCKING 0x0 ;  /* 0x0000000000007b1d */ /* 0x000fe20000010000 */
[----:B0-----:R-:W-:Y:S01]  /*4090*/  LOP3.LUT R41, R6, 0x1f, RZ, 0xc0, !PT ;  /* 0x0000001f06297812 */ /* 0x001fe200078ec0ff */
[----:B------:R-:W-:Y:S01]  /*40a0*/  VIADD R6, R10, 0x60 ;  /* 0x000000600a067836 */ /* 0x000fe20000000000 */
[----:B------:R-:W-:-:S03]  /*40b0*/  IADD3 R5, P0, PT, R12, R3, RZ ;  /* 0x000000030c057210 */ /* 0x000fc60007f1e0ff */
[----:B------:R-:W-:Y:S02]  /*40c0*/  IMAD R8, R8, 0x16, R41 ;  /* 0x0000001608087824 */ /* 0x000fe400078e0229 */
[----:B--2---:R-:W-:Y:S01]  /*40d0*/  IMAD.X R0, RZ, RZ, RZ, P0 ;  /* 0x000000ffff007224 */ /* 0x004fe200000e06ff */
[----:B-1----:R-:W-:Y:S01]  /*40e0*/  LEA R4, P0, R5, UR6, 0x2 ;  /* 0x0000000605047c11 */ /* 0x002fe2000f8010ff */
[----:B------:R-:W-:-:S03]  /*40f0*/  VIADD R41, R10, 0x20 ;  /* 0x000000200a297836 */ /* 0x000fc60000000000 */
[----:B------:R-:W-:Y:S01]  /*4100*/  LEA.HI.X R5, R5, UR7, R0, 0x2, P0 ;  /* 0x0000000705057c11 */ /* 0x000fe200080f1400 */
[C---:B------:R-:W-:Y:S01]  /*4110*/  VIADD R0, R8.reuse, 0xc0 ;  /* 0x000000c008007836 */ /* 0x040fe20000000000 */
[----:B------:R-:W0:Y:S02]  /*4120*/  LDS R2, [UR4+0x8400] ;  /* 0x00840004ff027984 */ /* 0x000e240008000800 */
[-C--:B0-----:R-:W-:Y:S01]  /*4130*/  ISETP.GE.AND P6, PT, R3, R2.reuse, PT ;  /* 0x000000020300720c */ /* 0x081fe20003fc6270 */
[C---:B------:R-:W-:Y:S01]  /*4140*/  VIADD R3, R8.reuse, 0x80 ;  /* 0x0000008008037836 */ /* 0x040fe20000000000 */
[-C--:B------:R-:W-:Y:S01]  /*4150*/  ISETP.GE.AND P5, PT, R41, R2.reuse, PT ;  /* 0x000000022900720c */ /* 0x080fe20003fa6270 */
[----:B------:R-:W-:Y:S01]  /*4160*/  VIADD R41, R8, 0xa0 ;  /* 0x000000a008297836 */ /* 0x000fe20000000000 */
[-C--:B------:R-:W-:Y:S01]  /*4170*/  ISETP.GE.AND P0, PT, R6, R2.reuse, PT ;  /* 0x000000020600720c */ /* 0x080fe20003f06270 */
[C---:B------:R-:W-:Y:S01]  /*4180*/  VIADD R6, R8.reuse, 0xe0 ;  /* 0x000000e008067836 */ /* 0x040fe20000000000 */
[-C--:B------:R-:W-:Y:S01]  /*4190*/  ISETP.GE.AND P3, PT, R3, R2.reuse, PT ;  /* 0x000000020300720c */ /* 0x080fe20003f66270 */
[----:B------:R-:W-:Y:S01]  /*41a0*/  VIADD R3, R8, 0x100 ;  /* 0x0000010008037836 */ /* 0x000fe20000000000 */
[-C--:B------:R-:W-:Y:S01]  /*41b0*/  ISETP.GE.AND P2, PT, R0, R2.reuse, PT ;  /* 0x000000020000720c */ /* 0x080fe20003f46270 */
[----:B------:R-:W-:Y:S01]  /*41c0*/  VIADD R0, R10, 0x40 ;  /* 0x000000400a007836 */ /* 0x000fe20000000000 */
[-C--:B------:R-:W-:Y:S01]  /*41d0*/  ISETP.GE.AND P4, PT, R41, R2.reuse, PT ;  /* 0x000000022900720c */ /* 0x080fe20003f86270 */
[----:B------:R-:W-:Y:S01]  /*41e0*/  VIADD R41, R8, 0x120 ;  /* 0x0000012008297836 */ /* 0x000fe20000000000 */
[-C--:B------:R-:W-:Y:S01]  /*41f0*/  ISETP.GE.AND P1, PT, R6, R2.reuse, PT ;  /* 0x000000020600720c */ /* 0x080fe20003f26270 */
[----:B------:R-:W-:Y:S01]  /*4200*/  @!P6 STG.E desc[UR8][R4.64], R45 ;  /* 0x0000002d0400e986 */ /* 0x000fe2000c101908 */
[----:B------:R-:W-:Y:S01]  /*4210*/  ISETP.GE.AND P6, PT, R3, R2, PT ;  /* 0x000000020300720c */ /* 0x000fe20003fc6270 */
[----:B------:R-:W-:-:S02]  /*4220*/  VIADD R3, R10, 0x140 ;  /* 0x000001400a037836 */ /* 0x000fc40000000000 */
[----:B------:R-:W-:Y:S01]  /*4230*/  @!P5 STG.E desc[UR8][R4.64+0x80], R47 ;  /* 0x0000802f0400d986 */ /* 0x000fe2000c101908 */
[-C--:B------:R-:W-:Y:S01]  /*4240*/  ISETP.GE.AND P5, PT, R41, R2.reuse, PT ;  /* 0x000000022900720c */ /* 0x080fe20003fa6270 */
[C---:B------:R-:W-:Y:S02]  /*4250*/  VIADD R41, R10.reuse, 0x160 ;  /* 0x000001600a297836 */ /* 0x040fe40000000000 */
[----:B------:R-:W-:Y:S01]  /*4260*/  @!P0 STG.E desc[UR8][R4.64+0x180], R49 ;  /* 0x0001803104008986 */ /* 0x000fe2000c101908 */
[-C--:B------:R-:W-:Y:S01]  /*4270*/  ISETP.GE.AND P0, PT, R3, R2.reuse, PT ;  /* 0x000000020300720c */ /* 0x080fe20003f06270 */
[C---:B------:R-:W-:Y:S02]  /*4280*/  VIADD R3, R10.reuse, 0x180 ;  /* 0x000001800a037836 */ /* 0x040fe40000000000 */
[----:B------:R-:W-:Y:S01]  /*4290*/  @!P3 STG.E desc[UR8][R4.64+0x200], R51 ;  /* 0x000200330400b986 */ /* 0x000fe2000c101908 */
[----:B------:R-:W-:Y:S01]  /*42a0*/  ISETP.GE.AND P3, PT, R41, R2, PT ;  /* 0x000000022900720c */ /* 0x000fe20003f66270 */
[----:B------:R-:W-:-:S02]  /*42b0*/  VIADD R41, R10, 0x1a0 ;  /* 0x000001a00a297836 */ /* 0x000fc40000000000 */
[----:B------:R-:W-:Y:S01]  /*42c0*/  @!P2 STG.E desc[UR8][R4.64+0x300], R43 ;  /* 0x0003002b0400a986 */ /* 0x000fe2000c101908 */
[-C--:B------:R-:W-:Y:S01]  /*42d0*/  ISETP.GE.AND P2, PT, R3, R2.reuse, PT ;  /* 0x000000020300720c */ /* 0x080fe20003f46270 */
[----:B------:R-:W-:Y:S02]  /*42e0*/  VIADD R3, R8, 0x1c0 ;  /* 0x000001c008037836 */ /* 0x000fe40000000000 */
[----:B------:R-:W-:Y:S01]  /*42f0*/  @!P4 STG.E desc[UR8][R4.64+0x280], R53 ;  /* 0x000280350400c986 */ /* 0x000fe2000c101908 */
[----:B------:R-:W-:-:S03]  /*4300*/  ISETP.GE.AND P4, PT, R0, R2, PT ;  /* 0x000000020000720c */ /* 0x000fc60003f86270 */
[----:B------:R0:W-:Y:S01]  /*4310*/  @!P1 STG.E desc[UR8][R4.64+0x380], R37 ;  /* 0x0003802504009986 */ /* 0x0001e2000c101908 */
[-C--:B------:R-:W-:Y:S01]  /*4320*/  ISETP.GE.AND P1, PT, R41, R2.reuse, PT ;  /* 0x000000022900720c */ /* 0x080fe20003f26270 */
[C---:B------:R-:W-:Y:S02]  /*4330*/  VIADD R41, R8.reuse, 0x1e0 ;  /* 0x000001e008297836 */ /* 0x040fe40000000000 */
[----:B------:R-:W-:Y:S01]  /*4340*/  @!P6 STG.E desc[UR8][R4.64+0x400], R35 ;  /* 0x000400230400e986 */ /* 0x000fe2000c101908 */
[-C--:B------:R-:W-:Y:S01]  /*4350*/  ISETP.GE.AND P6, PT, R3, R2.reuse, PT ;  /* 0x000000020300720c */ /* 0x080fe20003fc6270 */
[----:B------:R-:W-:Y:S02]  /*4360*/  VIADD R3, R8, 0x200 ;  /* 0x0000020008037836 */ /* 0x000fe40000000000 */
[----:B------:R1:W-:Y:S01]  /*4370*/  @!P5 STG.E desc[UR8][R4.64+0x480], R33 ;  /* 0x000480210400d986 */ /* 0x0003e2000c101908 */
[----:B------:R-:W-:Y:S01]  /*4380*/  ISETP.GE.AND P5, PT, R41, R2, PT ;  /* 0x000000022900720c */ /* 0x000fe20003fa6270 */
[----:B------:R-:W-:-:S02]  /*4390*/  VIADD R41, R10, 0x220 ;  /* 0x000002200a297836 */ /* 0x000fc40000000000 */
[----:B------:R2:W-:Y:S01]  /*43a0*/  @!P0 STG.E desc[UR8][R4.64+0x500], R31 ;  /* 0x0005001f04008986 */ /* 0x0005e2000c101908 */
[-C--:B------:R-:W-:Y:S01]  /*43b0*/  ISETP.GE.AND P0, PT, R3, R2.reuse, PT ;  /* 0x000000020300720c */ /* 0x080fe20003f06270 */
[----:B0-----:R-:W-:Y:S02]  /*43c0*/  VIADD R37, R10, 0x240 ;  /* 0x000002400a257836 */ /* 0x001fe40000000000 */
[C---:B------:R-:W-:Y:S01]  /*43d0*/  VIADD R3, R8.reuse, 0x260 ;  /* 0x0000026008037836 */ /* 0x040fe20000000000 */
[----:B------:R2:W-:Y:S01]  /*43e0*/  @!P4 STG.E desc[UR8][R4.64+0x100], R29 ;  /* 0x0001001d0400c986 */ /* 0x0005e2000c101908 */
[-C--:B------:R-:W-:Y:S01]  /*43f0*/  ISETP.GE.AND P4, PT, R41, R2.reuse, PT ;  /* 0x000000022900720c */ /* 0x080fe20003f86270 */
[----:B-1----:R-:W-:Y:S02]  /*4400*/  VIADD R33, R8, 0x280 ;  /* 0x0000028008217836 */ /* 0x002fe40000000000 */
        /* <DEDUP_REMOVED lines=17> */
.L_x_98:
[----:B------:R-:W-:Y:S01]  /*4520*/  BSSY B1, `(.L_x_125) ;  /* 0x0000006000017945 */ /* 0x000fe20003800000 */
[----:B------:R-:W-:Y:S01]  /*4530*/  PLOP3.LUT P0, PT, P0, PT, PT, 0x8, 0x80 ;  /* 0x000000000080781c */ /* 0x000fe2000070e170 */
[----:B------:R-:W-:-:S12]  /*4540*/  IMAD.MOV.U32 R21, RZ, RZ, -0x1 ;  /* 0xffffffffff157424 */ /* 0x000fd800078e00ff */
[----:B------:R-:W-:Y:S05]  /*4550*/  WARPSYNC.COLLECTIVE R21, `(.L_x_126) ;  /* 0x0000000015087348 */ /* 0x000fea0003c00000 */
[----:B------:R-:W-:Y:S01]  /*4560*/  VOTE.ANY P0, P0 ;  /* 0x0000000000ff7806 */ /* 0x000fe20000000100 */
[----:B------:R-:W-:-:S12]  /*4570*/  ENDCOLLECTIVE ;  /* 0x000000000000791b */ /* 0x000fd80003800000 */
.L_x_126:
[----:B------:R-:W-:Y:S05]  /*4580*/  BSYNC B1 ;  /* 0x0000000000017941 */ /* 0x000fea0003800000 */
.L_x_125:
[----:B------:R-:W-:Y:S05]  /*4590*/  BRA `(.L_x_127) ;  /* 0xffffffc800787947 */ /* 0x000fea000383ffff */
.L_x_100:
[----:B------:R-:W-:Y:S01]  /*45a0*/  BSSY B1, `(.L_x_128) ;  /* 0x0000006000017945 */ /* 0x000fe20003800000 */
[----:B------:R-:W-:Y:S01]  /*45b0*/  PLOP3.LUT P0, PT, P0, PT, PT, 0x8, 0x80 ;  /* 0x000000000080781c */ /* 0x000fe2000070e170 */
[----:B------:R-:W-:-:S12]  /*45c0*/  IMAD.MOV.U32 R21, RZ, RZ, -0x1 ;  /* 0xffffffffff157424 */ /* 0x000fd800078e00ff */
[----:B------:R-:W-:Y:S05]  /*45d0*/  WARPSYNC.COLLECTIVE R21, `(.L_x_129) ;  /* 0x0000000015087348 */ /* 0x000fea0003c00000 */
[----:B------:R-:W-:Y:S01]  /*45e0*/  VOTE.ANY P0, P0 ;  /* 0x0000000000ff7806 */ /* 0x000fe20000000100 */
[----:B------:R-:W-:-:S12]  /*45f0*/  ENDCOLLECTIVE ;  /* 0x000000000000791b */ /* 0x000fd80003800000 */
.L_x_129:
[----:B------:R-:W-:Y:S05]  /*4600*/  BSYNC B1 ;  /* 0x0000000000017941 */ /* 0x000fea0003800000 */
.L_x_128:
[----:B------:R-:W-:Y:S05]  /*4610*/  BRA `(.L_x_130) ;  /* 0xffffffc800cc7947 */ /* 0x000fea000383ffff */
.L_x_102:
[----:B------:R-:W0:Y:S01]  /*4620*/  S2R R30, SR_GEMASK ;  /* 0x00000000001e7919 */ /* 0x000e220000003c00 */
[----:B------:R-:W-:Y:S01]  /*4630*/  BSSY B1, `(.L_x_131) ;  /* 0x0000006000017945 */ /* 0x000fe20003800000 */
[----:B------:R-:W-:Y:S01]  /*4640*/  PLOP3.LUT P0, PT, P0, PT, PT, 0x8, 0x80 ;  /* 0x000000000080781c */ /* 0x000fe2000070e170 */
[----:B------:R-:W-:-:S12]  /*4650*/  IMAD.MOV.U32 R21, RZ, RZ, -0x1 ;  /* 0xffffffffff157424 */ /* 0x000fd800078e00ff */
[----:B0-----:R-:W-:Y:S05]  /*4660*/  WARPSYNC.COLLECTIVE R21, `(.L_x_132) ;  /* 0x0000000015087348 */ /* 0x001fea0003c00000 */
[----:B------:R-:W-:Y:S01]  /*4670*/  VOTE.ANY R21, PT, P0 ;  /* 0x0000000000157806 */ /* 0x000fe200000e0100 */
[----:B0-----:R-:W-:Y:S06]  /*4680*/  ENDCOLLECTIVE ;  /* 0x000000000000791b */ /* 0x001fec0003800000 */
.L_x_132:
[----:B------:R-:W-:Y:S05]  /*4690*/  BSYNC B1 ;  /* 0x0000000000017941 */ /* 0x000fea0003800000 */
.L_x_131:
[----:B------:R-:W-:Y:S01]  /*46a0*/  LOP3.LUT R21, R21, 0x80000000, R30, 0xec, !PT ;  /* 0x8000000015157812 */ /* 0x000fe200078eec1e */
[----:B------:R-:W-:Y:S02]  /*46b0*/  IMAD.MOV.U32 R17, RZ, RZ, 0x1 ;  /* 0x00000001ff117424 */ /* 0x000fe400078e00ff */
[----:B------:R-:W-:Y:S02]  /*46c0*/  VIADD R41, R39, 0x2 ;  /* 0x0000000227297836 */ /* 0x000fe40000000000 */
[----:B------:R-:W-:Y:S02]  /*46d0*/  VIADD R16, R21, 0xffffffff ;  /* 0xffffffff15107836 */ /* 0x000fe40000000000 */
[C---:B------:R-:W-:Y:S02]  /*46e0*/  VIADD R43, R39.reuse, 0x4 ;  /* 0x00000004272b7836 */ /* 0x040fe40000000000 */
[----:B------:R-:W-:Y:S01]  /*46f0*/  VIADD R44, R39, 0x8 ;  /* 0x00000008272c7836 */ /* 0x000fe20000000000 */
[----:B------:R-:W-:Y:S01]  /*4700*/  LOP3.LUT R28, R21, R16, RZ, 0xc, !PT ;  /* 0x00000010151c7212 */ /* 0x000fe200078e0cff */
[----:B------:R-:W-:-:S02]  /*4710*/  IMAD.MOV.U32 R16, RZ, RZ, R27 ;  /* 0x000000ffff107224 */ /* 0x000fc400078e001b */
[----:B------:R-:W-:Y:S01]  /*4720*/  IMAD.MOV.U32 R21, RZ, RZ, -0x1 ;  /* 0xffffffffff157424 */ /* 0x000fe200078e00ff */
[----:B------:R0:W1:Y:S01]  /*4730*/  POPC R20, R28 ;  /* 0x0000001c00147309 */ /* 0x0000620000000000 */
[----:B------:R-:W-:-:S07]  /*4740*/  VIADD R45, R39, 0x10 ;  /* 0x00000010272d7836 */ /* 0x000fce0000000000 */
[----:B01----:R-:W-:Y:S05]  /*4750*/  WARPSYNC.COLLECTIVE R21, `(.L_x_133) ;  /* 0x0000000015087348 */ /* 0x003fea0003c00000 */
[----:B-1----:R1:W2:Y:S02]  /*4760*/  SHFL.DOWN P3, R22, R16, R17, R20 ;  /* 0x0800001110167389 */ /* 0x0022a40000060014 */
[----:B012---:R-:W-:Y:S05]  /*4770*/  ENDCOLLECTIVE ;  /* 0x000000000000791b */ /* 0x007fea0003800000 */
.L_x_133:
[-C--:B------:R-:W-:Y:S02]  /*4780*/  ISETP.GE.AND P0, PT, R39, R20.reuse, PT ;  /* 0x000000142700720c */ /* 0x080fe40003f06270 */
[-C--:B------:R-:W-:Y:S01]  /*4790*/  ISETP.GT.AND P2, PT, R45, R20.reuse, PT ;  /* 0x000000142d00720c */ /* 0x080fe20003f44270 */
        /* <DEDUP_REMOVED lines=8> */
.L_x_134:
        /* <DEDUP_REMOVED lines=8> */
.L_x_135:
[----:B------:R-:W-:Y:S01]  /*48a0*/  IMAD.MOV.U32 R17, RZ, RZ, 0x8 ;  /* 0x00000008ff117424 */ /* 0x000fe200078e00ff */
[----:B------:R-:W-:Y:S02]  /*48b0*/  SEL R22, R22, RZ, !P0 ;  /* 0x000000ff16167207 */ /* 0x000fe40004000000 */
[----:B------:R-:W-:-:S03]  /*48c0*/  ISETP.GT.AND P0, PT, R44, R20, PT ;  /* 0x000000142c00720c */ /* 0x000fc60003f04270 */
[----:B------:R-:W-:Y:S02]  /*48d0*/  IMAD.IADD R27, R29, 0x1, R22 ;  /* 0x000000011d1b7824 */ /* 0x000fe400078e0216 */
[----:B------:R-:W0:Y:S02]  /*48e0*/  LDC.64 R28, c[0x0][0x390] ;  /* 0x0000e400ff1c7b82 */ /* 0x000e240000000a00 */
[----:B------:R-:W-:-:S07]  /*48f0*/  IMAD.MOV.U32 R16, RZ, RZ, R27 ;  /* 0x000000ffff107224 */ /* 0x000fce00078e001b */
[----:B0-----:R-:W-:Y:S05]  /*4900*/  WARPSYNC.COLLECTIVE R21, `(.L_x_136) ;  /* 0x0000000015087348 */ /* 0x001fea0003c00000 */
[----:B------:R1:W2:Y:S02]  /*4910*/  SHFL.DOWN P3, R22, R16, R17, R20 ;  /* 0x0800001110167389 */ /* 0x0002a40000060014 */
[----:B012---:R-:W-:Y:S05]  /*4920*/  ENDCOLLECTIVE ;  /* 0x000000000000791b */ /* 0x007fea0003800000 */
.L_x_136:
[----:B------:R-:W-:Y:S01]  /*4930*/  IMAD.MOV.U32 R17, RZ, RZ, 0x10 ;  /* 0x00000010ff117424 */ /* 0x000fe200078e00ff */
[----:B------:R-:W-:Y:S02]  /*4940*/  SEL R22, R22, RZ, !P0 ;  /* 0x000000ff16167207 */ /* 0x000fe40004000000 */
[----:B------:R-:W-:-:S03]  /*4950*/  ISETP.NE.AND P0, PT, R26, 0x65, PT ;  /* 0x000000651a00780c */ /* 0x000fc60003f05270 */
[----:B------:R-:W-:-:S04]  /*4960*/  IMAD.IADD R47, R27, 0x1, R22 ;  /* 0x000000011b2f7824 */ /* 0x000fc800078e0216 */
[----:B------:R-:W-:-:S07]  /*4970*/  IMAD.MOV.U32 R16, RZ, RZ, R47 ;  /* 0x000000ffff107224 */ /* 0x000fce00078e002f */
[----:B------:R-:W-:Y:S05]  /*4980*/  WARPSYNC.COLLECTIVE R21, `(.L_x_137) ;  /* 0x0000000015087348 */ /* 0x000fea0003c00000 */
[----:B------:R0:W1:Y:S02]  /*4990*/  SHFL.DOWN P3, R22, R16, R17, R20 ;  /* 0x0800001110167389 */ /* 0x0000640000060014 */
[----:B01----:R-:W-:Y:S05]  /*49a0*/  ENDCOLLECTIVE ;  /* 0x000000000000791b */ /* 0x003fea0003800000 */
.L_x_137:
[----:B------:R-:W-:Y:S05]  /*49b0*/  WARPSYNC.COLLECTIVE R21, `(.L_x_138) ;  /* 0x0000000015087348 */ /* 0x000fea0003c00000 */
[----:B------:R-:W-:Y:S01]  /*49c0*/  VOTE.ALL P0, P0 ;  /* 0x0000000000ff7806 */ /* 0x000fe20000000000 */
[----:B------:R-:W-:-:S12]  /*49d0*/  ENDCOLLECTIVE ;  /* 0x000000000000791b */ /* 0x000fd80003800000 */
.L_x_138:
[----:B------:R-:W-:Y:S02]  /*49e0*/  IADD3 R28, P3, PT, R28, 0x100, RZ ;  /* 0x000001001c1c7810 */ /* 0x000fe40007f7e0ff */
[----:B------:R-:W-:-:S03]  /*49f0*/  SEL R22, R22, RZ, !P2 ;  /* 0x000000ff16167207 */ /* 0x000fc60005000000 */
[----:B------:R-:W-:Y:S02]  /*4a00*/  IMAD.X R3, RZ, RZ, R29, P3 ;  /* 0x000000ffff037224 */ /* 0x000fe400018e061d */
[----:B------:R-:W-:Y:S01]  /*4a10*/  IMAD.IADD R46, R47, 0x1, R22 ;  /* 0x000000012f2e7824 */ /* 0x000fe200078e0216 */
[----:B------:R-:W-:Y:S06]  /*4a20*/  BRA `(.L_x_139) ;  /* 0xffffffc800647947 */ /* 0x000fec000383ffff */
.L_x_104:
[----:B------:R-:W-:Y:S01]  /*4a30*/  BSSY B1, `(.L_x_140) ;  /* 0x0000006000017945 */ /* 0x000fe20003800000 */
[----:B------:R-:W-:Y:S01]  /*4a40*/  PLOP3.LUT P0, PT, P0, PT, PT, 0x8, 0x80 ;  /* 0x000000000080781c */ /* 0x000fe2000070e170 */
[----:B------:R-:W-:-:S12]  /*4a50*/  IMAD.MOV.U32 R21, RZ, RZ, -0x1 ;  /* 0xffffffffff157424 */ /* 0x000fd800078e00ff */
[----:B------:R-:W-:Y:S05]  /*4a60*/  WARPSYNC.COLLECTIVE R21, `(.L_x_141) ;  /* 0x0000000015087348 */ /* 0x000fea0003c00000 */
[----:B------:R-:W-:Y:S01]  /*4a70*/  VOTE.ANY P0, P0 ;  /* 0x0000000000ff7806 */ /* 0x000fe20000000100 */
[----:B------:R-:W-:-:S12]  /*4a80*/  ENDCOLLECTIVE ;  /* 0x000000000000791b */ /* 0x000fd80003800000 */
.L_x_141:
[----:B------:R-:W-:Y:S05]  /*4a90*/  BSYNC B1 ;  /* 0x0000000000017941 */ /* 0x000fea0003800000 */
.L_x_140:
[----:B------:R-:W-:Y:S05]  /*4aa0*/  BRA `(.L_x_142) ;  /* 0xffffffc800747947 */ /* 0x000fea000383ffff */
.L_x_106:
[----:B------:R-:W-:Y:S01]  /*4ab0*/  BSSY B1, `(.L_x_143) ;  /* 0x0000006000017945 */ /* 0x000fe20003800000 */
[----:B------:R-:W-:Y:S01]  /*4ac0*/  PLOP3.LUT P0, PT, P0, PT, PT, 0x8, 0x80 ;  /* 0x000000000080781c */ /* 0x000fe2000070e170 */
[----:B------:R-:W-:-:S12]  /*4ad0*/  IMAD.MOV.U32 R21, RZ, RZ, -0x1 ;  /* 0xffffffffff157424 */ /* 0x000fd800078e00ff */
[----:B------:R-:W-:Y:S05]  /*4ae0*/  WARPSYNC.COLLECTIVE R21, `(.L_x_144) ;  /* 0x0000000015087348 */ /* 0x000fea0003c00000 */
[----:B------:R-:W-:Y:S01]  /*4af0*/  VOTE.ANY P0, P0 ;  /* 0x0000000000ff7806 */ /* 0x000fe20000000100 */
[----:B------:R-:W-:-:S12]  /*4b00*/  ENDCOLLECTIVE ;  /* 0x000000000000791b */ /* 0x000fd80003800000 */
.L_x_144:
[----:B------:R-:W-:Y:S05]  /*4b10*/  BSYNC B1 ;  /* 0x0000000000017941 */ /* 0x000fea0003800000 */
.L_x_143:
[----:B------:R-:W-:Y:S05]  /*4b20*/  BRA `(.L_x_145) ;  /* 0xffffffc800c87947 */ /* 0x000fea000383ffff */
.L_x_108:
[----:B------:R-:W-:Y:S01]  /*4b30*/  BSSY B1, `(.L_x_146) ;  /* 0x0000006000017945 */ /* 0x000fe20003800000 */
[----:B------:R-:W-:Y:S01]  /*4b40*/  PLOP3.LUT P0, PT, P0, PT, PT, 0x8, 0x80 ;  /* 0x000000000080781c */ /* 0x000fe2000070e170 */
[----:B------:R-:W-:-:S12]  /*4b50*/  IMAD.MOV.U32 R21, RZ, RZ, -0x1 ;  /* 0xffffffffff157424 */ /* 0x000fd800078e00ff */
[----:B------:R-:W-:Y:S05]  /*4b60*/  WARPSYNC.COLLECTIVE R21, `(.L_x_147) ;  /* 0x0000000015087348 */ /* 0x000fea0003c00000 */
[----:B------:R-:W-:Y:S01]  /*4b70*/  VOTE.ANY R21, PT, P0 ;  /* 0x0000000000157806 */ /* 0x000fe200000e0100 */
[----:B------:R-:W-:Y:S06]  /*4b80*/  ENDCOLLECTIVE ;  /* 0x000000000000791b */ /* 0x000fec0003800000 */
.L_x_147:
[----:B------:R-:W-:Y:S05]  /*4b90*/  BSYNC B1 ;  /* 0x0000000000017941 */ /* 0x000fea0003800000 */
.L_x_146:
        /* <DEDUP_REMOVED lines=11> */
.L_x_148:
        /* <DEDUP_REMOVED lines=9> */
.L_x_149:
        /* <DEDUP_REMOVED lines=8> */
.L_x_150:
        /* <DEDUP_REMOVED lines=8> */
.L_x_151:
        /* <DEDUP_REMOVED lines=8> */
.L_x_152:
[----:B------:R-:W-:Y:S02]  /*4e60*/  SEL R22, R22, RZ, !P0 ;  /* 0x000000ff16167207 */ /* 0x000fe40004000000 */
[----:B------:R-:W-:Y:S02]  /*4e70*/  ISETP.NE.AND P0, PT, R26, 0x65, PT ;  /* 0x000000651a00780c */ /* 0x000fe40003f05270 */
[----:B------:R-:W-:-:S11]  /*4e80*/  IADD3 R46, PT, PT, R47, R22, R46 ;  /* 0x000000162f2e7210 */ /* 0x000fd60007ffe02e */
[----:B------:R-:W-:Y:S05]  /*4e90*/  WARPSYNC.COLLECTIVE R21, `(.L_x_153) ;  /* 0x0000000015087348 */ /* 0x000fea0003c00000 */
[----:B------:R-:W-:Y:S01]  /*4ea0*/  VOTE.ALL P0, P0 ;  /* 0x0000000000ff7806 */ /* 0x000fe20000000000 */
[----:B------:R-:W-:-:S12]  /*4eb0*/  ENDCOLLECTIVE ;  /* 0x000000000000791b */ /* 0x000fd80003800000 */
.L_x_153:
[----:B------:R-:W-:Y:S05]  /*4ec0*/  BRA `(.L_x_154) ;  /* 0xffffffc800607947 */ /* 0x000fea000383ffff */
.L_x_113:
[----:B------:R-:W-:Y:S01]  /*4ed0*/  BSSY B0, `(.L_x_155) ;  /* 0x0000006000007945 */ /* 0x000fe20003800000 */
[----:B------:R-:W-:Y:S01]  /*4ee0*/  PLOP3.LUT P0, PT, P0, PT, PT, 0x8, 0x80 ;  /* 0x000000000080781c */ /* 0x000fe2000070e170 */
[----:B------:R-:W-:-:S12]  /*4ef0*/  IMAD.MOV.U32 R21, RZ, RZ, -0x1 ;  /* 0xffffffffff157424 */ /* 0x000fd800078e00ff */
[----:B------:R-:W-:Y:S05]  /*4f00*/  WARPSYNC.COLLECTIVE R21, `(.L_x_156) ;  /* 0x0000000015087348 */ /* 0x000fea0003c00000 */
[----:B------:R-:W-:Y:S01]  /*4f10*/  VOTE.ANY P0, P0 ;  /* 0x0000000000ff7806 */ /* 0x000fe20000000100 */
[----:B------:R-:W-:-:S12]  /*4f20*/  ENDCOLLECTIVE ;  /* 0x000000000000791b */ /* 0x000fd80003800000 */
.L_x_156:
[----:B------:R-:W-:Y:S05]  /*4f30*/  BSYNC B0 ;  /* 0x0000000000007941 */ /* 0x000fea0003800000 */
.L_x_155:
[----:B------:R-:W-:Y:S05]  /*4f40*/  BRA `(.L_x_157) ;  /* 0xffffffe000987947 */ /* 0x000fea000383ffff */
.L_x_115:
[----:B------:R-:W-:Y:S01]  /*4f50*/  BSSY B0, `(.L_x_158) ;  /* 0x0000006000007945 */ /* 0x000fe20003800000 */
[----:B------:R-:W-:Y:S01]  /*4f60*/  PLOP3.LUT P0, PT, P0, PT, PT, 0x8, 0x80 ;  /* 0x000000000080781c */ /* 0x000fe2000070e170 */
[----:B------:R-:W-:-:S12]  /*4f70*/  IMAD.MOV.U32 R21, RZ, RZ, -0x1 ;  /* 0xffffffffff157424 */ /* 0x000fd800078e00ff */
[----:B------:R-:W-:Y:S05]  /*4f80*/  WARPSYNC.COLLECTIVE R21, `(.L_x_159) ;  /* 0x0000000015087348 */ /* 0x000fea0003c00000 */
[----:B------:R-:W-:Y:S01]  /*4f90*/  VOTE.ANY P0, P0 ;  /* 0x0000000000ff7806 */ /* 0x000fe20000000100 */
[----:B------:R-:W-:-:S12]  /*4fa0*/  ENDCOLLECTIVE ;  /* 0x000000000000791b */ /* 0x000fd80003800000 */
.L_x_159:
[----:B------:R-:W-:Y:S05]  /*4fb0*/  BSYNC B0 ;  /* 0x0000000000007941 */ /* 0x000fea0003800000 */
.L_x_158:
[----:B------:R-:W-:Y:S05]  /*4fc0*/  BRA `(.L_x_160) ;  /* 0xffffffe000ec7947 */ /* 0x000fea000383ffff */
.L_x_117:
[----:B------:R-:W0:Y:S01]  /*4fd0*/  S2R R26, SR_GEMASK ;  /* 0x00000000001a7919 */ /* 0x000e220000003c00 */
[----:B------:R-:W-:Y:S01]  /*4fe0*/  BSSY B0, `(.L_x_161) ;  /* 0x0000006000007945 */ /* 0x000fe20003800000 */
[----:B------:R-:W-:Y:S01]  /*4ff0*/  PLOP3.LUT P0, PT, P0, PT, PT, 0x8, 0x80 ;  /* 0x000000000080781c */ /* 0x000fe2000070e170 */
[----:B------:R-:W-:-:S12]  /*5000*/  IMAD.MOV.U32 R21, RZ, RZ, -0x1 ;  /* 0xffffffffff157424 */ /* 0x000fd800078e00ff */
[----:B0-----:R-:W-:Y:S05]  /*5010*/  WARPSYNC.COLLECTIVE R21, `(.L_x_162) ;  /* 0x0000000015087348 */ /* 0x001fea0003c00000 */
[----:B------:R-:W-:Y:S01]  /*5020*/  VOTE.ANY R21, PT, P0 ;  /* 0x0000000000157806 */ /* 0x000fe200000e0100 */
[----:B0-----:R-:W-:Y:S06]  /*5030*/  ENDCOLLECTIVE ;  /* 0x000000000000791b */ /* 0x001fec0003800000 */
.L_x_162:
[----:B------:R-:W-:Y:S05]  /*5040*/  BSYNC B0 ;  /* 0x0000000000007941 */ /* 0x000fea0003800000 */
.L_x_161:
[----:B------:R-:W-:Y:S01]  /*5050*/  LOP3.LUT R21, R21, 0x80000000, R26, 0xec, !PT ;  /* 0x8000000015157812 */ /* 0x000fe200078eec1a */
[----:B------:R-:W-:-:S04]  /*5060*/  IMAD.MOV.U32 R17, RZ, RZ, 0x1 ;  /* 0x00000001ff117424 */ /* 0x000fc800078e00ff */
        /* <DEDUP_REMOVED lines=8> */
.L_x_163:
[----:B------:R-:W-:Y:S01]  /*50f0*/  ISETP.GE.AND P0, PT, R38, R20, PT ;  /* 0x000000142600720c */ /* 0x000fe20003f06270 */
[----:B------:R-:W-:-:S03]  /*5100*/  IMAD.MOV.U32 R17, RZ, RZ, 0x2 ;  /* 0x00000002ff117424 */ /* 0x000fc600078e00ff */
[----:B------:R-:W-:-:S05]  /*5110*/  SEL R22, R22, RZ, !P0 ;  /* 0x000000ff16167207 */ /* 0x000fca0004000000 */
[----:B------:R-:W-:Y:S02]  /*5120*/  IMAD.IADD R43, R22, 0x1, R19 ;  /* 0x00000001162b7824 */ /* 0x000fe400078e0213 */
[----:B------:R-:W-:Y:S02]  /*5130*/  VIADD R19, R38, 0x2 ;  /* 0x0000000226137836 */ /* 0x000fe40000000000 */
[----:B------:R-:W-:-:S03]  /*5140*/  IMAD.MOV.U32 R16, RZ, RZ, R43 ;  /* 0x000000ffff107224 */ /* 0x000fc600078e002b */
[----:B------:R-:W-:Y:S01]  /*5150*/  ISETP.GT.AND P0, PT, R19, R20, PT ;  /* 0x000000141300720c */ /* 0x000fe20003f04270 */
[----:B------:R-:W-:-:S12]  /*5160*/  VIADD R19, R38, 0x4 ;  /* 0x0000000426137836 */ /* 0x000fd80000000000 */
[----:B------:R-:W-:Y:S05]  /*5170*/  WARPSYNC.COLLECTIVE R21, `(.L_x_164) ;  /* 0x0000000015087348 */ /* 0x000fea0003c00000 */
[----:B------:R0:W1:Y:S02]  /*5180*/  SHFL.DOWN P3, R22, R16, R17, R20 ;  /* 0x0800001110167389 */ /* 0x0000640000060014 */
[----:B01----:R-:W-:Y:S05]  /*5190*/  ENDCOLLECTIVE ;  /* 0x000000000000791b */ /* 0x003fea0003800000 */
.L_x_164:
[----:B------:R-:W-:Y:S01]  /*51a0*/  IMAD.MOV.U32 R17, RZ, RZ, 0x4 ;  /* 0x00000004ff117424 */ /* 0x000fe200078e00ff */
[----:B------:R-:W-:Y:S02]  /*51b0*/  SEL R22, R22, RZ, !P0 ;  /* 0x000000ff16167207 */ /* 0x000fe40004000000 */
[----:B------:R-:W-:-:S03]  /*51c0*/  ISETP.GT.AND P0, PT, R19, R20, PT ;  /* 0x000000141300720c */ /* 0x000fc60003f04270 */
[----:B------:R-:W-:Y:S02]  /*51d0*/  IMAD.IADD R45, R43, 0x1, R22 ;  /* 0x000000012b2d7824 */ /* 0x000fe400078e0216 */
[----:B------:R-:W-:Y:S02]  /*51e0*/  VIADD R43, R38, 0x8 ;  /* 0x00000008262b7836 */ /* 0x000fe40000000000 */
[----:B------:R-:W-:-:S07]  /*51f0*/  IMAD.MOV.U32 R16, RZ, RZ, R45 ;  /* 0x000000ffff107224 */ /* 0x000fce00078e002d */
[----:B------:R-:W-:Y:S05]  /*5200*/  WARPSYNC.COLLECTIVE R21, `(.L_x_165) ;  /* 0x0000000015087348 */ /* 0x000fea0003c00000 */
[----:B------:R0:W1:Y:S02]  /*5210*/  SHFL.DOWN P3, R22, R16, R17, R20 ;  /* 0x0800001110167389 */ /* 0x0000640000060014 */
[----:B01----:R-:W-:Y:S05]  /*5220*/  ENDCOLLECTIVE ;  /* 0x000000000000791b */ /* 0x003fea0003800000 */
.L_x_165:
        /* <DEDUP_REMOVED lines=9> */
.L_x_166:
[----:B------:R-:W-:Y:S01]  /*52c0*/  IMAD.MOV.U32 R17, RZ, RZ, 0x10 ;  /* 0x00000010ff117424 */ /* 0x000fe200078e00ff */
[----:B------:R-:W-:Y:S02]  /*52d0*/  SEL R22, R22, RZ, !P0 ;  /* 0x000000ff16167207 */ /* 0x000fe40004000000 */
[----:B------:R-:W-:-:S03]  /*52e0*/  ISETP.NE.AND P0, PT, R18, 0x65, PT ;  /* 0x000000651200780c */ /* 0x000fc60003f05270 */
[----:B------:R-:W-:Y:S02]  /*52f0*/  IMAD.IADD R43, R19, 0x1, R22 ;  /* 0x00000001132b7824 */ /* 0x000fe400078e0216 */
[----:B------:R-:W-:Y:S02]  /*5300*/  VIADD R19, R38, 0x10 ;  /* 0x0000001026137836 */ /* 0x000fe40000000000 */
[----:B------:R-:W-:-:S03]  /*5310*/  IMAD.MOV.U32 R16, RZ, RZ, R43 ;  /* 0x000000ffff107224 */ /* 0x000fc600078e002b */
[----:B------:R-:W-:-:S13]  /*5320*/  ISETP.GT.AND P2, PT, R19, R20, PT ;  /* 0x000000141300720c */ /* 0x000fda0003f44270 */
[----:B------:R-:W-:Y:S05]  /*5330*/  WARPSYNC.COLLECTIVE R21, `(.L_x_167) ;  /* 0x0000000015087348 */ /* 0x000fea0003c00000 */
[----:B------:R0:W1:Y:S02]  /*5340*/  SHFL.DOWN P3, R22, R16, R17, R20 ;  /* 0x0800001110167389 */ /* 0x0000640000060014 */
[----:B01----:R-:W-:Y:S05]  /*5350*/  ENDCOLLECTIVE ;  /* 0x000000000000791b */ /* 0x003fea0003800000 */
.L_x_167:
[----:B------:R-:W-:Y:S05]  /*5360*/  WARPSYNC.COLLECTIVE R21, `(.L_x_168) ;  /* 0x0000000015087348 */ /* 0x000fea0003c00000 */
[----:B------:R-:W-:Y:S01]  /*5370*/  VOTE.ALL P0, P0 ;  /* 0x0000000000ff7806 */ /* 0x000fe20000000000 */
[----:B------:R-:W-:-:S12]  /*5380*/  ENDCOLLECTIVE ;  /* 0x000000000000791b */ /* 0x000fd80003800000 */
.L_x_168:
[----:B------:R-:W-:Y:S02]  /*5390*/  IADD3 R44, P3, PT, R44, 0x100, RZ ;  /* 0x000001002c2c7810 */ /* 0x000fe40007f7e0ff */
[----:B------:R-:W-:-:S03]  /*53a0*/  SEL R22, R22, RZ, !P2 ;  /* 0x000000ff16167207 */ /* 0x000fc60005000000 */
[----:B------:R-:W-:Y:S02]  /*53b0*/  IMAD.X R45, RZ, RZ, R45, P3 ;  /* 0x000000ffff2d7224 */ /* 0x000fe400018e062d */
[----:B------:R-:W-:Y:S01]  /*53c0*/  IMAD.IADD R46, R43, 0x1, R22 ;  /* 0x000000012b2e7824 */ /* 0x000fe200078e0216 */
[----:B------:R-:W-:Y:S06]  /*53d0*/  BRA `(.L_x_169) ;  /* 0xffffffe000847947 */ /* 0x000fec000383ffff */
.L_x_119:
[----:B------:R-:W-:Y:S01]  /*53e0*/  BSSY B0, `(.L_x_170) ;  /* 0x0000006000007945 */ /* 0x000fe20003800000 */
[----:B------:R-:W-:Y:S01]  /*53f0*/  PLOP3.LUT P0, PT, P0, PT, PT, 0x8, 0x80 ;  /* 0x000000000080781c */ /* 0x000fe2000070e170 */
[----:B------:R-:W-:-:S12]  /*5400*/  IMAD.MOV.U32 R21, RZ, RZ, -0x1 ;  /* 0xffffffffff157424 */ /* 0x000fd800078e00ff */
[----:B------:R-:W-:Y:S05]  /*5410*/  WARPSYNC.COLLECTIVE R21, `(.L_x_171) ;  /* 0x0000000015087348 */ /* 0x000fea0003c00000 */
[----:B------:R-:W-:Y:S01]  /*5420*/  VOTE.ANY P0, P0 ;  /* 0x0000000000ff7806 */ /* 0x000fe20000000100 */
[----:B------:R-:W-:-:S12]  /*5430*/  ENDCOLLECTIVE ;  /* 0x000000000000791b */ /* 0x000fd80003800000 */
.L_x_171:
[----:B------:R-:W-:Y:S05]  /*5440*/  BSYNC B0 ;  /* 0x0000000000007941 */ /* 0x000fea0003800000 */
.L_x_170:
[----:B------:R-:W-:Y:S05]  /*5450*/  BRA `(.L_x_172) ;  /* 0xffffffe0008c7947 */ /* 0x000fea000383ffff */
.L_x_121:
[----:B------:R-:W-:Y:S01]  /*5460*/  BSSY B0, `(.L_x_173) ;  /* 0x0000006000007945 */ /* 0x000fe20003800000 */
[----:B------:R-:W-:Y:S01]  /*5470*/  PLOP3.LUT P0, PT, P0, PT, PT, 0x8, 0x80 ;  /* 0x000000000080781c */ /* 0x000fe2000070e170 */
[----:B------:R-:W-:-:S12]  /*5480*/  IMAD.MOV.U32 R21, RZ, RZ, -0x1 ;  /* 0xffffffffff157424 */ /* 0x000fd800078e00ff */
[----:B------:R-:W-:Y:S05]  /*5490*/  WARPSYNC.COLLECTIVE R21, `(.L_x_174) ;  /* 0x0000000015087348 */ /* 0x000fea0003c00000 */
[----:B------:R-:W-:Y:S01]  /*54a0*/  VOTE.ANY P0, P0 ;  /* 0x0000000000ff7806 */ /* 0x000fe20000000100 */
[----:B------:R-:W-:-:S12]  /*54b0*/  ENDCOLLECTIVE ;  /* 0x000000000000791b */ /* 0x000fd80003800000 */
.L_x_174:
[----:B------:R-:W-:Y:S05]  /*54c0*/  BSYNC B0 ;  /* 0x0000000000007941 */ /* 0x000fea0003800000 */
.L_x_173:
[----:B------:R-:W-:Y:S05]  /*54d0*/  BRA `(.L_x_175) ;  /* 0xffffffe000e07947 */ /* 0x000fea000383ffff */
.L_x_123:
[----:B------:R-:W-:Y:S01]  /*54e0*/  BSSY B0, `(.L_x_176) ;  /* 0x0000006000007945 */ /* 0x000fe20003800000 */
[----:B------:R-:W-:Y:S01]  /*54f0*/  PLOP3.LUT P0, PT, P0, PT, PT, 0x8, 0x80 ;  /* 0x000000000080781c */ /* 0x000fe2000070e170 */
[----:B------:R-:W-:-:S12]  /*5500*/  IMAD.MOV.U32 R21, RZ, RZ, -0x1 ;  /* 0xffffffffff157424 */ /* 0x000fd800078e00ff */
[----:B------:R-:W-:Y:S05]  /*5510*/  WARPSYNC.COLLECTIVE R21, `(.L_x_177) ;  /* 0x0000000015087348 */ /* 0x000fea0003c00000 */
[----:B------:R-:W-:Y:S01]  /*5520*/  VOTE.ANY R21, PT, P0 ;  /* 0x0000000000157806 */ /* 0x000fe200000e0100 */
[----:B------:R-:W-:Y:S06]  /*5530*/  ENDCOLLECTIVE ;  /* 0x000000000000791b */ /* 0x000fec0003800000 */
.L_x_177:
[----:B------:R-:W-:Y:S05]  /*5540*/  BSYNC B0 ;  /* 0x0000000000007941 */ /* 0x000fea0003800000 */
.L_x_176:
        /* <DEDUP_REMOVED lines=11> */
.L_x_178:
        /* <DEDUP_REMOVED lines=11> */
.L_x_179:
        /* <DEDUP_REMOVED lines=9> */
.L_x_180:
        /* <DEDUP_REMOVED lines=8> */
.L_x_181:
        /* <DEDUP_REMOVED lines=9> */
.L_x_182:
[----:B------:R-:W-:Y:S02]  /*5850*/  SEL R22, R22, RZ, !P0 ;  /* 0x000000ff16167207 */ /* 0x000fe40004000000 */
[----:B------:R-:W-:Y:S02]  /*5860*/  ISETP.NE.AND P0, PT, R18, 0x65, PT ;  /* 0x000000651200780c */ /* 0x000fe40003f05270 */
[----:B------:R-:W-:-:S11]  /*5870*/  IADD3 R46, PT, PT, R47, R22, R46 ;  /* 0x000000162f2e7210 */ /* 0x000fd60007ffe02e */
[----:B------:R-:W-:Y:S05]  /*5880*/  WARPSYNC.COLLECTIVE R21, `(.L_x_183) ;  /* 0x0000000015087348 */ /* 0x000fea0003c00000 */
[----:B------:R-:W-:Y:S01]  /*5890*/  VOTE.ALL P0, P0 ;  /* 0x0000000000ff7806 */ /* 0x000fe20000000000 */
[----:B------:R-:W-:-:S12]  /*58a0*/  ENDCOLLECTIVE ;  /* 0x000000000000791b */ /* 0x000fd80003800000 */
.L_x_183:
[----:B------:R-:W-:Y:S05]  /*58b0*/  BRA `(.L_x_184) ;  /* 0xffffffe000787947 */ /* 0x000fea000383ffff */
.L_x_185:
        /* <DEDUP_REMOVED lines=12> */
.L_x_219:


//--------------------- .text._ZN3cub18CUB_300001_SM_10006detail4scan20DeviceScanInitKernelINS0_13ScanTileStateIiLb1EEEEEvT_i --------------------------
	.section	.text._ZN3cub18CUB_300001_SM_10006detail4scan20DeviceScanInitKernelINS0_13ScanTileStateIiLb1EEEEEvT_i,"ax",@progbits
	.align	128
        .global         _ZN3cub18CUB_300001_SM_10006detail4scan20DeviceScanInitKernelINS0_13ScanTileStateIiLb1EEEEEvT_i
        .type           _ZN3cub18CUB_300001_SM_10006detail4scan20DeviceScanInitKernelINS0_13ScanTileStateIiLb1EEEEEvT_i,@function
        .size           _ZN3cub18CUB_300001_SM_10006detail4scan20DeviceScanInitKernelINS0_13ScanTileStateIiLb1EEEEEvT_i,(.L_x_220 - _ZN3cub18CUB_300001_SM_10006detail4scan20DeviceScanInitKernelINS0_13ScanTileStateIiLb1EEEEEvT_i)
        .other          _ZN3cub18CUB_300001_SM_10006detail4scan20DeviceScanInitKernelINS0_13ScanTileStateIiLb1EEEEEvT_i,@"STO_CUDA_ENTRY STV_DEFAULT"
_ZN3cub18CUB_300001_SM_10006detail4scan20DeviceScanInitKernelINS0_13ScanTileStateIiLb1EEEEEvT_i:
.text._ZN3cub18CUB_300001_SM_10006detail4scan20DeviceScanInitKernelINS0_13ScanTileStateIiLb1EEEEEvT_i:
[----:B------:R-:W-:Y:S01]  /*0000*/  LDC R1, c[0x0][0x37c] ;  /* 0x0000df00ff017b82 */ /* 0x000fe20000000800 */
[----:B------:R-:W0:Y:S07]  /*0010*/  S2R R0, SR_TID.X ;  /* 0x0000000000007919 */ /* 0x000e2e0000002100 */
[----:B------:R-:W1:Y:S01]  /*0020*/  S2UR UR6, SR_CTAID.X ;  /* 0x00000000000679c3 */ /* 0x000e620000002500 */
[----:B------:R-:W2:Y:S07]  /*0030*/  LDCU UR4, c[0x0][0x388] ;  /* 0x00007100ff0477ac */ /* 0x000eae0008000800 */
[----:B------:R-:W1:Y:S01]  /*0040*/  LDC R5, c[0x0][0x360] ;  /* 0x0000d800ff057b82 */ /* 0x000e620000000800 */
[----:B0-----:R-:W-:Y:S01]  /*0050*/  ISETP.GT.U32.AND P0, PT, R0, 0x1f, PT ;  /* 0x0000001f0000780c */ /* 0x001fe20003f04070 */
[----:B-1----:R-:W-:-:S03]  /*0060*/  IMAD R5, R5, UR6, R0 ;  /* 0x0000000605057c24 */ /* 0x002fc6000f8e0200 */
[----:B------:R-:W-:Y:S02]  /*0070*/  ISETP.NE.OR P0, PT, RZ, UR6, P0 ;  /* 0x00000006ff007c0c */ /* 0x000fe40008705670 */
[----:B--2---:R-:W-:Y:S01]  /*0080*/  ISETP.GE.AND P1, PT, R5, UR4, PT ;  /* 0x0000000405007c0c */ /* 0x004fe2000bf26270 */
[----:B------:R-:W0:-:S12]  /*0090*/  LDCU.64 UR4, c[0x0][0x358] ;  /* 0x00006b00ff0477ac */ /* 0x000e180008000a00 */
[----:B------:R-:W1:Y:S01]  /*00a0*/  @!P1 LDC.64 R2, c[0x0][0x380] ;  /* 0x0000e000ff029b82 */ /* 0x000e620000000a00 */
[----:B------:R-:W-:Y:S01]  /*00b0*/  @!P1 MOV R4, 0x63 ;  /* 0x0000006300049802 */ /* 0x000fe20000000f00 */
[----:B-1----:R-:W-:-:S04]  /*00c0*/  @!P1 IMAD.WIDE R2, R5, 0x8, R2 ;  /* 0x0000000805029825 */ /* 0x002fc800078e0202 */
[----:B------:R-:W-:-:S05]  /*00d0*/  HFMA2 R5, -RZ, RZ, 0, 0 ;  /* 0x00000000ff057431 */ /* 0x000fca00000001ff */
[----:B0-----:R0:W-:Y:S01]  /*00e0*/  @!P1 STG.E.64 desc[UR4][R2.64+0x100], R4 ;  /* 0x0001000402009986 */ /* 0x0011e2000c101b04 */
[----:B------:R-:W-:Y:S05]  /*00f0*/  @P0 EXIT ;  /* 0x000000000000094d */ /* 0x000fea0003800000 */
[----:B0-----:R-:W0:Y:S02]  /*0100*/  LDC.64 R2, c[0x0][0x380] ;  /* 0x0000e000ff027b82 */ /* 0x001e240000000a00 */
[----:B0-----:R-:W-:-:S05]  /*0110*/  IMAD.WIDE.U32 R2, R0, 0x8, R2 ;  /* 0x0000000800027825 */ /* 0x001fca00078e0002 */
[----:B------:R-:W-:Y:S01]  /*0120*/  STG.E.64 desc[UR4][R2.64], RZ ;  /* 0x000000ff02007986 */ /* 0x000fe2000c101b04 */
[----:B------:R-:W-:Y:S05]  /*0130*/  EXIT ;  /* 0x000000000000794d */ /* 0x000fea0003800000 */
.L_x_186:
        /* <DEDUP_REMOVED lines=12> */
.L_x_220:


//--------------------- .text._ZN3cub18CUB_300001_SM_10006detail8for_each13static_kernelINS2_12policy_hub_t12policy_500_tEmN6thrust24THRUST_300001_SM_1000_NS8cuda_cub20__uninitialized_fill7functorINS7_10device_ptrIiEEiEEEEvT0_T1_ --------------------------
	.section	.text._ZN3cub18CUB_300001_SM_10006detail8for_each13static_kernelINS2_12policy_hub_t12policy_500_tEmN6thrust24THRUST_300001_SM_1000_NS8cuda_cub20__uninitialized_fill7functorINS7_10device_ptrIiEEiEEEEvT0_T1_,"ax",@progbits
	.align	128
        .global         _ZN3cub18CUB_300001_SM_10006detail8for_each13static_kernelINS2_12policy_hub_t12policy_500_tEmN6thrust24THRUST_300001_SM_1000_NS8cuda_cub20__uninitialized_fill7functorINS7_10device_ptrIiEEiEEEEvT0_T1_
        .type           _ZN3cub18CUB_300001_SM_10006detail8for_each13static_kernelINS2_12policy_hub_t12policy_500_tEmN6thrust24THRUST_300001_SM_1000_NS8cuda_cub20__uninitialized_fill7functorINS7_10device_ptrIiEEiEEEEvT0_T1_,@function
        .size           _ZN3cub18CUB_300001_SM_10006detail8for_each13static_kernelINS2_12policy_hub_t12policy_500_tEmN6thrust24THRUST_300001_SM_1000_NS8cuda_cub20__uninitialized_fill7functorINS7_10device_ptrIiEEiEEEEvT0_T1_,(.L_x_221 - _ZN3cub18CUB_300001_SM_10006detail8for_each13static_kernelINS2_12policy_hub_t12policy_500_tEmN6thrust24THRUST_300001_SM_1000_NS8cuda_cub20__uninitialized_fill7functorINS7_10device_ptrIiEEiEEEEvT0_T1_)
        .other          _ZN3cub18CUB_300001_SM_10006detail8for_each13static_kernelINS2_12policy_hub_t12policy_500_tEmN6thrust24THRUST_300001_SM_1000_NS8cuda_cub20__uninitialized_fill7functorINS7_10device_ptrIiEEiEEEEvT0_T1_,@"STO_CUDA_ENTRY STV_DEFAULT"
_ZN3cub18CUB_300001_SM_10006detail8for_each13static_kernelINS2_12policy_hub_t12policy_500_tEmN6thrust24THRUST_300001_SM_1000_NS8cuda_cub20__uninitialized_fill7functorINS7_10device_ptrIiEEiEEEEvT0_T1_:
.text._ZN3cub18CUB_300001_SM_10006detail8for_each13static_kernelINS2_12policy_hub_t12policy_500_tEmN6thrust24THRUST_300001_SM_1000_NS8cuda_cub20__uninitialized_fill7functorINS7_10device_ptrIiEEiEEEEvT0_T1_:
[----:B------:R-:W-:Y:S08]  /*0000*/  LDC R1, c[0x0][0x37c] ;  /* 0x0000df00ff017b82 */ /* 0x000ff00000000800 */
[----:B------:R-:W0:Y:S01]  /*0010*/  S2UR UR4, SR_CTAID.X ;  /* 0x00000000000479c3 */ /* 0x000e220000002500 */
[----:B------:R-:W1:Y:S01]  /*0020*/  LDCU.64 UR6, c[0x0][0x380] ;  /* 0x00007000ff0677ac */ /* 0x000e620008000a00 */
[----:B------:R-:W2:Y:S01]  /*0030*/  LDCU.64 UR8, c[0x0][0x358] ;  /* 0x00006b00ff0877ac */ /* 0x000ea20008000a00 */
[----:B0-----:R-:W-:-:S04]  /*0040*/  UIMAD.WIDE.U32 UR4, UR4, 0x200, URZ ;  /* 0x00000200040478a5 */ /* 0x001fc8000f8e00ff */
[----:B-1----:R-:W-:-:S04]  /*0050*/  UIADD3 UR6, UP0, UPT, -UR4, UR6, URZ ;  /* 0x0000000604067290 */ /* 0x002fc8000ff1e1ff */
[----:B------:R-:W-:Y:S02]  /*0060*/  UIADD3.X UR7, UPT, UPT, ~UR5, UR7, URZ, UP0, !UPT ;  /* 0x0000000705077290 */ /* 0x000fe400087fe5ff */
[----:B------:R-:W-:-:S04]  /*0070*/  UISETP.GE.U32.AND UP0, UPT, UR6, 0x200, UPT ;  /* 0x000002000600788c */ /* 0x000fc8000bf06070 */
[----:B------:R-:W-:-:S09]  /*0080*/  UISETP.GE.U32.AND.EX UP0, UPT, UR7, URZ, UPT, UP0 ;  /* 0x000000ff0700728c */ /* 0x000fd2000bf06100 */
[----:B--2---:R-:W-:Y:S05]  /*0090*/  BRA.U !UP0, `(.L_x_187) ;  /* 0x0000000108287547 */ /* 0x004fea000b800000 */
[----:B------:R-:W0:Y:S01]  /*00a0*/  S2R R0, SR_TID.X ;  /* 0x0000000000007919 */ /* 0x000e220000002100 */
[----:B------:R-:W1:Y:S01]  /*00b0*/  LDCU.64 UR6, c[0x0][0x388] ;  /* 0x00007100ff0677ac */ /* 0x000e620008000a00 */
[----:B------:R-:W2:Y:S01]  /*00c0*/  LDC R5, c[0x0][0x390] ;  /* 0x0000e400ff057b82 */ /* 0x000ea20000000800 */
[----:B0-----:R-:W-:-:S05]  /*00d0*/  IADD3 R0, P0, PT, R0, UR4, RZ ;  /* 0x0000000400007c10 */ /* 0x001fca000ff1e0ff */
[----:B------:R-:W-:Y:S01]  /*00e0*/  IMAD.X R3, RZ, RZ, UR5, P0 ;  /* 0x00000005ff037e24 */ /* 0x000fe200080e06ff */
[----:B-1----:R-:W-:-:S04]  /*00f0*/  LEA R2, P0, R0, UR6, 0x2 ;  /* 0x0000000600027c11 */ /* 0x002fc8000f8010ff */
[----:B------:R-:W-:-:S05]  /*0100*/  LEA.HI.X R3, R0, UR7, R3, 0x2, P0 ;  /* 0x0000000700037c11 */ /* 0x000fca00080f1403 */
[----:B--2---:R-:W-:Y:S04]  /*0110*/  STG.E desc[UR8][R2.64], R5 ;  /* 0x0000000502007986 */ /* 0x004fe8000c101908 */
[----:B------:R-:W-:Y:S01]  /*0120*/  STG.E desc[UR8][R2.64+0x400], R5 ;  /* 0x0004000502007986 */ /* 0x000fe2000c101908 */
[----:B------:R-:W-:Y:S05]  /*0130*/  EXIT ;  /* 0x000000000000794d */ /* 0x000fea0003800000 */
.L_x_187:
[----:B------:R-:W0:Y:S01]  /*0140*/  S2R R0, SR_TID.X ;  /* 0x0000000000007919 */ /* 0x000e220000002100 */
[----:B------:R-:W-:Y:S01]  /*0150*/  IMAD.U32 R2, RZ, RZ, UR7 ;  /* 0x00000007ff027e24 */ /* 0x000fe2000f8e00ff */
[----:B------:R-:W1:Y:S01]  /*0160*/  LDCU.64 UR10, c[0x0][0x388] ;  /* 0x00007100ff0a77ac */ /* 0x000e620008000a00 */
[----:B------:R-:W-:Y:S01]  /*0170*/  IMAD.U32 R4, RZ, RZ, UR7 ;  /* 0x00000007ff047e24 */ /* 0x000fe2000f8e00ff */
[----:B0-----:R-:W-:-:S04]  /*0180*/  ISETP.LT.U32.AND P0, PT, R0, UR6, PT ;  /* 0x0000000600007c0c */ /* 0x001fc8000bf01070 */
[----:B------:R-:W-:Y:S01]  /*0190*/  ISETP.GT.U32.AND.EX P0, PT, R2, RZ, PT, P0 ;  /* 0x000000ff0200720c */ /* 0x000fe20003f04100 */
[C---:B------:R-:W-:Y:S01]  /*01a0*/  VIADD R2, R0.reuse, 0x100 ;  /* 0x0000010000027836 */ /* 0x040fe20000000000 */
[----:B------:R-:W-:-:S04]  /*01b0*/  IADD3 R0, P2, PT, R0, UR4, RZ ;  /* 0x0000000400007c10 */ /* 0x000fc8000ff5e0ff */
[----:B------:R-:W-:Y:S01]  /*01c0*/  ISETP.LT.U32.AND P1, PT, R2, UR6, PT ;  /* 0x0000000602007c0c */ /* 0x000fe2000bf21070 */
[----:B------:R-:W-:Y:S01]  /*01d0*/  IMAD.X R3, RZ, RZ, UR5, P2 ;  /* 0x00000005ff037e24 */ /* 0x000fe200090e06ff */
[----:B-1----:R-:W-:Y:S02]  /*01e0*/  LEA R2, P2, R0, UR10, 0x2 ;  /* 0x0000000a00027c11 */ /* 0x002fe4000f8410ff */
[----:B------:R-:W-:Y:S02]  /*01f0*/  ISETP.GT.U32.AND.EX P1, PT, R4, RZ, PT, P1 ;  /* 0x000000ff0400720c */ /* 0x000fe40003f24110 */
[----:B------:R-:W-:Y:S01]  /*0200*/  LEA.HI.X R3, R0, UR11, R3, 0x2, P2 ;  /* 0x0000000b00037c11 */ /* 0x000fe200090f1403 */
[----:B------:R-:W0:Y:S04]  /*0210*/  @P0 LDC R5, c[0x0][0x390] ;  /* 0x0000e400ff050b82 */ /* 0x000e280000000800 */
[----:B0-----:R0:W-:Y:S06]  /*0220*/  @P0 STG.E desc[UR8][R2.64], R5 ;  /* 0x0000000502000986 */ /* 0x0011ec000c101908 */
[----:B------:R-:W-:Y:S05]  /*0230*/  @!P1 EXIT ;  /* 0x000000000000994d */ /* 0x000fea0003800000 */
[----:B0-----:R-:W0:Y:S02]  /*0240*/  LDC R5, c[0x0][0x390] ;  /* 0x0000e400ff057b82 */ /* 0x001e240000000800 */
[----:B0-----:R-:W-:Y:S01]  /*0250*/  STG.E desc[UR8][R2.64+0x400], R5 ;  /* 0x0004000502007986 */ /* 0x001fe2000c101908 */
[----:B------:R-:W-:Y:S05]  /*0260*/  EXIT ;  /* 0x000000000000794d */ /* 0x000fea0003800000 */
.L_x_188:
        /* <DEDUP_REMOVED lines=9> */
.L_x_221:


//--------------------- .text._ZN3cub18CUB_300001_SM_10006detail11EmptyKernelIvEEvv --------------------------
	.section	.text._ZN3cub18CUB_300001_SM_10006detail11EmptyKernelIvEEvv,"ax",@progbits
	.align	128
        .global         _ZN3cub18CUB_300001_SM_10006detail11EmptyKernelIvEEvv
        .type           _ZN3cub18CUB_300001_SM_10006detail11EmptyKernelIvEEvv,@function
        .size           _ZN3cub18CUB_300001_SM_10006detail11EmptyKernelIvEEvv,(.L_x_222 - _ZN3cub18CUB_300001_SM_10006detail11EmptyKernelIvEEvv)
        .other          _ZN3cub18CUB_300001_SM_10006detail11EmptyKernelIvEEvv,@"STO_CUDA_ENTRY STV_DEFAULT"
_ZN3cub18CUB_300001_SM_10006detail11EmptyKernelIvEEvv:
.text._ZN3cub18CUB_300001_SM_10006detail11EmptyKernelIvEEvv:
[----:B------:R-:W-:Y:S01]  /*0000*/  LDC R1, c[0x0][0x37c] ;  /* 0x0000df00ff017b82 */ /* 0x000fe20000000800 */
[----:B------:R-:W-:Y:S05]  /*0010*/  EXIT ;  /* 0x000000000000794d */ /* 0x000fea0003800000 */
.L_x_189:
        /* <DEDUP_REMOVED lines=14> */
.L_x_222:


//--------------------- .text._Z25intersection_write_kernelPKfS0_iS0_S0_iPKiPfS3_PiS4_ --------------------------
	.section	.text._Z25intersection_write_kernelPKfS0_iS0_S0_iPKiPfS3_PiS4_,"ax",@progbits
	.align	128
        .global         _Z25intersection_write_kernelPKfS0_iS0_S0_iPKiPfS3_PiS4_
        .type           _Z25intersection_write_kernelPKfS0_iS0_S0_iPKiPfS3_PiS4_,@function
        .size           _Z25intersection_write_kernelPKfS0_iS0_S0_iPKiPfS3_PiS4_,(.L_x_223 - _Z25intersection_write_kernelPKfS0_iS0_S0_iPKiPfS3_PiS4_)
        .other          _Z25intersection_write_kernelPKfS0_iS0_S0_iPKiPfS3_PiS4_,@"STO_CUDA_ENTRY STV_DEFAULT"
_Z25intersection_write_kernelPKfS0_iS0_S0_iPKiPfS3_PiS4_:
.text._Z25intersection_write_kernelPKfS0_iS0_S0_iPKiPfS3_PiS4_:
[----:B------:R-:W-:Y:S01]  /*0000*/  LDC R1, c[0x0][0x37c] ;  /* 0x0000df00ff017b82 */ /* 0x000fe20000000800 */
[----:B------:R-:W0:Y:S07]  /*0010*/  S2R R3, SR_TID.X ;  /* 0x0000000000037919 */ /* 0x000e2e0000002100 */
[----:B------:R-:W0:Y:S01]  /*0020*/  S2UR UR4, SR_CTAID.X ;  /* 0x00000000000479c3 */ /* 0x000e220000002500 */
[----:B------:R-:W1:Y:S07]  /*0030*/  LDCU UR5, c[0x0][0x390] ;  /* 0x00007200ff0577ac */ /* 0x000e6e0008000800 */
[----:B------:R-:W0:Y:S02]  /*0040*/  LDC R0, c[0x0][0x360] ;  /* 0x0000d800ff007b82 */ /* 0x000e240000000800 */
[----:B0-----:R-:W-:-:S05]  /*0050*/  IMAD R0, R0, UR4, R3 ;  /* 0x0000000400007c24 */ /* 0x001fca000f8e0203 */
[----:B-1----:R-:W-:-:S13]  /*0060*/  ISETP.GE.AND P0, PT, R0, UR5, PT ;  /* 0x0000000500007c0c */ /* 0x002fda000bf06270 */
[----:B------:R-:W-:Y:S05]  /*0070*/  @P0 EXIT ;  /* 0x000000000000094d */ /* 0x000fea0003800000 */
[----:B------:R-:W0:Y:S01]  /*0080*/  LDC.64 R4, c[0x0][0x380] ;  /* 0x0000e000ff047b82 */ /* 0x000e220000000a00 */
[----:B------:R-:W1:Y:S01]  /*0090*/  LDCU.64 UR4, c[0x0][0x358] ;  /* 0x00006b00ff0477ac */ /* 0x000e620008000a00 */
[----:B------:R-:W2:Y:S06]  /*00a0*/  LDCU UR6, c[0x0][0x3a8] ;  /* 0x00007500ff0677ac */ /* 0x000eac0008000800 */
[----:B------:R-:W3:Y:S08]  /*00b0*/  LDC.64 R8, c[0x0][0x388] ;  /* 0x0000e200ff087b82 */ /* 0x000ef00000000a00 */
[----:B------:R-:W4:Y:S01]  /*00c0*/  LDC.64 R10, c[0x0][0x3b0] ;  /* 0x0000ec00ff0a7b82 */ /* 0x000f220000000a00 */
[----:B0-----:R-:W-:-:S06]  /*00d0*/  IMAD.WIDE R4, R0, 0x4, R4 ;  /* 0x0000000400047825 */ /* 0x001fcc00078e0204 */
[----:B-1----:R0:W5:Y:S01]  /*00e0*/  LDG.E R4, desc[UR4][R4.64] ;  /* 0x0000000404047981 */ /* 0x002162000c1e1900 */
[----:B---3--:R-:W-:-:S05]  /*00f0*/  IMAD.WIDE R8, R0, 0x4, R8 ;  /* 0x0000000400087825 */ /* 0x008fca00078e0208 */
[----:B------:R0:W5:Y:S01]  /*0100*/  LDG.E R2, desc[UR4][R8.64] ;  /* 0x0000000408027981 */ /* 0x000162000c1e1900 */
[----:B----4-:R-:W-:-:S05]  /*0110*/  IMAD.WIDE R10, R0, 0x4, R10 ;  /* 0x00000004000a7825 */ /* 0x010fca00078e020a */
[----:B------:R0:W5:Y:S01]  /*0120*/  LDG.E R3, desc[UR4][R10.64] ;  /* 0x000000040a037981 */ /* 0x000162000c1e1900 */
[----:B--2---:R-:W-:Y:S01]  /*0130*/  UISETP.GE.AND UP0, UPT, UR6, 0x1, UPT ;  /* 0x000000010600788c */ /* 0x004fe2000bf06270 */
[----:B------:R-:W-:Y:S02]  /*0140*/  IMAD.MOV.U32 R12, RZ, RZ, RZ ;  /* 0x000000ffff0c7224 */ /* 0x000fe400078e00ff */
[----:B------:R-:W-:-:S06]  /*0150*/  IMAD.MOV.U32 R7, RZ, RZ, RZ ;  /* 0x000000ffff077224 */ /* 0x000fcc00078e00ff */
[----:B0-----:R-:W-:Y:S05]  /*0160*/  BRA.U !UP0, `(.L_x_190) ;  /* 0x0000000108407547 */ /* 0x001fea000b800000 */
[----:B------:R-:W0:Y:S01]  /*0170*/  LDC.64 R10, c[0x0][0x3a0] ;  /* 0x0000e800ff0a7b82 */ /* 0x000e220000000a00 */
[----:B------:R-:W1:Y:S01]  /*0180*/  LDCU UR7, c[0x0][0x3a8] ;  /* 0x00007500ff0777ac */ /* 0x000e620008000800 */
[----:B------:R-:W-:Y:S01]  /*0190*/  BSSY.RECONVERGENT B0, `(.L_x_190) ;  /* 0x000000d000007945 */ /* 0x000fe20003800200 */
[----:B------:R-:W-:Y:S01]  /*01a0*/  IMAD.MOV.U32 R7, RZ, RZ, RZ ;  /* 0x000000ffff077224 */ /* 0x000fe200078e00ff */
[----:B-1----:R-:W-:-:S07]  /*01b0*/  MOV R6, UR7 ;  /* 0x0000000700067c02 */ /* 0x002fce0008000f00 */
.L_x_191:
[----:B------:R-:W-:-:S05]  /*01c0*/  IMAD.IADD R5, R6, 0x1, -R7 ;  /* 0x0000000106057824 */ /* 0x000fca00078e0a07 */
[----:B------:R-:W-:-:S04]  /*01d0*/  LEA.HI R8, R5, R5, RZ, 0x1 ;  /* 0x0000000505087211 */ /* 0x000fc800078f08ff */
[----:B------:R-:W-:-:S05]  /*01e0*/  LEA.HI.SX32 R5, R8, R7, 0x1f ;  /* 0x0000000708057211 */ /* 0x000fca00078ffaff */
[----:B0-----:R-:W-:-:S06]  /*01f0*/  IMAD.WIDE R8, R5, 0x4, R10 ;  /* 0x0000000405087825 */ /* 0x001fcc00078e020a */
[----:B------:R-:W2:Y:S02]  /*0200*/  LDG.E R9, desc[UR4][R8.64] ;  /* 0x0000000408097981 */ /* 0x000ea4000c1e1900 */
[----:B--2--5:R-:W-:-:S04]  /*0210*/  FSETP.GTU.AND P0, PT, R9, R4, PT ;  /* 0x000000040900720b */ /* 0x024fc80003f0c000 */
[----:B------:R-:W-:-:S09]  /*0220*/  SEL R6, R6, R5, !P0 ;  /* 0x0000000506067207 */ /* 0x000fd20004000000 */
[----:B------:R-:W-:-:S05]  /*0230*/  @!P0 VIADD R7, R5, 0x1 ;  /* 0x0000000105078836 */ /* 0x000fca0000000000 */
[----:B------:R-:W-:-:S13]  /*0240*/  ISETP.GE.AND P0, PT, R7, R6, PT ;  /* 0x000000060700720c */ /* 0x000fda0003f06270 */
[----:B------:R-:W-:Y:S05]  /*0250*/  @!P0 BRA `(.L_x_191) ;  /* 0xfffffffc00d88947 */ /* 0x000fea000383ffff */
[----:B------:R-:W-:Y:S05]  /*0260*/  BSYNC.RECONVERGENT B0 ;  /* 0x0000000000007941 */ /* 0x000fea0003800200 */
.L_x_190:
[----:B------:R-:W-:Y:S05]  /*0270*/  BRA.U !UP0, `(.L_x_192) ;  /* 0x0000000108407547 */ /* 0x000fea000b800000 */
[----:B------:R-:W0:Y:S01]  /*0280*/  LDC.64 R10, c[0x0][0x398] ;  /* 0x0000e600ff0a7b82 */ /* 0x000e220000000a00 */
[----:B------:R-:W1:Y:S01]  /*0290*/  LDCU UR7, c[0x0][0x3a8] ;  /* 0x00007500ff0777ac */ /* 0x000e620008000800 */
[----:B------:R-:W-:Y:S01]  /*02a0*/  HFMA2 R12, -RZ, RZ, 0, 0 ;  /* 0x00000000ff0c7431 */ /* 0x000fe200000001ff */
[----:B------:R-:W-:Y:S01]  /*02b0*/  BSSY.RECONVERGENT B0, `(.L_x_192) ;  /* 0x000000c000007945 */ /* 0x000fe20003800200 */
[----:B-1----:R-:W-:-:S07]  /*02c0*/  IMAD.U32 R5, RZ, RZ, UR7 ;  /* 0x00000007ff057e24 */ /* 0x002fce000f8e00ff */
.L_x_193:
[----:B------:R-:W-:-:S05]  /*02d0*/  IMAD.IADD R6, R5, 0x1, -R12 ;  /* 0x0000000105067824 */ /* 0x000fca00078e0a0c */
[----:B------:R-:W-:-:S04]  /*02e0*/  LEA.HI R9, R6, R6, RZ, 0x1 ;  /* 0x0000000606097211 */ /* 0x000fc800078f08ff */
[----:B------:R-:W-:-:S05]  /*02f0*/  LEA.HI.SX32 R6, R9, R12, 0x1f ;  /* 0x0000000c09067211 */ /* 0x000fca00078ffaff */
[----:B0-----:R-:W-:-:S06]  /*0300*/  IMAD.WIDE R8, R6, 0x4, R10 ;  /* 0x0000000406087825 */ /* 0x001fcc00078e020a */
[----:B------:R-:W2:Y:S02]  /*0310*/  LDG.E R9, desc[UR4][R8.64] ;  /* 0x0000000408097981 */ /* 0x000ea4000c1e1900 */
[----:B--2--5:R-:W-:-:S04]  /*0320*/  FSETP.GEU.AND P0, PT, R9, R2, PT ;  /* 0x000000020900720b */ /* 0x024fc80003f0e000 */
[----:B------:R-:W-:-:S09]  /*0330*/  SEL R5, R5, R6, !P0 ;  /* 0x0000000605057207 */ /* 0x000fd20004000000 */
[----:B------:R-:W-:-:S04]  /*0340*/  @!P0 IADD3 R12, PT, PT, R6, 0x1, RZ ;  /* 0x00000001060c8810 */ /* 0x000fc80007ffe0ff */
[----:B------:R-:W-:-:S13]  /*0350*/  ISETP.GE.AND P0, PT, R12, R5, PT ;  /* 0x000000050c00720c */ /* 0x000fda0003f06270 */
[----:B------:R-:W-:Y:S05]  /*0360*/  @!P0 BRA `(.L_x_193) ;  /* 0xfffffffc00d88947 */ /* 0x000fea000383ffff */
[----:B------:R-:W-:Y:S05]  /*0370*/  BSYNC.RECONVERGENT B0 ;  /* 0x0000000000007941 */ /* 0x000fea0003800200 */
.L_x_192:
[----:B------:R-:W-:-:S04]  /*0380*/  VIMNMX R6, PT, PT, R12, UR6, PT ;  /* 0x000000060c067c48 */ /* 0x000fc8000bfe0100 */
[----:B------:R-:W-:-:S13]  /*0390*/  ISETP.GT.AND P0, PT, R6, R7, PT ;  /* 0x000000070600720c */ /* 0x000fda0003f04270 */
[----:B------:R-:W-:Y:S05]  /*03a0*/  @!P0 EXIT ;  /* 0x000000000000894d */ /* 0x000fea0003800000 */
[----:B------:R-:W-:Y:S01]  /*03b0*/  VIADD R20, R7, 0x1 ;  /* 0x0000000107147836 */ /* 0x000fe20000000000 */
[----:B------:R-:W-:Y:S04]  /*03c0*/  BSSY.RECONVERGENT B0, `(.L_x_194) ;  /* 0x0000071000007945 */ /* 0x000fe80003800200 */
[----:B------:R-:W-:-:S04]  /*03d0*/  VIMNMX R6, PT, PT, R6, R20, !PT ;  /* 0x0000001406067248 */ /* 0x000fc80007fe0100 */
[C---:B------:R-:W-:Y:S01]  /*03e0*/  IADD3 R30, PT, PT, -R7.reuse, R6, RZ ;  /* 0x00000006071e7210 */ /* 0x040fe20007ffe1ff */
[----:B------:R-:W-:Y:S02]  /*03f0*/  IMAD.IADD R5, R7, 0x1, -R6 ;  /* 0x0000000107057824 */ /* 0x000fe400078e0a06 */
[----:B------:R-:W-:-:S03]  /*0400*/  IMAD.MOV.U32 R6, RZ, RZ, RZ ;  /* 0x000000ffff067224 */ /* 0x000fc600078e00ff */
[----:B------:R-:W-:Y:S02]  /*0410*/  ISETP.GT.U32.AND P0, PT, R5, -0x4, PT ;  /* 0xfffffffc0500780c */ /* 0x000fe40003f04070 */
[----:B------:R-:W-:-:S11]  /*0420*/  LOP3.LUT R5, R30, 0x3, RZ, 0xc0, !PT ;  /* 0x000000031e057812 */ /* 0x000fd600078ec0ff */
[----:B------:R-:W-:Y:S05]  /*0430*/  @P0 BRA `(.L_x_195) ;  /* 0x0000000400a40947 */ /* 0x000fea0003800000 */
[----:B------:R-:W0:Y:S01]  /*0440*/  LDC.64 R8, c[0x0][0x3a0] ;  /* 0x0000e800ff087b82 */ /* 0x000e220000000a00 */
[----:B------:R-:W-:Y:S01]  /*0450*/  LOP3.LUT R30, R30, 0xfffffffc, RZ, 0xc0, !PT ;  /* 0xfffffffc1e1e7812 */ /* 0x000fe200078ec0ff */
[----:B------:R-:W-:Y:S01]  /*0460*/  BSSY.RECONVERGENT B1, `(.L_x_196) ;  /* 0x0000065000017945 */ /* 0x000fe20003800200 */
[----:B------:R-:W-:Y:S01]  /*0470*/  IMAD.MOV.U32 R7, RZ, RZ, R20 ;  /* 0x000000ffff077224 */ /* 0x000fe200078e0014 */
[----:B------:R-:W-:Y:S02]  /*0480*/  MOV R6, RZ ;  /* 0x000000ff00067202 */ /* 0x000fe40000000f00 */
[----:B------:R-:W-:Y:S02]  /*0490*/  IMAD.MOV R30, RZ, RZ, -R30 ;  /* 0x000000ffff1e7224 */ /* 0x000fe400078e0a1e */
[----:B------:R-:W1:Y:S08]  /*04a0*/  LDC.64 R10, c[0x0][0x398] ;  /* 0x0000e600ff0a7b82 */ /* 0x000e700000000a00 */
[----:B------:R-:W2:Y:S08]  /*04b0*/  LDC.64 R12, c[0x0][0x3b8] ;  /* 0x0000ee00ff0c7b82 */ /* 0x000eb00000000a00 */
[----:B------:R-:W3:Y:S08]  /*04c0*/  LDC.64 R14, c[0x0][0x3d0] ;  /* 0x0000f400ff0e7b82 */ /* 0x000ef00000000a00 */
[----:B------:R-:W4:Y:S08]  /*04d0*/  LDC.64 R16, c[0x0][0x3c0] ;  /* 0x0000f000ff107b82 */ /* 0x000f300000000a00 */
[----:B------:R-:W0:Y:S02]  /*04e0*/  LDC.64 R18, c[0x0][0x3c8] ;  /* 0x0000f200ff127b82 */ /* 0x000e240000000a00 */
.L_x_199:
[----:B------:R-:W-:Y:S01]  /*04f0*/  VIADD R31, R7, 0xffffffff ;  /* 0xffffffff071f7836 */ /* 0x000fe20000000000 */
[----:B0-----:R-:W2:Y:S03]  /*0500*/  LDC.64 R28, c[0x0][0x3c0] ;  /* 0x0000f000ff1c7b82 */ /* 0x001ea60000000a00 */
[----:B-1----:R-:W-:-:S04]  /*0510*/  IMAD.WIDE R22, R31, 0x4, R10 ;  /* 0x000000041f167825 */ /* 0x002fc800078e020a */
[----:B0-----:R-:W-:Y:S01]  /*0520*/  IMAD.WIDE R20, R31, 0x4, R8 ;  /* 0x000000041f147825 */ /* 0x001fe200078e0208 */
[----:B------:R-:W3:Y:S04]  /*0530*/  LDG.E R25, desc[UR4][R22.64] ;  /* 0x0000000416197981 */ /* 0x000ee8000c1e1900 */
[----:B------:R-:W4:Y:S01]  /*0540*/  LDG.E R33, desc[UR4][R20.64] ;  /* 0x0000000414217981 */ /* 0x000f22000c1e1900 */
[----:B---3-5:R-:W-:Y:S02]  /*0550*/  FSETP.GT.AND P0, PT, R4, R25, PT ;  /* 0x000000190400720b */ /* 0x028fe40003f04000 */
[----:B----4-:R-:W-:Y:S02]  /*0560*/  FSETP.GEU.AND P1, PT, R2, R33, PT ;  /* 0x000000210200720b */ /* 0x010fe40003f2e000 */
[----:B------:R-:W-:-:S02]  /*0570*/  FSEL R32, R4, R25, P0 ;  /* 0x0000001904207208 */ /* 0x000fc40000000000 */
[----:B------:R-:W-:-:S04]  /*0580*/  FSEL R33, R2, R33, !P1 ;  /* 0x0000002102217208 */ /* 0x000fc80004800000 */
[----:B------:R-:W-:-:S13]  /*0590*/  FSETP.GEU.AND P1, PT, R32, R33, PT ;  /* 0x000000212000720b */ /* 0x000fda0003f2e000 */
[----:B------:R-:W0:Y:S01]  /*05a0*/  @!P1 LDC.64 R24, c[0x0][0x3b8] ;  /* 0x0000ee00ff189b82 */ /* 0x000e220000000a00 */
[----:B------:R-:W-:-:S05]  /*05b0*/  @!P1 IADD3 R35, PT, PT, R3, R6, RZ ;  /* 0x0000000603239210 */ /* 0x000fca0007ffe0ff */
[C---:B--2---:R-:W-:Y:S02]  /*05c0*/  @!P1 IMAD.WIDE R28, R35.reuse, 0x4, R28 ;  /* 0x00000004231c9825 */ /* 0x044fe400078e021c */
[----:B------:R-:W1:Y:S02]  /*05d0*/  @!P1 LDC.64 R26, c[0x0][0x3d0] ;  /* 0x0000f400ff1a9b82 */ /* 0x000e640000000a00 */
[----:B0-----:R-:W-:-:S06]  /*05e0*/  @!P1 IMAD.WIDE R36, R35, 0x4, R24 ;  /* 0x0000000423249825 */ /* 0x001fcc00078e0218 */
[----:B------:R-:W0:Y:S01]  /*05f0*/  LDC.64 R24, c[0x0][0x3c8] ;  /* 0x0000f200ff187b82 */ /* 0x000e220000000a00 */
[----:B------:R-:W-:Y:S01]  /*0600*/  @!P1 STG.E desc[UR4][R36.64], R32 ;  /* 0x0000002024009986 */ /* 0x000fe2000c101904 */
[----:B-1----:R-:W-:-:S03]  /*0610*/  @!P1 IMAD.WIDE R26, R35, 0x4, R26 ;  /* 0x00000004231a9825 */ /* 0x002fc600078e021a */
[----:B------:R1:W-:Y:S03]  /*0620*/  @!P1 STG.E desc[UR4][R28.64], R33 ;  /* 0x000000211c009986 */ /* 0x0003e6000c101904 */
[----:B-1----:R-:W1:Y:S01]  /*0630*/  LDC.64 R28, c[0x0][0x3c0] ;  /* 0x0000f000ff1c7b82 */ /* 0x002e620000000a00 */
[----:B0-----:R-:W-:-:S05]  /*0640*/  @!P1 IMAD.WIDE R24, R35, 0x4, R24 ;  /* 0x0000000423189825 */ /* 0x001fca00078e0218 */
[----:B------:R0:W-:Y:S04]  /*0650*/  @!P1 STG.E desc[UR4][R24.64], R0 ;  /* 0x0000000018009986 */ /* 0x0001e8000c101904 */
[----:B------:R2:W-:Y:S04]  /*0660*/  @!P1 STG.E desc[UR4][R26.64], R31 ;  /* 0x0000001f1a009986 */ /* 0x0005e8000c101904 */
[----:B------:R-:W3:Y:S04]  /*0670*/  LDG.E R35, desc[UR4][R22.64+0x4] ;  /* 0x0000040416237981 */ /* 0x000ee8000c1e1900 */
[----:B------:R-:W4:Y:S01]  /*0680*/  LDG.E R37, desc[UR4][R20.64+0x4] ;  /* 0x0000040414257981 */ /* 0x000f22000c1e1900 */
[----:B0-----:R-:W0:Y:S01]  /*0690*/  LDC.64 R24, c[0x0][0x3c8] ;  /* 0x0000f200ff187b82 */ /* 0x001e220000000a00 */
[----:B------:R-:W-:Y:S01]  /*06a0*/  @!P1 VIADD R6, R6, 0x1 ;  /* 0x0000000106069836 */ /* 0x000fe20000000000 */
[----:B---3--:R-:W-:-:S02]  /*06b0*/  FSETP.GT.AND P0, PT, R4, R35, PT ;  /* 0x000000230400720b */ /* 0x008fc40003f04000 */
[----:B----4-:R-:W-:Y:S02]  /*06c0*/  FSETP.GEU.AND P2, PT, R2, R37, PT ;  /* 0x000000250200720b */ /* 0x010fe40003f4e000 */
[----:B------:R-:W-:Y:S02]  /*06d0*/  FSEL R32, R4, R35, P0 ;  /* 0x0000002304207208 */ /* 0x000fe40000000000 */
[----:B------:R-:W-:-:S04]  /*06e0*/  FSEL R35, R2, R37, !P2 ;  /* 0x0000002502237208 */ /* 0x000fc80005000000 */
[----:B------:R-:W-:-:S13]  /*06f0*/  FSETP.GEU.AND P0, PT, R32, R35, PT ;  /* 0x000000232000720b */ /* 0x000fda0003f0e000 */
[----:B------:R-:W3:Y:S01]  /*0700*/  @!P0 LDC.64 R36, c[0x0][0x3b8] ;  /* 0x0000ee00ff248b82 */ /* 0x000ee20000000a00 */
[----:B------:R-:W-:-:S04]  /*0710*/  @!P0 IMAD.IADD R33, R3, 0x1, R6 ;  /* 0x0000000103218824 */ /* 0x000fc800078e0206 */
[----:B-1----:R-:W-:-:S03]  /*0720*/  @!P0 IMAD.WIDE R28, R33, 0x4, R28 ;  /* 0x00000004211c8825 */ /* 0x002fc600078e021c */
[----:B--2---:R-:W1:Y:S01]  /*0730*/  @!P0 LDC.64 R26, c[0x0][0x3d0] ;  /* 0x0000f400ff1a8b82 */ /* 0x004e620000000a00 */
[----:B0-----:R-:W-:-:S04]  /*0740*/  @!P0 IMAD.WIDE R24, R33, 0x4, R24 ;  /* 0x0000000421188825 */ /* 0x001fc800078e0218 */
[----:B---3--:R-:W-:-:S05]  /*0750*/  @!P0 IMAD.WIDE R36, R33, 0x4, R36 ;  /* 0x0000000421248825 */ /* 0x008fca00078e0224 */
[----:B------:R-:W-:Y:S01]  /*0760*/  @!P0 STG.E desc[UR4][R36.64], R32 ;  /* 0x0000002024008986 */ /* 0x000fe2000c101904 */
[----:B-1----:R-:W-:-:S03]  /*0770*/  @!P0 IMAD.WIDE R26, R33, 0x4, R26 ;  /* 0x00000004211a8825 */ /* 0x002fc600078e021a */
[----:B------:R0:W-:Y:S04]  /*0780*/  @!P0 STG.E desc[UR4][R28.64], R35 ;  /* 0x000000231c008986 */ /* 0x0001e8000c101904 */
[----:B------:R1:W-:Y:S04]  /*0790*/  @!P0 STG.E desc[UR4][R24.64], R0 ;  /* 0x0000000018008986 */ /* 0x0003e8000c101904 */
[----:B------:R2:W-:Y:S04]  /*07a0*/  @!P0 STG.E desc[UR4][R26.64], R7 ;  /* 0x000000071a008986 */ /* 0x0005e8000c101904 */
[----:B------:R-:W3:Y:S01]  /*07b0*/  LDG.E R31, desc[UR4][R22.64+0x8] ;  /* 0x00000804161f7981 */ /* 0x000ee2000c1e1900 */
[----:B0-----:R-:W0:Y:S03]  /*07c0*/  LDC.64 R28, c[0x0][0x3c0] ;  /* 0x0000f000ff1c7b82 */ /* 0x001e260000000a00 */
[----:B------:R-:W4:Y:S01]  /*07d0*/  LDG.E R33, desc[UR4][R20.64+0x8] ;  /* 0x0000080414217981 */ /* 0x000f22000c1e1900 */
[----:B------:R-:W-:-:S04]  /*07e0*/  @!P0 IADD3 R6, PT, PT, R6, 0x1, RZ ;  /* 0x0000000106068810 */ /* 0x000fc80007ffe0ff */
[----:B-1----:R-:W1:Y:S01]  /*07f0*/  LDC.64 R24, c[0x0][0x3c8] ;  /* 0x0000f200ff187b82 */ /* 0x002e620000000a00 */
[----:B---3--:R-:W-:Y:S02]  /*0800*/  FSETP.GT.AND P1, PT, R4, R31, PT ;  /* 0x0000001f0400720b */ /* 0x008fe40003f24000 */
[----:B----4-:R-:W-:Y:S02]  /*0810*/  FSETP.GEU.AND P2, PT, R2, R33, PT ;  /* 0x000000210200720b */ /* 0x010fe40003f4e000 */
[----:B------:R-:W-:Y:S02]  /*0820*/  FSEL R32, R4, R31, P1 ;  /* 0x0000001f04207208 */ /* 0x000fe40000800000 */
[----:B------:R-:W-:-:S04]  /*0830*/  FSEL R31, R2, R33, !P2 ;  /* 0x00000021021f7208 */ /* 0x000fc80005000000 */
[----:B------:R-:W-:-:S13]  /*0840*/  FSETP.GEU.AND P1, PT, R32, R31, PT ;  /* 0x0000001f2000720b */ /* 0x000fda0003f2e000 */
[----:B------:R-:W3:Y:S01]  /*0850*/  @!P1 LDC.64 R36, c[0x0][0x3b8] ;  /* 0x0000ee00ff249b82 */ /* 0x000ee20000000a00 */
[----:B------:R-:W-:-:S04]  /*0860*/  @!P1 IMAD.IADD R33, R3, 0x1, R6 ;  /* 0x0000000103219824 */ /* 0x000fc800078e0206 */
[----:B0-----:R-:W-:-:S03]  /*0870*/  @!P1 IMAD.WIDE R28, R33, 0x4, R28 ;  /* 0x00000004211c9825 */ /* 0x001fc600078e021c */
[----:B--2---:R-:W0:Y:S01]  /*0880*/  @!P1 LDC.64 R26, c[0x0][0x3d0] ;  /* 0x0000f400ff1a9b82 */ /* 0x004e220000000a00 */
[----:B-1----:R-:W-:-:S04]  /*0890*/  @!P1 IMAD.WIDE R24, R33, 0x4, R24 ;  /* 0x0000000421189825 */ /* 0x002fc800078e0218 */
[----:B---3--:R-:W-:-:S05]  /*08a0*/  @!P1 IMAD.WIDE R34, R33, 0x4, R36 ;  /* 0x0000000421229825 */ /* 0x008fca00078e0224 */
[----:B------:R1:W-:Y:S01]  /*08b0*/  @!P1 STG.E desc[UR4][R34.64], R32 ;  /* 0x0000002022009986 */ /* 0x0003e2000c101904 */
[----:B0-----:R-:W-:-:S03]  /*08c0*/  @!P1 IMAD.WIDE R26, R33, 0x4, R26 ;  /* 0x00000004211a9825 */ /* 0x001fc600078e021a */
[----:B------:R0:W-:Y:S01]  /*08d0*/  @!P1 STG.E desc[UR4][R28.64], R31 ;  /* 0x0000001f1c009986 */ /* 0x0001e2000c101904 */
[----:B------:R-:W-:-:S03]  /*08e0*/  @!P1 VIADD R33, R7, 0x1 ;  /* 0x0000000107219836 */ /* 0x000fc60000000000 */
[----:B------:R0:W-:Y:S04]  /*08f0*/  @!P1 STG.E desc[UR4][R24.64], R0 ;  /* 0x0000000018009986 */ /* 0x0001e8000c101904 */
[----:B------:R0:W-:Y:S04]  /*0900*/  @!P1 STG.E desc[UR4][R26.64], R33 ;  /* 0x000000211a009986 */ /* 0x0001e8000c101904 */
[----:B------:R-:W2:Y:S04]  /*0910*/  LDG.E R23, desc[UR4][R22.64+0xc] ;  /* 0x00000c0416177981 */ /* 0x000ea8000c1e1900 */
[----:B------:R-:W3:Y:S01]  /*0920*/  LDG.E R21, desc[UR4][R20.64+0xc] ;  /* 0x00000c0414157981 */ /* 0x000ee2000c1e1900 */
[----:B------:R-:W-:Y:S01]  /*0930*/  IADD3 R30, PT, PT, R30, 0x4, RZ ;  /* 0x000000041e1e7810 */ /* 0x000fe20007ffe0ff */
[----:B------:R-:W-:Y:S01]  /*0940*/  BSSY.RECONVERGENT B2, `(.L_x_197) ;  /* 0x0000014000027945 */ /* 0x000fe20003800200 */
[----:B------:R-:W-:Y:S01]  /*0950*/  @!P1 VIADD R6, R6, 0x1 ;  /* 0x0000000106069836 */ /* 0x000fe20000000000 */
[----:B--2---:R-:W-:-:S02]  /*0960*/  FSETP.GT.AND P0, PT, R4, R23, PT ;  /* 0x000000170400720b */ /* 0x004fc40003f04000 */
[----:B---3--:R-:W-:Y:S02]  /*0970*/  FSETP.GEU.AND P2, PT, R2, R21, PT ;  /* 0x000000150200720b */ /* 0x008fe40003f4e000 */
[----:B-1----:R-:W-:Y:S02]  /*0980*/  FSEL R35, R4, R23, P0 ;  /* 0x0000001704237208 */ /* 0x002fe40000000000 */
[----:B------:R-:W-:Y:S02]  /*0990*/  FSEL R32, R2, R21, !P2 ;  /* 0x0000001502207208 */ /* 0x000fe40005000000 */
[----:B------:R-:W-:Y:S02]  /*09a0*/  ISETP.NE.AND P2, PT, R30, RZ, PT ;  /* 0x000000ff1e00720c */ /* 0x000fe40003f45270 */
[----:B------:R-:W-:-:S13]  /*09b0*/  FSETP.GEU.AND P0, PT, R35, R32, PT ;  /* 0x000000202300720b */ /* 0x000fda0003f0e000 */
[----:B0-----:R-:W-:Y:S05]  /*09c0*/  @P0 BRA `(.L_x_198) ;  /* 0x00000000002c0947 */ /* 0x001fea0003800000 */
[----:B------:R-:W-:Y:S01]  /*09d0*/  IMAD.IADD R27, R3, 0x1, R6 ;  /* 0x00000001031b7824 */ /* 0x000fe200078e0206 */
[----:B------:R-:W-:Y:S01]  /*09e0*/  IADD3 R29, PT, PT, R7, 0x2, RZ ;  /* 0x00000002071d7810 */ /* 0x000fe20007ffe0ff */
[----:B------:R-:W-:Y:S02]  /*09f0*/  VIADD R6, R6, 0x1 ;  /* 0x0000000106067836 */ /* 0x000fe40000000000 */
[----:B------:R-:W-:-:S04]  /*0a00*/  IMAD.WIDE R20, R27, 0x4, R12 ;  /* 0x000000041b147825 */ /* 0x000fc800078e020c */
[C---:B------:R-:W-:Y:S01]  /*0a10*/  IMAD.WIDE R22, R27.reuse, 0x4, R16 ;  /* 0x000000041b167825 */ /* 0x040fe200078e0210 */
[----:B------:R0:W-:Y:S03]  /*0a20*/  STG.E desc[UR4][R20.64], R35 ;  /* 0x0000002314007986 */ /* 0x0001e6000c101904 */
[C---:B------:R-:W-:Y:S01]  /*0a30*/  IMAD.WIDE R24, R27.reuse, 0x4, R18 ;  /* 0x000000041b187825 */ /* 0x040fe200078e0212 */
[----:B------:R0:W-:Y:S03]  /*0a40*/  STG.E desc[UR4][R22.64], R32 ;  /* 0x0000002016007986 */ /* 0x0001e6000c101904 */
[----:B------:R-:W-:Y:S01]  /*0a50*/  IMAD.WIDE R26, R27, 0x4, R14 ;  /* 0x000000041b1a7825 */ /* 0x000fe200078e020e */
[----:B------:R0:W-:Y:S04]  /*0a60*/  STG.E desc[UR4][R24.64], R0 ;  /* 0x0000000018007986 */ /* 0x0001e8000c101904 */
[----:B------:R0:W-:Y:S02]  /*0a70*/  STG.E desc[UR4][R26.64], R29 ;  /* 0x0000001d1a007986 */ /* 0x0001e4000c101904 */
.L_x_198:
[----:B------:R-:W-:Y:S05]  /*0a80*/  BSYNC.RECONVERGENT B2 ;  /* 0x0000000000027941 */ /* 0x000fea0003800200 */
.L_x_197:
[----:B------:R-:W-:Y:S01]  /*0a90*/  VIADD R7, R7, 0x4 ;  /* 0x0000000407077836 */ /* 0x000fe20000000000 */
[----:B------:R-:W-:Y:S06]  /*0aa0*/  @P2 BRA `(.L_x_199) ;  /* 0xfffffff800902947 */ /* 0x000fec000383ffff */
[----:B------:R-:W-:Y:S05]  /*0ab0*/  BSYNC.RECONVERGENT B1 ;  /* 0x0000000000017941 */ /* 0x000fea0003800200 */
.L_x_196:
[----:B------:R-:W-:-:S07]  /*0ac0*/  IADD3 R7, PT, PT, R7, -0x1, RZ ;  /* 0xffffffff07077810 */ /* 0x000fce0007ffe0ff */
.L_x_195:
[----:B------:R-:W-:Y:S05]  /*0ad0*/  BSYNC.RECONVERGENT B0 ;  /* 0x0000000000007941 */ /* 0x000fea0003800200 */
.L_x_194:
[----:B------:R-:W-:-:S13]  /*0ae0*/  ISETP.NE.AND P0, PT, R5, RZ, PT ;  /* 0x000000ff0500720c */ /* 0x000fda0003f05270 */
[----:B------:R-:W-:Y:S05]  /*0af0*/  @!P0 EXIT ;  /* 0x000000000000894d */ /* 0x000fea0003800000 */
[----:B------:R-:W1:Y:S01]  /*0b00*/  LDC.64 R8, c[0x0][0x3a0] ;  /* 0x0000e800ff087b82 */ /* 0x000e620000000a00 */
[----:B------:R-:W-:-:S07]  /*0b10*/  IMAD.MOV R5, RZ, RZ, -R5 ;  /* 0x000000ffff057224 */ /* 0x000fce00078e0a05 */
[----:B------:R-:W2:Y:S08]  /*0b20*/  LDC.64 R10, c[0x0][0x398] ;  /* 0x0000e600ff0a7b82 */ /* 0x000eb00000000a00 */
[----:B------:R-:W3:Y:S08]  /*0b30*/  LDC.64 R12, c[0x0][0x3b8] ;  /* 0x0000ee00ff0c7b82 */ /* 0x000ef00000000a00 */
[----:B------:R-:W4:Y:S08]  /*0b40*/  LDC.64 R14, c[0x0][0x3d0] ;  /* 0x0000f400ff0e7b82 */ /* 0x000f300000000a00 */
[----:B------:R-:W0:Y:S08]  /*0b50*/  LDC.64 R16, c[0x0][0x3c0] ;  /* 0x0000f000ff107b82 */ /* 0x000e300000000a00 */
[----:B------:R-:W0:Y:S02]  /*0b60*/  LDC.64 R18, c[0x0][0x3c8] ;  /* 0x0000f200ff127b82 */ /* 0x000e240000000a00 */
.L_x_202:
[----:B0-2---:R-:W-:-:S04]  /*0b70*/  IMAD.WIDE R22, R7, 0x4, R10 ;  /* 0x0000000407167825 */ /* 0x005fc800078e020a */
[----:B-1----:R-:W-:Y:S02]  /*0b80*/  IMAD.WIDE R20, R7, 0x4, R8 ;  /* 0x0000000407147825 */ /* 0x002fe400078e0208 */
[----:B------:R-:W2:Y:S04]  /*0b90*/  LDG.E R23, desc[UR4][R22.64] ;  /* 0x0000000416177981 */ /* 0x000ea8000c1e1900 */
[----:B------:R-:W3:Y:S01]  /*0ba0*/  LDG.E R21, desc[UR4][R20.64] ;  /* 0x0000000414157981 */ /* 0x000ee2000c1e1900 */
[----:B------:R-:W-:Y:S01]  /*0bb0*/  VIADD R5, R5, 0x1 ;  /* 0x0000000105057836 */ /* 0x000fe20000000000 */
[----:B------:R-:W-:Y:S01]  /*0bc0*/  BSSY.RECONVERGENT B0, `(.L_x_200) ;  /* 0x0000012000007945 */ /* 0x000fe20003800200 */
[----:B--2--5:R-:W-:Y:S02]  /*0bd0*/  FSETP.GT.AND P0, PT, R4, R23, PT ;  /* 0x000000170400720b */ /* 0x024fe40003f04000 */
[----:B---3--:R-:W-:-:S02]  /*0be0*/  FSETP.GEU.AND P1, PT, R2, R21, PT ;  /* 0x000000150200720b */ /* 0x008fc40003f2e000 */
[----:B------:R-:W-:Y:S02]  /*0bf0*/  FSEL R29, R4, R23, P0 ;  /* 0x00000017041d7208 */ /* 0x000fe40000000000 */
[----:B------:R-:W-:Y:S02]  /*0c00*/  FSEL R28, R2, R21, !P1 ;  /* 0x00000015021c7208 */ /* 0x000fe40004800000 */
[----:B------:R-:W-:Y:S02]  /*0c10*/  ISETP.NE.AND P1, PT, R5, RZ, PT ;  /* 0x000000ff0500720c */ /* 0x000fe40003f25270 */
[----:B------:R-:W-:-:S13]  /*0c20*/  FSETP.GEU.AND P0, PT, R29, R28, PT ;  /* 0x0000001c1d00720b */ /* 0x000fda0003f0e000 */
[----:B------:R-:W-:Y:S05]  /*0c30*/  @P0 BRA `(.L_x_201) ;  /* 0x0000000000280947 */ /* 0x000fea0003800000 */
[----:B------:R-:W-:Y:S01]  /*0c40*/  IADD3 R27, PT, PT, R3, R6, RZ ;  /* 0x00000006031b7210 */ /* 0x000fe20007ffe0ff */
[----:B------:R-:W-:-:S04]  /*0c50*/  VIADD R6, R6, 0x1 ;  /* 0x0000000106067836 */ /* 0x000fc80000000000 */
[----:B------:R-:W-:-:S04]  /*0c60*/  IMAD.WIDE R20, R27, 0x4, R12 ;  /* 0x000000041b147825 */ /* 0x000fc800078e020c */
[C---:B------:R-:W-:Y:S01]  /*0c70*/  IMAD.WIDE R22, R27.reuse, 0x4, R16 ;  /* 0x000000041b167825 */ /* 0x040fe200078e0210 */
[----:B------:R0:W-:Y:S03]  /*0c80*/  STG.E desc[UR4][R20.64], R29 ;  /* 0x0000001d14007986 */ /* 0x0001e6000c101904 */
[C---:B------:R-:W-:Y:S01]  /*0c90*/  IMAD.WIDE R24, R27.reuse, 0x4, R18 ;  /* 0x000000041b187825 */ /* 0x040fe200078e0212 */
[----:B------:R0:W-:Y:S03]  /*0ca0*/  STG.E desc[UR4][R22.64], R28 ;  /* 0x0000001c16007986 */ /* 0x0001e6000c101904 */
[----:B----4-:R-:W-:Y:S01]  /*0cb0*/  IMAD.WIDE R26, R27, 0x4, R14 ;  /* 0x000000041b1a7825 */ /* 0x010fe200078e020e */
[----:B------:R0:W-:Y:S04]  /*0cc0*/  STG.E desc[UR4][R24.64], R0 ;  /* 0x0000000018007986 */ /* 0x0001e8000c101904 */
[----:B------:R0:W-:Y:S02]  /*0cd0*/  STG.E desc[UR4][R26.64], R7 ;  /* 0x000000071a007986 */ /* 0x0001e4000c101904 */
.L_x_201:
[----:B------:R-:W-:Y:S05]  /*0ce0*/  BSYNC.RECONVERGENT B0 ;  /* 0x0000000000007941 */ /* 0x000fea0003800200 */
.L_x_200:
[----:B0-----:R-:W-:Y:S01]  /*0cf0*/  IADD3 R7, PT, PT, R7, 0x1, RZ ;  /* 0x0000000107077810 */ /* 0x001fe20007ffe0ff */
[----:B------:R-:W-:Y:S06]  /*0d00*/  @P1 BRA `(.L_x_202) ;  /* 0xfffffffc00981947 */ /* 0x000fec000383ffff */
[----:B------:R-:W-:Y:S05]  /*0d10*/  EXIT ;  /* 0x000000000000794d */ /* 0x000fea0003800000 */
.L_x_203:
        /* <DEDUP_REMOVED lines=14> */
.L_x_223:


//--------------------- .text._Z25intersection_count_kernelPKfS0_iS0_S0_iPi --------------------------
	.section	.text._Z25intersection_count_kernelPKfS0_iS0_S0_iPi,"ax",@progbits
	.align	128
        .global         _Z25intersection_count_kernelPKfS0_iS0_S0_iPi
        .type           _Z25intersection_count_kernelPKfS0_iS0_S0_iPi,@function
        .size           _Z25intersection_count_kernelPKfS0_iS0_S0_iPi,(.L_x_224 - _Z25intersection_count_kernelPKfS0_iS0_S0_iPi)
        .other          _Z25intersection_count_kernelPKfS0_iS0_S0_iPi,@"STO_CUDA_ENTRY STV_DEFAULT"
_Z25intersection_count_kernelPKfS0_iS0_S0_iPi:
.text._Z25intersection_count_kernelPKfS0_iS0_S0_iPi:
        /* <DEDUP_REMOVED lines=11> */
[----:B------:R-:W3:Y:S01]  /*00b0*/  LDC.64 R2, c[0x0][0x380] ;  /* 0x0000e000ff027b82 */ /* 0x000ee20000000a00 */
[----:B0-----:R-:W-:-:S05]  /*00c0*/  IMAD.WIDE R4, R0, 0x4, R4 ;  /* 0x0000000400047825 */ /* 0x001fca00078e0204 */
[----:B-1----:R0:W5:Y:S01]  /*00d0*/  LDG.E R10, desc[UR4][R4.64] ;  /* 0x00000004040a7981 */ /* 0x002162000c1e1900 */
[----:B---3--:R-:W-:-:S05]  /*00e0*/  IMAD.WIDE R2, R0, 0x4, R2 ;  /* 0x0000000400027825 */ /* 0x008fca00078e0202 */
        /* <DEDUP_REMOVED lines=8> */
[----:B------:R-:W-:Y:S02]  /*0170*/  IMAD.MOV.U32 R13, RZ, RZ, RZ ;  /* 0x000000ffff0d7224 */ /* 0x000fe400078e00ff */
[----:B-1----:R-:W-:-:S07]  /*0180*/  IMAD.U32 R6, RZ, RZ, UR7 ;  /* 0x00000007ff067e24 */ /* 0x002fce000f8e00ff */
.L_x_205:
        /* <DEDUP_REMOVED lines=11> */
.L_x_204:
[----:B------:R-:W-:Y:S05]  /*0240*/  BRA.U !UP0, `(.L_x_206) ;  /* 0x0000000108407547 */ /* 0x000fea000b800000 */
[----:B------:R-:W0:Y:S01]  /*0250*/  LDC.64 R4, c[0x0][0x398] ;  /* 0x0000e600ff047b82 */ /* 0x000e220000000a00 */
[----:B------:R-:W1:Y:S01]  /*0260*/  LDCU UR7, c[0x0][0x3a8] ;  /* 0x00007500ff0777ac */ /* 0x000e620008000800 */
[----:B------:R-:W-:Y:S01]  /*0270*/  BSSY.RECONVERGENT B0, `(.L_x_206) ;  /* 0x000000d000007945 */ /* 0x000fe20003800200 */
[----:B------:R-:W-:Y:S02]  /*0280*/  IMAD.MOV.U32 R8, RZ, RZ, RZ ;  /* 0x000000ffff087224 */ /* 0x000fe400078e00ff */
[----:B-1----:R-:W-:-:S07]  /*0290*/  IMAD.U32 R7, RZ, RZ, UR7 ;  /* 0x00000007ff077e24 */ /* 0x002fce000f8e00ff */
.L_x_207:
[----:B------:R-:W-:-:S05]  /*02a0*/  IMAD.IADD R2, R7, 0x1, -R8 ;  /* 0x0000000107027824 */ /* 0x000fca00078e0a08 */
[----:B------:R-:W-:-:S04]  /*02b0*/  LEA.HI R3, R2, R2, RZ, 0x1 ;  /* 0x0000000202037211 */ /* 0x000fc800078f08ff */
[----:B------:R-:W-:-:S05]  /*02c0*/  LEA.HI.SX32 R6, R3, R8, 0x1f ;  /* 0x0000000803067211 */ /* 0x000fca00078ffaff */
[----:B0-----:R-:W-:-:S06]  /*02d0*/  IMAD.WIDE R2, R6, 0x4, R4 ;  /* 0x0000000406027825 */ /* 0x001fcc00078e0204 */
[----:B------:R-:W2:Y:S02]  /*02e0*/  LDG.E R3, desc[UR4][R2.64] ;  /* 0x0000000402037981 */ /* 0x000ea4000c1e1900 */
[----:B--2--5:R-:W-:-:S04]  /*02f0*/  FSETP.GEU.AND P0, PT, R3, R10, PT ;  /* 0x0000000a0300720b */ /* 0x024fc80003f0e000 */
[----:B------:R-:W-:-:S09]  /*0300*/  SEL R7, R7, R6, !P0 ;  /* 0x0000000607077207 */ /* 0x000fd20004000000 */
[----:B------:R-:W-:-:S05]  /*0310*/  @!P0 VIADD R8, R6, 0x1 ;  /* 0x0000000106088836 */ /* 0x000fca0000000000 */
[----:B------:R-:W-:-:S13]  /*0320*/  ISETP.GE.AND P0, PT, R8, R7, PT ;  /* 0x000000070800720c */ /* 0x000fda0003f06270 */
[----:B------:R-:W-:Y:S05]  /*0330*/  @!P0 BRA `(.L_x_207) ;  /* 0xfffffffc00d88947 */ /* 0x000fea000383ffff */
[----:B------:R-:W-:Y:S05]  /*0340*/  BSYNC.RECONVERGENT B0 ;  /* 0x0000000000007941 */ /* 0x000fea0003800200 */
.L_x_206:
[----:B------:R-:W-:Y:S01]  /*0350*/  VIMNMX R2, PT, PT, R8, UR6, PT ;  /* 0x0000000608027c48 */ /* 0x000fe2000bfe0100 */
[----:B------:R-:W-:Y:S01]  /*0360*/  BSSY.RECONVERGENT B0, `(.L_x_208) ;  /* 0x00000c2000007945 */ /* 0x000fe20003800200 */
[----:B------:R-:W-:Y:S02]  /*0370*/  IMAD.MOV.U32 R14, RZ, RZ, RZ ;  /* 0x000000ffff0e7224 */ /* 0x000fe400078e00ff */
[----:B------:R-:W-:-:S13]  /*0380*/  ISETP.GT.AND P0, PT, R2, R13, PT ;  /* 0x0000000d0200720c */ /* 0x000fda0003f04270 */
[----:B------:R-:W-:Y:S05]  /*0390*/  @!P0 BRA `(.L_x_209) ;  /* 0x0000000800f88947 */ /* 0x000fea0003800000 */
[----:B------:R-:W-:Y:S01]  /*03a0*/  VIADDMNMX R2, R13, 0x1, R2, !PT ;  /* 0x000000010d027846 */ /* 0x000fe20007800102 */
[----:B------:R-:W-:Y:S01]  /*03b0*/  BSSY.RECONVERGENT B1, `(.L_x_210) ;  /* 0x000005f000017945 */ /* 0x000fe20003800200 */
[----:B------:R-:W-:-:S03]  /*03c0*/  IMAD.MOV.U32 R14, RZ, RZ, RZ ;  /* 0x000000ffff0e7224 */ /* 0x000fc600078e00ff */
[----:B------:R-:W-:Y:S02]  /*03d0*/  IMAD.IADD R12, R2, 0x1, -R13 ;  /* 0x00000001020c7824 */ /* 0x000fe400078e0a0d */
[----:B------:R-:W-:-:S03]  /*03e0*/  IMAD.IADD R2, R13, 0x1, -R2 ;  /* 0x000000010d027824 */ /* 0x000fc600078e0a02 */
[----:B------:R-:W-:Y:S02]  /*03f0*/  LOP3.LUT R28, R12, 0x7, RZ, 0xc0, !PT ;  /* 0x000000070c1c7812 */ /* 0x000fe400078ec0ff */
[----:B------:R-:W-:Y:S02]  /*0400*/  ISETP.GT.U32.AND P1, PT, R2, -0x8, PT ;  /* 0xfffffff80200780c */ /* 0x000fe40003f24070 */
[----:B------:R-:W-:-:S11]  /*0410*/  ISETP.NE.AND P0, PT, R28, RZ, PT ;  /* 0x000000ff1c00720c */ /* 0x000fd60003f05270 */
[----:B------:R-:W-:Y:S05]  /*0420*/  @P1 BRA `(.L_x_211) ;  /* 0x00000004005c1947 */ /* 0x000fea0003800000 */
[----:B------:R-:W0:Y:S01]  /*0430*/  LDC.64 R2, c[0x0][0x398] ;  /* 0x0000e600ff027b82 */ /* 0x000e220000000a00 */
[----:B------:R-:W-:Y:S01]  /*0440*/  LOP3.LUT R15, R12, 0xfffffff8, RZ, 0xc0, !PT ;  /* 0xfffffff80c0f7812 */ /* 0x000fe200078ec0ff */
[----:B------:R-:W-:-:S04]  /*0450*/  IMAD.MOV.U32 R14, RZ, RZ, RZ ;  /* 0x000000ffff0e7224 */ /* 0x000fc800078e00ff */
[----:B------:R-:W-:Y:S02]  /*0460*/  IMAD.MOV R15, RZ, RZ, -R15 ;  /* 0x000000ffff0f7224 */ /* 0x000fe400078e0a0f */
[----:B------:R-:W1:Y:S01]  /*0470*/  LDC.64 R4, c[0x0][0x3a0] ;  /* 0x0000e800ff047b82 */ /* 0x000e620000000a00 */
[----:B0-----:R-:W-:-:S05]  /*0480*/  IADD3 R2, P1, PT, R2, 0x10, RZ ;  /* 0x0000001002027810 */ /* 0x001fca0007f3e0ff */
[----:B------:R-:W-:Y:S01]  /*0490*/  IMAD.X R3, RZ, RZ, R3, P1 ;  /* 0x000000ffff037224 */ /* 0x000fe200008e0603 */
[----:B-1----:R-:W-:-:S05]  /*04a0*/  IADD3 R4, P2, PT, R4, 0x10, RZ ;  /* 0x0000001004047810 */ /* 0x002fca0007f5e0ff */
[----:B------:R-:W-:-:S08]  /*04b0*/  IMAD.X R5, RZ, RZ, R5, P2 ;  /* 0x000000ffff057224 */ /* 0x000fd000010e0605 */
.L_x_212:
[----:B------:R-:W-:-:S04]  /*04c0*/  IMAD.WIDE R8, R13, 0x4, R2 ;  /* 0x000000040d087825 */ /* 0x000fc800078e0202 */
[----:B------:R-:W-:Y:S01]  /*04d0*/  IMAD.WIDE R6, R13, 0x4, R4 ;  /* 0x000000040d067825 */ /* 0x000fe200078e0204 */
[----:B------:R-:W2:Y:S04]  /*04e0*/  LDG.E R20, desc[UR4][R8.64+-0x10] ;  /* 0xfffff00408147981 */ /* 0x000ea8000c1e1900 */
[----:B------:R-:W3:Y:S04]  /*04f0*/  LDG.E R21, desc[UR4][R6.64+-0x10] ;  /* 0xfffff00406157981 */ /* 0x000ee8000c1e1900 */
[----:B------:R-:W4:Y:S04]  /*0500*/  LDG.E R22, desc[UR4][R8.64+-0xc] ;  /* 0xfffff40408167981 */ /* 0x000f28000c1e1900 */
[----:B------:R-:W4:Y:S04]  /*0510*/  LDG.E R23, desc[UR4][R6.64+-0xc] ;  /* 0xfffff40406177981 */ /* 0x000f28000c1e1900 */
[----:B------:R-:W4:Y:S04]  /*0520*/  LDG.E R16, desc[UR4][R8.64+-0x8] ;  /* 0xfffff80408107981 */ /* 0x000f28000c1e1900 */
[----:B------:R-:W4:Y:S04]  /*0530*/  LDG.E R17, desc[UR4][R6.64+-0x8] ;  /* 0xfffff80406117981 */ /* 0x000f28000c1e1900 */
[----:B------:R-:W4:Y:S04]  /*0540*/  LDG.E R18, desc[UR4][R8.64+-0x4] ;  /* 0xfffffc0408127981 */ /* 0x000f28000c1e1900 */
[----:B------:R-:W4:Y:S01]  /*0550*/  LDG.E R19, desc[UR4][R6.64+-0x4] ;  /* 0xfffffc0406137981 */ /* 0x000f22000c1e1900 */
[----:B------:R-:W-:-:S03]  /*0560*/  VIADD R24, R14, 0x1 ;  /* 0x000000010e187836 */ /* 0x000fc60000000000 */
[----:B------:R-:W4:Y:S04]  /*0570*/  LDG.E R25, desc[UR4][R6.64+0x8] ;  /* 0x0000080406197981 */ /* 0x000f28000c1e1900 */
[----:B------:R-:W4:Y:S04]  /*0580*/  LDG.E R26, desc[UR4][R8.64+0xc] ;  /* 0x00000c04081a7981 */ /* 0x000f28000c1e1900 */
[----:B------:R-:W4:Y:S01]  /*0590*/  LDG.E R27, desc[UR4][R6.64+0xc] ;  /* 0x00000c04061b7981 */ /* 0x000f22000c1e1900 */
[----:B--2--5:R-:W-:Y:S02]  /*05a0*/  FSETP.GT.AND P1, PT, R11, R20, PT ;  /* 0x000000140b00720b */ /* 0x024fe40003f24000 */
[----:B---3--:R-:W-:-:S02]  /*05b0*/  FSETP.GEU.AND P2, PT, R10, R21, PT ;  /* 0x000000150a00720b */ /* 0x008fc40003f4e000 */
[C---:B------:R-:W-:Y:S02]  /*05c0*/  FSEL R20, R11.reuse, R20, P1 ;  /* 0x000000140b147208 */ /* 0x040fe40000800000 */
[----:B------:R-:W-:Y:S02]  /*05d0*/  FSEL R21, R10, R21, !P2 ;  /* 0x000000150a157208 */ /* 0x000fe40005000000 */
[CC--:B----4-:R-:W-:Y:S02]  /*05e0*/  FSETP.GT.AND P1, PT, R11.reuse, R22.reuse, PT ;  /* 0x000000160b00720b */ /* 0x0d0fe40003f24000 */
[----:B------:R-:W-:Y:S02]  /*05f0*/  FSETP.GEU.AND P2, PT, R20, R21, PT ;  /* 0x000000151400720b */ /* 0x000fe40003f4e000 */
[----:B------:R-:W-:Y:S01]  /*0600*/  FSETP.GEU.AND P3, PT, R10, R23, PT ;  /* 0x000000170a00720b */ /* 0x000fe20003f6e000 */
[----:B------:R-:W2:Y:S01]  /*0610*/  LDG.E R20, desc[UR4][R8.64] ;  /* 0x0000000408147981 */ /* 0x000ea2000c1e1900 */
[----:B------:R-:W-:-:S03]  /*0620*/  FSEL R22, R11, R22, P1 ;  /* 0x000000160b167208 */ /* 0x000fc60000800000 */
[----:B------:R-:W3:Y:S01]  /*0630*/  LDG.E R21, desc[UR4][R6.64] ;  /* 0x0000000406157981 */ /* 0x000ee2000c1e1900 */
[----:B------:R-:W-:-:S04]  /*0640*/  FSEL R23, R10, R23, !P3 ;  /* 0x000000170a177208 */ /* 0x000fc80005800000 */
[----:B------:R-:W-:Y:S02]  /*0650*/  FSETP.GEU.AND P1, PT, R22, R23, PT ;  /* 0x000000171600720b */ /* 0x000fe40003f2e000 */
[----:B------:R-:W4:Y:S04]  /*0660*/  LDG.E R22, desc[UR4][R8.64+0x4] ;  /* 0x0000040408167981 */ /* 0x000f28000c1e1900 */
[----:B------:R0:W4:Y:S01]  /*0670*/  LDG.E R23, desc[UR4][R6.64+0x4] ;  /* 0x0000040406177981 */ /* 0x000122000c1e1900 */
[----:B------:R-:W-:-:S03]  /*0680*/  @P2 IMAD.MOV R24, RZ, RZ, R14 ;  /* 0x000000ffff182224 */ /* 0x000fc600078e020e */
[----:B------:R-:W4:Y:S01]  /*0690*/  LDG.E R14, desc[UR4][R8.64+0x8] ;  /* 0x00000804080e7981 */ /* 0x000f22000c1e1900 */
[CC--:B------:R-:W-:Y:S02]  /*06a0*/  FSETP.GT.AND P2, PT, R11.reuse, R16.reuse, PT ;  /* 0x000000100b00720b */ /* 0x0c0fe40003f44000 */
[CC--:B------:R-:W-:Y:S02]  /*06b0*/  FSETP.GEU.AND P3, PT, R10.reuse, R17.reuse, PT ;  /* 0x000000110a00720b */ /* 0x0c0fe40003f6e000 */
[C---:B------:R-:W-:Y:S02]  /*06c0*/  FSEL R16, R11.reuse, R16, P2 ;  /* 0x000000100b107208 */ /* 0x040fe40001000000 */
[----:B------:R-:W-:Y:S02]  /*06d0*/  FSEL R17, R10, R17, !P3 ;  /* 0x000000110a117208 */ /* 0x000fe40005800000 */
[----:B------:R-:W-:Y:S02]  /*06e0*/  FSETP.GT.AND P3, PT, R11, R18, PT ;  /* 0x000000120b00720b */ /* 0x000fe40003f64000 */
[----:B------:R-:W-:-:S02]  /*06f0*/  FSETP.GEU.AND P2, PT, R16, R17, PT ;  /* 0x000000111000720b */ /* 0x000fc40003f4e000 */
[CC--:B------:R-:W-:Y:S02]  /*0700*/  FSETP.GEU.AND P4, PT, R10.reuse, R19.reuse, PT ;  /* 0x000000130a00720b */ /* 0x0c0fe40003f8e000 */
[----:B------:R-:W-:Y:S02]  /*0710*/  FSEL R18, R11, R18, P3 ;  /* 0x000000120b127208 */ /* 0x000fe40001800000 */
[----:B------:R-:W-:Y:S01]  /*0720*/  FSEL R19, R10, R19, !P4 ;  /* 0x000000130a137208 */ /* 0x000fe20006000000 */
[----:B------:R-:W-:Y:S02]  /*0730*/  VIADD R16, R24, 0x1 ;  /* 0x0000000118107836 */ /* 0x000fe40000000000 */
[----:B------:R-:W-:Y:S01]  /*0740*/  @P1 IMAD.MOV R16, RZ, RZ, R24 ;  /* 0x000000ffff101224 */ /* 0x000fe200078e0218 */
[----:B------:R-:W-:-:S03]  /*0750*/  FSETP.GEU.AND P1, PT, R18, R19, PT ;  /* 0x000000131200720b */ /* 0x000fc60003f2e000 */
[----:B0-----:R-:W-:Y:S02]  /*0760*/  VIADD R6, R16, 0x1 ;  /* 0x0000000110067836 */ /* 0x001fe40000000000 */
[----:B------:R-:W-:-:S04]  /*0770*/  @P2 IMAD.MOV R6, RZ, RZ, R16 ;  /* 0x000000ffff062224 */ /* 0x000fc800078e0210 */
[----:B------:R-:W-:-:S04]  /*0780*/  VIADD R7, R6, 0x1 ;  /* 0x0000000106077836 */ /* 0x000fc80000000000 */
[----:B------:R-:W-:-:S04]  /*0790*/  @P1 IMAD.MOV R7, RZ, RZ, R6 ;  /* 0x000000ffff071224 */ /* 0x000fc800078e0206 */
[----:B------:R-:W-:Y:S02]  /*07a0*/  VIADD R6, R7, 0x1 ;  /* 0x0000000107067836 */ /* 0x000fe40000000000 */
[----:B------:R-:W-:Y:S02]  /*07b0*/  VIADD R15, R15, 0x8 ;  /* 0x000000080f0f7836 */ /* 0x000fe40000000000 */
[----:B------:R-:W-:Y:S01]  /*07c0*/  VIADD R13, R13, 0x8 ;  /* 0x000000080d0d7836 */ /* 0x000fe20000000000 */
[CC--:B--2---:R-:W-:Y:S02]  /*07d0*/  FSETP.GT.AND P3, PT, R11.reuse, R20.reuse, PT ;  /* 0x000000140b00720b */ /* 0x0c4fe40003f64000 */
[CC--:B---3--:R-:W-:Y:S02]  /*07e0*/  FSETP.GEU.AND P4, PT, R10.reuse, R21.reuse, PT ;  /* 0x000000150a00720b */ /* 0x0c8fe40003f8e000 */
[----:B------:R-:W-:Y:S02]  /*07f0*/  FSEL R20, R11, R20, P3 ;  /* 0x000000140b147208 */ /* 0x000fe40001800000 */
[----:B------:R-:W-:-:S02]  /*0800*/  FSEL R21, R10, R21, !P4 ;  /* 0x000000150a157208 */ /* 0x000fc40006000000 */
[CC--:B----4-:R-:W-:Y:S02]  /*0810*/  FSETP.GT.AND P3, PT, R11.reuse, R22.reuse, PT ;  /* 0x000000160b00720b */ /* 0x0d0fe40003f64000 */
[----:B------:R-:W-:Y:S02]  /*0820*/  FSETP.GEU.AND P2, PT, R20, R21, PT ;  /* 0x000000151400720b */ /* 0x000fe40003f4e000 */
[CC--:B------:R-:W-:Y:S02]  /*0830*/  FSETP.GEU.AND P4, PT, R10.reuse, R23.reuse, PT ;  /* 0x000000170a00720b */ /* 0x0c0fe40003f8e000 */
[C---:B------:R-:W-:Y:S02]  /*0840*/  FSEL R22, R11.reuse, R22, P3 ;  /* 0x000000160b167208 */ /* 0x040fe40001800000 */
[----:B------:R-:W-:Y:S02]  /*0850*/  FSEL R23, R10, R23, !P4 ;  /* 0x000000170a177208 */ /* 0x000fe40006000000 */
[----:B------:R-:W-:-:S02]  /*0860*/  FSETP.GT.AND P3, PT, R11, R14, PT ;  /* 0x0000000e0b00720b */ /* 0x000fc40003f64000 */
[----:B------:R-:W-:Y:S02]  /*0870*/  FSETP.GEU.AND P4, PT, R10, R25, PT ;  /* 0x000000190a00720b */ /* 0x000fe40003f8e000 */
[----:B------:R-:W-:Y:S02]  /*0880*/  FSETP.GEU.AND P1, PT, R22, R23, PT ;  /* 0x000000171600720b */ /* 0x000fe40003f2e000 */
[----:B------:R-:W-:Y:S02]  /*0890*/  FSEL R14, R11, R14, P3 ;  /* 0x0000000e0b0e7208 */ /* 0x000fe40001800000 */
[----:B------:R-:W-:Y:S01]  /*08a0*/  FSEL R25, R10, R25, !P4 ;  /* 0x000000190a197208 */ /* 0x000fe20006000000 */
[----:B------:R-:W-:-:S03]  /*08b0*/  @P2 IMAD.MOV R6, RZ, RZ, R7 ;  /* 0x000000ffff062224 */ /* 0x000fc600078e0207 */
[----:B------:R-:W-:Y:S01]  /*08c0*/  FSETP.GEU.AND P2, PT, R14, R25, PT ;  /* 0x000000190e00720b */ /* 0x000fe20003f4e000 */
[----:B------:R-:W-:Y:S01]  /*08d0*/  VIADD R7, R6, 0x1 ;  /* 0x0000000106077836 */ /* 0x000fe20000000000 */
[CC--:B------:R-:W-:Y:S02]  /*08e0*/  FSETP.GT.AND P3, PT, R11.reuse, R26.reuse, PT ;  /* 0x0000001a0b00720b */ /* 0x0c0fe40003f64000 */
[CC--:B------:R-:W-:Y:S01]  /*08f0*/  FSETP.GEU.AND P4, PT, R10.reuse, R27.reuse, PT ;  /* 0x0000001b0a00720b */ /* 0x0c0fe20003f8e000 */
[----:B------:R-:W-:Y:S01]  /*0900*/  @P1 IMAD.MOV R7, RZ, RZ, R6 ;  /* 0x000000ffff071224 */ /* 0x000fe200078e0206 */
[----:B------:R-:W-:Y:S02]  /*0910*/  FSEL R26, R11, R26, P3 ;  /* 0x0000001a0b1a7208 */ /* 0x000fe40001800000 */
[----:B------:R-:W-:Y:S01]  /*0920*/  FSEL R27, R10, R27, !P4 ;  /* 0x0000001b0a1b7208 */ /* 0x000fe20006000000 */
[----:B------:R-:W-:-:S04]  /*0930*/  VIADD R6, R7, 0x1 ;  /* 0x0000000107067836 */ /* 0x000fc80000000000 */
[----:B------:R-:W-:Y:S01]  /*0940*/  @P2 IMAD.MOV R6, RZ, RZ, R7 ;  /* 0x000000ffff062224 */ /* 0x000fe200078e0207 */
[----:B------:R-:W-:Y:S02]  /*0950*/  ISETP.NE.AND P2, PT, R15, RZ, PT ;  /* 0x000000ff0f00720c */ /* 0x000fe40003f45270 */
[----:B------:R-:W-:Y:S01]  /*0960*/  FSETP.GEU.AND P1, PT, R26, R27, PT ;  /* 0x0000001b1a00720b */ /* 0x000fe20003f2e000 */
[----:B------:R-:W-:-:S12]  /*0970*/  VIADD R14, R6, 0x1 ;  /* 0x00000001060e7836 */ /* 0x000fd80000000000 */
[----:B------:R-:W-:Y:S01]  /*0980*/  @P1 IMAD.MOV R14, RZ, RZ, R6 ;  /* 0x000000ffff0e1224 */ /* 0x000fe200078e0206 */
[----:B------:R-:W-:Y:S06]  /*0990*/  @P2 BRA `(.L_x_212) ;  /* 0xfffffff800c82947 */ /* 0x000fec000383ffff */
.L_x_211:
[----:B------:R-:W-:Y:S05]  /*09a0*/  BSYNC.RECONVERGENT B1 ;  /* 0x0000000000017941 */ /* 0x000fea0003800200 */
.L_x_210:
[----:B------:R-:W-:Y:S05]  /*09b0*/  @!P0 BRA `(.L_x_209) ;  /* 0x0000000400708947 */ /* 0x000fea0003800000 */
[----:B------:R-:W-:Y:S01]  /*09c0*/  ISETP.GE.U32.AND P1, PT, R28, 0x4, PT ;  /* 0x000000041c00780c */ /* 0x000fe20003f26070 */
[----:B------:R-:W-:Y:S01]  /*09d0*/  BSSY.RECONVERGENT B1, `(.L_x_213) ;  /* 0x000002d000017945 */ /* 0x000fe20003800200 */
[----:B------:R-:W-:-:S04]  /*09e0*/  LOP3.LUT R17, R12, 0x3, RZ, 0xc0, !PT ;  /* 0x000000030c117812 */ /* 0x000fc800078ec0ff */
[----:B------:R-:W-:-:S07]  /*09f0*/  ISETP.NE.AND P0, PT, R17, RZ, PT ;  /* 0x000000ff1100720c */ /* 0x000fce0003f05270 */
[----:B------:R-:W-:Y:S06]  /*0a00*/  @!P1 BRA `(.L_x_214) ;  /* 0x0000000000a49947 */ /* 0x000fec0003800000 */
[----:B------:R-:W0:Y:S08]  /*0a10*/  LDC.64 R2, c[0x0][0x398] ;  /* 0x0000e600ff027b82 */ /* 0x000e300000000a00 */
[----:B------:R-:W1:Y:S01]  /*0a20*/  LDC.64 R4, c[0x0][0x3a0] ;  /* 0x0000e800ff047b82 */ /* 0x000e620000000a00 */
[----:B0-----:R-:W-:-:S05]  /*0a30*/  IMAD.WIDE R2, R13, 0x4, R2 ;  /* 0x000000040d027825 */ /* 0x001fca00078e0202 */
[----:B------:R-:W2:Y:S01]  /*0a40*/  LDG.E R6, desc[UR4][R2.64] ;  /* 0x0000000402067981 */ /* 0x000ea2000c1e1900 */
[----:B-1----:R-:W-:-:S03]  /*0a50*/  IMAD.WIDE R4, R13, 0x4, R4 ;  /* 0x000000040d047825 */ /* 0x002fc600078e0204 */
[----:B------:R-:W3:Y:S04]  /*0a60*/  LDG.E R8, desc[UR4][R2.64+0x4] ;  /* 0x0000040402087981 */ /* 0x000ee8000c1e1900 */
[----:B------:R-:W4:Y:S04]  /*0a70*/  LDG.E R7, desc[UR4][R4.64] ;  /* 0x0000000404077981 */ /* 0x000f28000c1e1900 */
[----:B------:R-:W3:Y:S04]  /*0a80*/  LDG.E R9, desc[UR4][R4.64+0x4] ;  /* 0x0000040404097981 */ /* 0x000ee8000c1e1900 */
[----:B------:R-:W3:Y:S04]  /*0a90*/  LDG.E R16, desc[UR4][R2.64+0x8] ;  /* 0x0000080402107981 */ /* 0x000ee8000c1e1900 */
[----:B------:R-:W3:Y:S04]  /*0aa0*/  LDG.E R15, desc[UR4][R4.64+0x8] ;  /* 0x00000804040f7981 */ /* 0x000ee8000c1e1900 */
[----:B------:R0:W3:Y:S04]  /*0ab0*/  LDG.E R18, desc[UR4][R2.64+0xc] ;  /* 0x00000c0402127981 */ /* 0x0000e8000c1e1900 */
[----:B------:R-:W3:Y:S01]  /*0ac0*/  LDG.E R19, desc[UR4][R4.64+0xc] ;  /* 0x00000c0404137981 */ /* 0x000ee2000c1e1900 */
[----:B0-----:R-:W-:-:S02]  /*0ad0*/  VIADD R2, R14, 0x1 ;  /* 0x000000010e027836 */ /* 0x001fc40000000000 */
[----:B------:R-:W-:Y:S01]  /*0ae0*/  VIADD R13, R13, 0x4 ;  /* 0x000000040d0d7836 */ /* 0x000fe20000000000 */
[----:B--2--5:R-:W-:-:S04]  /*0af0*/  FSETP.GT.AND P1, PT, R11, R6, PT ;  /* 0x000000060b00720b */ /* 0x024fc80003f24000 */
[C---:B------:R-:W-:Y:S02]  /*0b00*/  FSEL R6, R11.reuse, R6, P1 ;  /* 0x000000060b067208 */ /* 0x040fe40000800000 */
[CC--:B----4-:R-:W-:Y:S02]  /*0b10*/  FSETP.GEU.AND P2, PT, R10.reuse, R7.reuse, PT ;  /* 0x000000070a00720b */ /* 0x0d0fe40003f4e000 */
[----:B---3--:R-:W-:Y:S02]  /*0b20*/  FSETP.GT.AND P1, PT, R11, R8, PT ;  /* 0x000000080b00720b */ /* 0x008fe40003f24000 */
[C---:B------:R-:W-:Y:S02]  /*0b30*/  FSEL R7, R10.reuse, R7, !P2 ;  /* 0x000000070a077208 */ /* 0x040fe40005000000 */
[----:B------:R-:W-:Y:S02]  /*0b40*/  FSETP.GEU.AND P3, PT, R10, R9, PT ;  /* 0x000000090a00720b */ /* 0x000fe40003f6e000 */
[----:B------:R-:W-:-:S02]  /*0b50*/  FSETP.GEU.AND P2, PT, R6, R7, PT ;  /* 0x000000070600720b */ /* 0x000fc40003f4e000 */
[C---:B------:R-:W-:Y:S02]  /*0b60*/  FSEL R8, R11.reuse, R8, P1 ;  /* 0x000000080b087208 */ /* 0x040fe40000800000 */
[----:B------:R-:W-:Y:S02]  /*0b70*/  FSEL R9, R10, R9, !P3 ;  /* 0x000000090a097208 */ /* 0x000fe40005800000 */
[CC--:B------:R-:W-:Y:S02]  /*0b80*/  FSETP.GT.AND P3, PT, R11.reuse, R16.reuse, PT ;  /* 0x000000100b00720b */ /* 0x0c0fe40003f64000 */
[----:B------:R-:W-:Y:S02]  /*0b90*/  FSETP.GEU.AND P1, PT, R8, R9, PT ;  /* 0x000000090800720b */ /* 0x000fe40003f2e000 */
[----:B------:R-:W-:Y:S02]  /*0ba0*/  FSETP.GEU.AND P4, PT, R10, R15, PT ;  /* 0x0000000f0a00720b */ /* 0x000fe40003f8e000 */
[----:B------:R-:W-:-:S02]  /*0bb0*/  FSEL R16, R11, R16, P3 ;  /* 0x000000100b107208 */ /* 0x000fc40001800000 */
[C---:B------:R-:W-:Y:S02]  /*0bc0*/  FSEL R15, R10.reuse, R15, !P4 ;  /* 0x0000000f0a0f7208 */ /* 0x040fe40006000000 */
[CC--:B------:R-:W-:Y:S02]  /*0bd0*/  FSETP.GT.AND P3, PT, R11.reuse, R18.reuse, PT ;  /* 0x000000120b00720b */ /* 0x0c0fe40003f64000 */
[----:B------:R-:W-:Y:S01]  /*0be0*/  FSETP.GEU.AND P4, PT, R10, R19, PT ;  /* 0x000000130a00720b */ /* 0x000fe20003f8e000 */
[----:B------:R-:W-:Y:S01]  /*0bf0*/  @P2 IMAD.MOV R2, RZ, RZ, R14 ;  /* 0x000000ffff022224 */ /* 0x000fe200078e020e */
[----:B------:R-:W-:Y:S02]  /*0c00*/  FSETP.GEU.AND P2, PT, R16, R15, PT ;  /* 0x0000000f1000720b */ /* 0x000fe40003f4e000 */
[----:B------:R-:W-:Y:S02]  /*0c10*/  FSEL R18, R11, R18, P3 ;  /* 0x000000120b127208 */ /* 0x000fe40001800000 */
[----:B------:R-:W-:Y:S01]  /*0c20*/  FSEL R19, R10, R19, !P4 ;  /* 0x000000130a137208 */ /* 0x000fe20006000000 */
[----:B------:R-:W-:-:S02]  /*0c30*/  VIADD R3, R2, 0x1 ;  /* 0x0000000102037836 */ /* 0x000fc40000000000 */
[----:B------:R-:W-:Y:S01]  /*0c40*/  @P1 IMAD.MOV R3, RZ, RZ, R2 ;  /* 0x000000ffff031224 */ /* 0x000fe200078e0202 */
[----:B------:R-:W-:-:S03]  /*0c50*/  FSETP.GEU.AND P1, PT, R18, R19, PT ;  /* 0x000000131200720b */ /* 0x000fc60003f2e000 */
[----:B------:R-:W-:Y:S02]  /*0c60*/  VIADD R2, R3, 0x1 ;  /* 0x0000000103027836 */ /* 0x000fe40000000000 */
[----:B------:R-:W-:-:S04]  /*0c70*/  @P2 IMAD.MOV R2, RZ, RZ, R3 ;  /* 0x000000ffff022224 */ /* 0x000fc800078e0203 */
[----:B------:R-:W-:-:S04]  /*0c80*/  VIADD R14, R2, 0x1 ;  /* 0x00000001020e7836 */ /* 0x000fc80000000000 */
[----:B------:R-:W-:-:S07]  /*0c90*/  @P1 IMAD.MOV R14, RZ, RZ, R2 ;  /* 0x000000ffff0e1224 */ /* 0x000fce00078e0202 */
.L_x_214:
[----:B------:R-:W-:Y:S05]  /*0ca0*/  BSYNC.RECONVERGENT B1 ;  /* 0x0000000000017941 */ /* 0x000fea0003800200 */
.L_x_213:
[----:B------:R-:W-:Y:S05]  /*0cb0*/  @!P0 BRA `(.L_x_209) ;  /* 0x0000000000b08947 */ /* 0x000fea0003800000 */
[----:B------:R-:W-:Y:S01]  /*0cc0*/  ISETP.NE.AND P1, PT, R17, 0x1, PT ;  /* 0x000000011100780c */ /* 0x000fe20003f25270 */
[----:B------:R-:W-:Y:S01]  /*0cd0*/  BSSY.RECONVERGENT B1, `(.L_x_215) ;  /* 0x000001b000017945 */ /* 0x000fe20003800200 */
[----:B------:R-:W-:-:S04]  /*0ce0*/  LOP3.LUT R12, R12, 0x1, RZ, 0xc0, !PT ;  /* 0x000000010c0c7812 */ /* 0x000fc800078ec0ff */
[----:B------:R-:W-:-:S07]  /*0cf0*/  ISETP.NE.U32.AND P0, PT, R12, 0x1, PT ;  /* 0x000000010c00780c */ /* 0x000fce0003f05070 */
[----:B------:R-:W-:Y:S06]  /*0d00*/  @!P1 BRA `(.L_x_216) ;  /* 0x00000000005c9947 */ /* 0x000fec0003800000 */
[----:B------:R-:W0:Y:S08]  /*0d10*/  LDC.64 R2, c[0x0][0x398] ;  /* 0x0000e600ff027b82 */ /* 0x000e300000000a00 */
[----:B------:R-:W1:Y:S01]  /*0d20*/  LDC.64 R4, c[0x0][0x3a0] ;  /* 0x0000e800ff047b82 */ /* 0x000e620000000a00 */
[----:B0-----:R-:W-:-:S05]  /*0d30*/  IMAD.WIDE R2, R13, 0x4, R2 ;  /* 0x000000040d027825 */ /* 0x001fca00078e0202 */
[----:B------:R-:W2:Y:S01]  /*0d40*/  LDG.E R6, desc[UR4][R2.64] ;  /* 0x0000000402067981 */ /* 0x000ea2000c1e1900 */
[----:B-1----:R-:W-:-:S03]  /*0d50*/  IMAD.WIDE R4, R13, 0x4, R4 ;  /* 0x000000040d047825 */ /* 0x002fc600078e0204 */
[----:B------:R0:W3:Y:S04]  /*0d60*/  LDG.E R8, desc[UR4][R2.64+0x4] ;  /* 0x0000040402087981 */ /* 0x0000e8000c1e1900 */
[----:B------:R-:W4:Y:S04]  /*0d70*/  LDG.E R7, desc[UR4][R4.64] ;  /* 0x0000000404077981 */ /* 0x000f28000c1e1900 */
[----:B------:R-:W3:Y:S01]  /*0d80*/  LDG.E R9, desc[UR4][R4.64+0x4] ;  /* 0x0000040404097981 */ /* 0x000ee2000c1e1900 */
[----:B0-----:R-:W-:Y:S02]  /*0d90*/  VIADD R2, R14, 0x1 ;  /* 0x000000010e027836 */ /* 0x001fe40000000000 */
[----:B------:R-:W-:Y:S01]  /*0da0*/  VIADD R13, R13, 0x2 ;  /* 0x000000020d0d7836 */ /* 0x000fe20000000000 */
[----:B--2--5:R-:W-:-:S04]  /*0db0*/  FSETP.GT.AND P1, PT, R11, R6, PT ;  /* 0x000000060b00720b */ /* 0x024fc80003f24000 */
[----:B------:R-:W-:Y:S02]  /*0dc0*/  FSEL R6, R11, R6, P1 ;  /* 0x000000060b067208 */ /* 0x000fe40000800000 */
[----:B----4-:R-:W-:-:S04]  /*0dd0*/  FSETP.GEU.AND P2, PT, R10, R7, PT ;  /* 0x000000070a00720b */ /* 0x010fc80003f4e000 */
[C---:B------:R-:W-:Y:S02]  /*0de0*/  FSEL R7, R10.reuse, R7, !P2 ;  /* 0x000000070a077208 */ /* 0x040fe40005000000 */
[CC--:B---3--:R-:W-:Y:S02]  /*0df0*/  FSETP.GT.AND P2, PT, R11.reuse, R8.reuse, PT ;  /* 0x000000080b00720b */ /* 0x0c8fe40003f44000 */
[----:B------:R-:W-:Y:S02]  /*0e00*/  FSETP.GEU.AND P3, PT, R10, R9, PT ;  /* 0x000000090a00720b */ /* 0x000fe40003f6e000 */
[----:B------:R-:W-:Y:S02]  /*0e10*/  FSETP.GEU.AND P1, PT, R6, R7, PT ;  /* 0x000000070600720b */ /* 0x000fe40003f2e000 */
[----:B------:R-:W-:Y:S02]  /*0e20*/  FSEL R8, R11, R8, P2 ;  /* 0x000000080b087208 */ /* 0x000fe40001000000 */
[----:B------:R-:W-:-:S04]  /*0e30*/  FSEL R9, R10, R9, !P3 ;  /* 0x000000090a097208 */ /* 0x000fc80005800000 */
[----:B------:R-:W-:-:S05]  /*0e40*/  FSETP.GEU.AND P2, PT, R8, R9, PT ;  /* 0x000000090800720b */ /* 0x000fca0003f4e000 */
[----:B------:R-:W-:-:S04]  /*0e50*/  @P1 IMAD.MOV R2, RZ, RZ, R14 ;  /* 0x000000ffff021224 */ /* 0x000fc800078e020e */
[----:B------:R-:W-:-:S04]  /*0e60*/  VIADD R14, R2, 0x1 ;  /* 0x00000001020e7836 */ /* 0x000fc80000000000 */
[----:B------:R-:W-:-:S07]  /*0e70*/  @P2 IMAD.MOV R14, RZ, RZ, R2 ;  /* 0x000000ffff0e2224 */ /* 0x000fce00078e0202 */
.L_x_216:
[----:B------:R-:W-:Y:S05]  /*0e80*/  BSYNC.RECONVERGENT B1 ;  /* 0x0000000000017941 */ /* 0x000fea0003800200 */
.L_x_215:
[----:B------:R-:W-:Y:S05]  /*0e90*/  @P0 BRA `(.L_x_209) ;  /* 0x0000000000380947 */ /* 0x000fea0003800000 */
[----:B------:R-:W0:Y:S08]  /*0ea0*/  LDC.64 R2, c[0x0][0x398] ;  /* 0x0000e600ff027b82 */ /* 0x000e300000000a00 */
[----:B------:R-:W1:Y:S01]  /*0eb0*/  LDC.64 R4, c[0x0][0x3a0] ;  /* 0x0000e800ff047b82 */ /* 0x000e620000000a00 */
[----:B0-----:R-:W-:-:S06]  /*0ec0*/  IMAD.WIDE R2, R13, 0x4, R2 ;  /* 0x000000040d027825 */ /* 0x001fcc00078e0202 */
[----:B------:R-:W2:Y:S01]  /*0ed0*/  LDG.E R2, desc[UR4][R2.64] ;  /* 0x0000000402027981 */ /* 0x000ea2000c1e1900 */
[----:B-1----:R-:W-:-:S06]  /*0ee0*/  IMAD.WIDE R4, R13, 0x4, R4 ;  /* 0x000000040d047825 */ /* 0x002fcc00078e0204 */
[----:B------:R-:W3:Y:S01]  /*0ef0*/  LDG.E R5, desc[UR4][R4.64] ;  /* 0x0000000404057981 */ /* 0x000ee2000c1e1900 */
[----:B------:R-:W-:Y:S01]  /*0f00*/  VIADD R6, R14, 0x1 ;  /* 0x000000010e067836 */ /* 0x000fe20000000000 */
[----:B--2--5:R-:W-:-:S04]  /*0f10*/  FSETP.GT.AND P0, PT, R11, R2, PT ;  /* 0x000000020b00720b */ /* 0x024fc80003f04000 */
[----:B------:R-:W-:Y:S02]  /*0f20*/  FSEL R11, R11, R2, P0 ;  /* 0x000000020b0b7208 */ /* 0x000fe40000000000 */
[----:B---3--:R-:W-:-:S04]  /*0f30*/  FSETP.GEU.AND P1, PT, R10, R5, PT ;  /* 0x000000050a00720b */ /* 0x008fc80003f2e000 */
[----:B------:R-:W-:-:S04]  /*0f40*/  FSEL R10, R10, R5, !P1 ;  /* 0x000000050a0a7208 */ /* 0x000fc80004800000 */
[----:B------:R-:W-:-:S13]  /*0f50*/  FSETP.GEU.AND P0, PT, R11, R10, PT ;  /* 0x0000000a0b00720b */ /* 0x000fda0003f0e000 */
[----:B------:R-:W-:-:S04]  /*0f60*/  @P0 IMAD.MOV R6, RZ, RZ, R14 ;  /* 0x000000ffff060224 */ /* 0x000fc800078e020e */
[----:B------:R-:W-:-:S07]  /*0f70*/  IMAD.MOV.U32 R14, RZ, RZ, R6 ;  /* 0x000000ffff0e7224 */ /* 0x000fce00078e0006 */
.L_x_209:
[----:B------:R-:W-:Y:S05]  /*0f80*/  BSYNC.RECONVERGENT B0 ;  /* 0x0000000000007941 */ /* 0x000fea0003800200 */
.L_x_208:
[----:B------:R-:W0:Y:S02]  /*0f90*/  LDC.64 R2, c[0x0][0x3b0] ;  /* 0x0000ec00ff027b82 */ /* 0x000e240000000a00 */
[----:B0-----:R-:W-:-:S05]  /*0fa0*/  IMAD.WIDE R2, R0, 0x4, R2 ;  /* 0x0000000400027825 */ /* 0x001fca00078e0202 */
[----:B------:R-:W-:Y:S01]  /*0fb0*/  STG.E desc[UR4][R2.64], R14 ;  /* 0x0000000e02007986 */ /* 0x000fe2000c101904 */
[----:B------:R-:W-:Y:S05]  /*0fc0*/  EXIT ;  /* 0x000000000000794d */ /* 0x000fea0003800000 */
.L_x_217:
        /* <DEDUP_REMOVED lines=11> */
.L_x_224:


//--------------------- .nv.shared._ZN3cub18CUB_300001_SM_10006detail4scan16DeviceScanKernelINS2_10policy_hubIiiimN4cuda3std3__44plusIvEEE10Policy1000EN6thrust24THRUST_300001_SM_1000_NS6detail15normal_iteratorINSD_10device_ptrIiEEEESI_NS0_13ScanTileStateIiLb1EEES9_NS1_10InputValueIiPiEEmiLb0EiEEvT0_T1_T2_iT3_T4_T5_ --------------------------
	.section	.nv.shared._ZN3cub18CUB_300001_SM_10006detail4scan16DeviceScanKernelINS2_10policy_hubIiiimN4cuda3std3__44plusIvEEE10Policy1000EN6thrust24THRUST_300001_SM_1000_NS6detail15normal_iteratorINSD_10device_ptrIiEEEESI_NS0_13ScanTileStateIiLb1EEES9_NS1_10InputValueIiPiEEmiLb0EiEEvT0_T1_T2_iT3_T4_T5_,"aw",@nobits
	.sectionflags	@""
	.align	16
.nv.shared._ZN3cub18CUB_300001_SM_10006detail4scan16DeviceScanKernelINS2_10policy_hubIiiimN4cuda3std3__44plusIvEEE10Policy1000EN6thrust24THRUST_300001_SM_1000_NS6detail15normal_iteratorINSD_10device_ptrIiEEEESI_NS0_13ScanTileStateIiLb1EEES9_NS1_10InputValueIiPiEEmiLb0EiEEvT0_T1_T2_iT3_T4_T5_:
	.zero		32656


//--------------------- .nv.shared.reserved.0     --------------------------
	.section	.nv.shared.reserved.0,"aw",@nobits
	.weak		__nv_reservedSMEM_offset_0_alias
	.size		__nv_reservedSMEM_offset_0_alias, 0, 64
	.other		__nv_reservedSMEM_offset_0_alias,@"STO_CUDA_RESERVED_SHARED STV_DEFAULT"
__nv_reservedSMEM_offset_0_alias:
	.zero		0
	.zero		64


//--------------------- .nv.global                --------------------------
	.section	.nv.global,"aw",@nobits
.nv.global:
	.type		_ZN34_INTERNAL_111fed9b_4_k_cu_198950ab6thrust24THRUST_300001_SM_1000_NS12placeholders2_8E,@object
	.size		_ZN34_INTERNAL_111fed9b_4_k_cu_198950ab6thrust24THRUST_300001_SM_1000_NS12placeholders2_8E,(_ZN34_INTERNAL_111fed9b_4_k_cu_198950ab4cuda3std3__436_GLOBAL__N__111fed9b_4_k_cu_198950ab6ignoreE - _ZN34_INTERNAL_111fed9b_4_k_cu_198950ab6thrust24THRUST_300001_SM_1000_NS12placeholders2_8E)
_ZN34_INTERNAL_111fed9b_4_k_cu_198950ab6thrust24THRUST_300001_SM_1000_NS12placeholders2_8E:
	.zero		1
	.type		_ZN34_INTERNAL_111fed9b_4_k_cu_198950ab4cuda3std3__436_GLOBAL__N__111fed9b_4_k_cu_198950ab6ignoreE,@object
	.size		_ZN34_INTERNAL_111fed9b_4_k_cu_198950ab4cuda3std3__436_GLOBAL__N__111fed9b_4_k_cu_198950ab6ignoreE,(_ZN34_INTERNAL_111fed9b_4_k_cu_198950ab4cuda3std6ranges3__45__cpo4dataE - _ZN34_INTERNAL_111fed9b_4_k_cu_198950ab4cuda3std3__436_GLOBAL__N__111fed9b_4_k_cu_198950ab6ignoreE)
_ZN34_INTERNAL_111fed9b_4_k_cu_198950ab4cuda3std3__436_GLOBAL__N__111fed9b_4_k_cu_198950ab6ignoreE:
	.zero		1
	.type		_ZN34_INTERNAL_111fed9b_4_k_cu_198950ab4cuda3std6ranges3__45__cpo4dataE,@object
	.size		_ZN34_INTERNAL_111fed9b_4_k_cu_198950ab4cuda3std6ranges3__45__cpo4dataE,(_ZN34_INTERNAL_111fed9b_4_k_cu_198950ab6thrust24THRUST_300001_SM_1000_NS6system3cpp3parE - _ZN34_INTERNAL_111fed9b_4_k_cu_198950ab4cuda3std6ranges3__45__cpo4dataE)
_ZN34_INTERNAL_111fed9b_4_k_cu_198950ab4cuda3std6ranges3__45__cpo4dataE:
	.zero		1
	.type		_ZN34_INTERNAL_111fed9b_4_k_cu_198950ab6thrust24THRUST_300001_SM_1000_NS6system3cpp3parE,@object
	.size		_ZN34_INTERNAL_111fed9b_4_k_cu_198950ab6thrust24THRUST_300001_SM_1000_NS6system3cpp3parE,(_ZN34_INTERNAL_111fed9b_4_k_cu_198950ab4cuda3std3__45__cpo5beginE - _ZN34_INTERNAL_111fed9b_4_k_cu_198950ab6thrust24THRUST_300001_SM_1000_NS6system3cpp3parE)
_ZN34_INTERNAL_111fed9b_4_k_cu_198950ab6thrust24THRUST_300001_SM_1000_NS6system3cpp3parE:
	.zero		1
	.type		_ZN34_INTERNAL_111fed9b_4_k_cu_198950ab4cuda3std3__45__cpo5beginE,@object
	.size		_ZN34_INTERNAL_111fed9b_4_k_cu_198950ab4cuda3std3__45__cpo5beginE,(_ZN34_INTERNAL_111fed9b_4_k_cu_198950ab4cuda3std6ranges3__45__cpo5beginE - _ZN34_INTERNAL_111fed9b_4_k_cu_198950ab4cuda3std3__45__cpo5beginE)
_ZN34_INTERNAL_111fed9b_4_k_cu_198950ab4cuda3std3__45__cpo5beginE:
	.zero		1
	.type		_ZN34_INTERNAL_111fed9b_4_k_cu_198950ab4cuda3std6ranges3__45__cpo5beginE,@object
	.size		_ZN34_INTERNAL_111fed9b_4_k_cu_198950ab4cuda3std6ranges3__45__cpo5beginE,(_ZN34_INTERNAL_111fed9b_4_k_cu_198950ab6thrust24THRUST_300001_SM_1000_NS6deviceE - _ZN34_INTERNAL_111fed9b_4_k_cu_198950ab4cuda3std6ranges3__45__cpo5beginE)
_ZN34_INTERNAL_111fed9b_4_k_cu_198950ab4cuda3std6ranges3__45__cpo5beginE:
	.zero		1
	.type		_ZN34_INTERNAL_111fed9b_4_k_cu_198950ab6thrust24THRUST_300001_SM_1000_NS6deviceE,@object
	.size		_ZN34_INTERNAL_111fed9b_4_k_cu_198950ab6thrust24THRUST_300001_SM_1000_NS6deviceE,(_ZN34_INTERNAL_111fed9b_4_k_cu_198950ab4cuda3std3__47nulloptE - _ZN34_INTERNAL_111fed9b_4_k_cu_198950ab6thrust24THRUST_300001_SM_1000_NS6deviceE)
_ZN34_INTERNAL_111fed9b_4_k_cu_198950ab6thrust24THRUST_300001_SM_1000_NS6deviceE:
	.zero		1
	.type		_ZN34_INTERNAL_111fed9b_4_k_cu_198950ab4cuda3std3__47nulloptE,@object
	.size		_ZN34_INTERNAL_111fed9b_4_k_cu_198950ab4cuda3std3__47nulloptE,(_ZN34_INTERNAL_111fed9b_4_k_cu_198950ab4cuda3std6ranges3__45__cpo8distanceE - _ZN34_INTERNAL_111fed9b_4_k_cu_198950ab4cuda3std3__47nulloptE)
_ZN34_INTERNAL_111fed9b_4_k_cu_198950ab4cuda3std3__47nulloptE:
	.zero		1
	.type		_ZN34_INTERNAL_111fed9b_4_k_cu_198950ab4cuda3std6ranges3__45__cpo8distanceE,@object
	.size		_ZN34_INTERNAL_111fed9b_4_k_cu_198950ab4cuda3std6ranges3__45__cpo8distanceE,(_ZN34_INTERNAL_111fed9b_4_k_cu_198950ab6thrust24THRUST_300001_SM_1000_NS12placeholders2_4E - _ZN34_INTERNAL_111fed9b_4_k_cu_198950ab4cuda3std6ranges3__45__cpo8distanceE)
_ZN34_INTERNAL_111fed9b_4_k_cu_198950ab4cuda3std6ranges3__45__cpo8distanceE:
	.zero		1
	.type		_ZN34_INTERNAL_111fed9b_4_k_cu_198950ab6thrust24THRUST_300001_SM_1000_NS12placeholders2_4E,@object
	.size		_ZN34_INTERNAL_111fed9b_4_k_cu_198950ab6thrust24THRUST_300001_SM_1000_NS12placeholders2_4E,(_ZN34_INTERNAL_111fed9b_4_k_cu_198950ab4cuda3std3__45__cpo6rbeginE - _ZN34_INTERNAL_111fed9b_4_k_cu_198950ab6thrust24THRUST_300001_SM_1000_NS12placeholders2_4E)
_ZN34_INTERNAL_111fed9b_4_k_cu_198950ab6thrust24THRUST_300001_SM_1000_NS12placeholders2_4E:
	.zero		1
	.type		_ZN34_INTERNAL_111fed9b_4_k_cu_198950ab4cuda3std3__45__cpo6rbeginE,@object
	.size		_ZN34_INTERNAL_111fed9b_4_k_cu_198950ab4cuda3std3__45__cpo6rbeginE,(_ZN34_INTERNAL_111fed9b_4_k_cu_198950ab4cuda3std6ranges3__45__cpo7advanceE - _ZN34_INTERNAL_111fed9b_4_k_cu_198950ab4cuda3std3__45__cpo6rbeginE)
_ZN34_INTERNAL_111fed9b_4_k_cu_198950ab4cuda3std3__45__cpo6rbeginE:
	.zero		1
	.type		_ZN34_INTERNAL_111fed9b_4_k_cu_198950ab4cuda3std6ranges3__45__cpo7advanceE,@object
	.size		_ZN34_INTERNAL_111fed9b_4_k_cu_198950ab4cuda3std6ranges3__45__cpo7advanceE,(_ZN34_INTERNAL_111fed9b_4_k_cu_198950ab6thrust24THRUST_300001_SM_1000_NS12placeholders3_10E - _ZN34_INTERNAL_111fed9b_4_k_cu_198950ab4cuda3std6ranges3__45__cpo7advanceE)
_ZN34_INTERNAL_111fed9b_4_k_cu_198950ab4cuda3std6ranges3__45__cpo7advanceE:
	.zero		1
	.type		_ZN34_INTERNAL_111fed9b_4_k_cu_198950ab6thrust24THRUST_300001_SM_1000_NS12placeholders3_10E,@object
	.size		_ZN34_INTERNAL_111fed9b_4_k_cu_198950ab6thrust24THRUST_300001_SM_1000_NS12placeholders3_10E,(_ZN34_INTERNAL_111fed9b_4_k_cu_198950ab4cuda3std3__48in_placeE - _ZN34_INTERNAL_111fed9b_4_k_cu_198950ab6thrust24THRUST_300001_SM_1000_NS12placeholders3_10E)
_ZN34_INTERNAL_111fed9b_4_k_cu_198950ab6thrust24THRUST_300001_SM_1000_NS12placeholders3_10E:
	.zero		1
	.type		_ZN34_INTERNAL_111fed9b_4_k_cu_198950ab4cuda3std3__48in_placeE,@object
	.size		_ZN34_INTERNAL_111fed9b_4_k_cu_198950ab4cuda3std3__48in_placeE,(_ZN34_INTERNAL_111fed9b_4_k_cu_198950ab4cuda3std6ranges3__45__cpo4sizeE - _ZN34_INTERNAL_111fed9b_4_k_cu_198950ab4cuda3std3__48in_placeE)
_ZN34_INTERNAL_111fed9b_4_k_cu_198950ab4cuda3std3__48in_placeE:
	.zero		1
	.type		_ZN34_INTERNAL_111fed9b_4_k_cu_198950ab4cuda3std6ranges3__45__cpo4sizeE,@object
	.size		_ZN34_INTERNAL_111fed9b_4_k_cu_198950ab4cuda3std6ranges3__45__cpo4sizeE,(_ZN34_INTERNAL_111fed9b_4_k_cu_198950ab6thrust24THRUST_300001_SM_1000_NS12placeholders2_2E - _ZN34_INTERNAL_111fed9b_4_k_cu_198950ab4cuda3std6ranges3__45__cpo4sizeE)
_ZN34_INTERNAL_111fed9b_4_k_cu_198950ab4cuda3std6ranges3__45__cpo4sizeE:
	.zero		1
	.type		_ZN34_INTERNAL_111fed9b_4_k_cu_198950ab6thrust24THRUST_300001_SM_1000_NS12placeholders2_2E,@object
	.size		_ZN34_INTERNAL_111fed9b_4_k_cu_198950ab6thrust24THRUST_300001_SM_1000_NS12placeholders2_2E,(_ZN34_INTERNAL_111fed9b_4_k_cu_198950ab4cuda3std3__45__cpo6cbeginE - _ZN34_INTERNAL_111fed9b_4_k_cu_198950ab6thrust24THRUST_300001_SM_1000_NS12placeholders2_2E)
_ZN34_INTERNAL_111fed9b_4_k_cu_198950ab6thrust24THRUST_300001_SM_1000_NS12placeholders2_2E:
	.zero		1
	.type		_ZN34_INTERNAL_111fed9b_4_k_cu_198950ab4cuda3std3__45__cpo6cbeginE,@object
	.size		_ZN34_INTERNAL_111fed9b_4_k_cu_198950ab4cuda3std3__45__cpo6cbeginE,(_ZN34_INTERNAL_111fed9b_4_k_cu_198950ab4cuda3std6ranges3__45__cpo6cbeginE - _ZN34_INTERNAL_111fed9b_4_k_cu_198950ab4cuda3std3__45__cpo6cbeginE)
_ZN34_INTERNAL_111fed9b_4_k_cu_198950ab4cuda3std3__45__cpo6cbeginE:
	.zero		1
	.type		_ZN34_INTERNAL_111fed9b_4_k_cu_198950ab4cuda3std6ranges3__45__cpo6cbeginE,@object
	.size		_ZN34_INTERNAL_111fed9b_4_k_cu_198950ab4cuda3std6ranges3__45__cpo6cbeginE,(_ZN34_INTERNAL_111fed9b_4_k_cu_198950ab6thrust24THRUST_300001_SM_1000_NS12placeholders2_6E - _ZN34_INTERNAL_111fed9b_4_k_cu_198950ab4cuda3std6ranges3__45__cpo6cbeginE)
_ZN34_INTERNAL_111fed9b_4_k_cu_198950ab4cuda3std6ranges3__45__cpo6cbeginE:
	.zero		1
	.type		_ZN34_INTERNAL_111fed9b_4_k_cu_198950ab6thrust24THRUST_300001_SM_1000_NS12placeholders2_6E,@object
	.size		_ZN34_INTERNAL_111fed9b_4_k_cu_198950ab6thrust24THRUST_300001_SM_1000_NS12placeholders2_6E,(_ZN34_INTERNAL_111fed9b_4_k_cu_198950ab4cuda3std3__45__cpo7crbeginE - _ZN34_INTERNAL_111fed9b_4_k_cu_198950ab6thrust24THRUST_300001_SM_1000_NS12placeholders2_6E)
_ZN34_INTERNAL_111fed9b_4_k_cu_198950ab6thrust24THRUST_300001_SM_1000_NS12placeholders2_6E:
	.zero		1
	.type		_ZN34_INTERNAL_111fed9b_4_k_cu_198950ab4cuda3std3__45__cpo7crbeginE,@object
	.size		_ZN34_INTERNAL_111fed9b_4_k_cu_198950ab4cuda3std3__45__cpo7crbeginE,(_ZN34_INTERNAL_111fed9b_4_k_cu_198950ab4cuda3std6ranges3__45__cpo4nextE - _ZN34_INTERNAL_111fed9b_4_k_cu_198950ab4cuda3std3__45__cpo7crbeginE)
_ZN34_INTERNAL_111fed9b_4_k_cu_198950ab4cuda3std3__45__cpo7crbeginE:
	.zero		1
	.type		_ZN34_INTERNAL_111fed9b_4_k_cu_198950ab4cuda3std6ranges3__45__cpo4nextE,@object
	.size		_ZN34_INTERNAL_111fed9b_4_k_cu_198950ab4cuda3std6ranges3__45__cpo4nextE,(_ZN34_INTERNAL_111fed9b_4_k_cu_198950ab4cuda3std6ranges3__45__cpo4swapE - _ZN34_INTERNAL_111fed9b_4_k_cu_198950ab4cuda3std6ranges3__45__cpo4nextE)
_ZN34_INTERNAL_111fed9b_4_k_cu_198950ab4cuda3std6ranges3__45__cpo4nextE:
	.zero		1
	.type		_ZN34_INTERNAL_111fed9b_4_k_cu_198950ab4cuda3std6ranges3__45__cpo4swapE,@object
	.size		_ZN34_INTERNAL_111fed9b_4_k_cu_198950ab4cuda3std6ranges3__45__cpo4swapE,(_ZN34_INTERNAL_111fed9b_4_k_cu_198950ab6thrust24THRUST_300001_SM_1000_NS8cuda_cub10par_nosyncE - _ZN34_INTERNAL_111fed9b_4_k_cu_198950ab4cuda3std6ranges3__45__cpo4swapE)
_ZN34_INTERNAL_111fed9b_4_k_cu_198950ab4cuda3std6ranges3__45__cpo4swapE:
	.zero		1
	.type		_ZN34_INTERNAL_111fed9b_4_k_cu_198950ab6thrust24THRUST_300001_SM_1000_NS8cuda_cub10par_nosyncE,@object
	.size		_ZN34_INTERNAL_111fed9b_4_k_cu_198950ab6thrust24THRUST_300001_SM_1000_NS8cuda_cub10par_nosyncE,(_ZN34_INTERNAL_111fed9b_4_k_cu_198950ab6thrust24THRUST_300001_SM_1000_NS3seqE - _ZN34_INTERNAL_111fed9b_4_k_cu_198950ab6thrust24THRUST_300001_SM_1000_NS8cuda_cub10par_nosyncE)
_ZN34_INTERNAL_111fed9b_4_k_cu_198950ab6thrust24THRUST_300001_SM_1000_NS8cuda_cub10par_nosyncE:
	.zero		1
	.type		_ZN34_INTERNAL_111fed9b_4_k_cu_198950ab6thrust24THRUST_300001_SM_1000_NS3seqE,@object
	.size		_ZN34_INTERNAL_111fed9b_4_k_cu_198950ab6thrust24THRUST_300001_SM_1000_NS3seqE,(_ZN34_INTERNAL_111fed9b_4_k_cu_198950ab4cuda3std3__420unreachable_sentinelE - _ZN34_INTERNAL_111fed9b_4_k_cu_198950ab6thrust24THRUST_300001_SM_1000_NS3seqE)
_ZN34_INTERNAL_111fed9b_4_k_cu_198950ab6thrust24THRUST_300001_SM_1000_NS3seqE:
	.zero		1
	.type		_ZN34_INTERNAL_111fed9b_4_k_cu_198950ab4cuda3std3__420unreachable_sentinelE,@object
	.size		_ZN34_INTERNAL_111fed9b_4_k_cu_198950ab4cuda3std3__420unreachable_sentinelE,(_ZN34_INTERNAL_111fed9b_4_k_cu_198950ab4cuda3std6ranges3__45__cpo5ssizeE - _ZN34_INTERNAL_111fed9b_4_k_cu_198950ab4cuda3std3__420unreachable_sentinelE)
_ZN34_INTERNAL_111fed9b_4_k_cu_198950ab4cuda3std3__420unreachable_sentinelE:
	.zero		1
	.type		_ZN34_INTERNAL_111fed9b_4_k_cu_198950ab4cuda3std6ranges3__45__cpo5ssizeE,@object
	.size		_ZN34_INTERNAL_111fed9b_4_k_cu_198950ab4cuda3std6ranges3__45__cpo5ssizeE,(_ZN34_INTERNAL_111fed9b_4_k_cu_198950ab6thrust24THRUST_300001_SM_1000_NS12placeholders2_3E - _ZN34_INTERNAL_111fed9b_4_k_cu_198950ab4cuda3std6ranges3__45__cpo5ssizeE)
_ZN34_INTERNAL_111fed9b_4_k_cu_198950ab4cuda3std6ranges3__45__cpo5ssizeE:
	.zero		1
	.type		_ZN34_INTERNAL_111fed9b_4_k_cu_198950ab6thrust24THRUST_300001_SM_1000_NS12placeholders2_3E,@object
	.size		_ZN34_INTERNAL_111fed9b_4_k_cu_198950ab6thrust24THRUST_300001_SM_1000_NS12placeholders2_3E,(_ZN34_INTERNAL_111fed9b_4_k_cu_198950ab4cuda3std3__45__cpo4cendE - _ZN34_INTERNAL_111fed9b_4_k_cu_198950ab6thrust24THRUST_300001_SM_1000_NS12placeholders2_3E)
_ZN34_INTERNAL_111fed9b_4_k_cu_198950ab6thrust24THRUST_300001_SM_1000_NS12placeholders2_3E:
	.zero		1
	.type		_ZN34_INTERNAL_111fed9b_4_k_cu_198950ab4cuda3std3__45__cpo4cendE,@object
	.size		_ZN34_INTERNAL_111fed9b_4_k_cu_198950ab4cuda3std3__45__cpo4cendE,(_ZN34_INTERNAL_111fed9b_4_k_cu_198950ab4cuda3std6ranges3__45__cpo4cendE - _ZN34_INTERNAL_111fed9b_4_k_cu_198950ab4cuda3std3__45__cpo4cendE)
_ZN34_INTERNAL_111fed9b_4_k_cu_198950ab4cuda3std3__45__cpo4cendE:
	.zero		1
	.type		_ZN34_INTERNAL_111fed9b_4_k_cu_198950ab4cuda3std6ranges3__45__cpo4cendE,@object
	.size		_ZN34_INTERNAL_111fed9b_4_k_cu_198950ab4cuda3std6ranges3__45__cpo4cendE,(_ZN34_INTERNAL_111fed9b_4_k_cu_198950ab6thrust24THRUST_300001_SM_1000_NS12placeholders2_7E - _ZN34_INTERNAL_111fed9b_4_k_cu_198950ab4cuda3std6ranges3__45__cpo4cendE)
_ZN34_INTERNAL_111fed9b_4_k_cu_198950ab4cuda3std6ranges3__45__cpo4cendE:
	.zero		1
	.type		_ZN34_INTERNAL_111fed9b_4_k_cu_198950ab6thrust24THRUST_300001_SM_1000_NS12placeholders2_7E,@object
	.size		_ZN34_INTERNAL_111fed9b_4_k_cu_198950ab6thrust24THRUST_300001_SM_1000_NS12placeholders2_7E,(_ZN34_INTERNAL_111fed9b_4_k_cu_198950ab4cuda3std3__45__cpo5crendE - _ZN34_INTERNAL_111fed9b_4_k_cu_198950ab6thrust24THRUST_300001_SM_1000_NS12placeholders2_7E)
_ZN34_INTERNAL_111fed9b_4_k_cu_198950ab6thrust24THRUST_300001_SM_1000_NS12placeholders2_7E:
	.zero		1
	.type		_ZN34_INTERNAL_111fed9b_4_k_cu_198950ab4cuda3std3__45__cpo5crendE,@object
	.size		_ZN34_INTERNAL_111fed9b_4_k_cu_198950ab4cuda3std3__45__cpo5crendE,(_ZN34_INTERNAL_111fed9b_4_k_cu_198950ab4cuda3std6ranges3__45__cpo4prevE - _ZN34_INTERNAL_111fed9b_4_k_cu_198950ab4cuda3std3__45__cpo5crendE)
_ZN34_INTERNAL_111fed9b_4_k_cu_198950ab4cuda3std3__45__cpo5crendE:
	.zero		1
	.type		_ZN34_INTERNAL_111fed9b_4_k_cu_198950ab4cuda3std6ranges3__45__cpo4prevE,@object
	.size		_ZN34_INTERNAL_111fed9b_4_k_cu_198950ab4cuda3std6ranges3__45__cpo4prevE,(_ZN34_INTERNAL_111fed9b_4_k_cu_198950ab4cuda3std6ranges3__45__cpo9iter_moveE - _ZN34_INTERNAL_111fed9b_4_k_cu_198950ab4cuda3std6ranges3__45__cpo4prevE)
_ZN34_INTERNAL_111fed9b_4_k_cu_198950ab4cuda3std6ranges3__45__cpo4prevE:
	.zero		1
	.type		_ZN34_INTERNAL_111fed9b_4_k_cu_198950ab4cuda3std6ranges3__45__cpo9iter_moveE,@object
	.size		_ZN34_INTERNAL_111fed9b_4_k_cu_198950ab4cuda3std6ranges3__45__cpo9iter_moveE,(_ZN34_INTERNAL_111fed9b_4_k_cu_198950ab6thrust24THRUST_300001_SM_1000_NS6system6detail10sequential3seqE - _ZN34_INTERNAL_111fed9b_4_k_cu_198950ab4cuda3std6ranges3__45__cpo9iter_moveE)
_ZN34_INTERNAL_111fed9b_4_k_cu_198950ab4cuda3std6ranges3__45__cpo9iter_moveE:
	.zero		1
	.type		_ZN34_INTERNAL_111fed9b_4_k_cu_198950ab6thrust24THRUST_300001_SM_1000_NS6system6detail10sequential3seqE,@object
	.size		_ZN34_INTERNAL_111fed9b_4_k_cu_198950ab6thrust24THRUST_300001_SM_1000_NS6system6detail10sequential3seqE,(_ZN34_INTERNAL_111fed9b_4_k_cu_198950ab6thrust24THRUST_300001_SM_1000_NS12placeholders2_9E - _ZN34_INTERNAL_111fed9b_4_k_cu_198950ab6thrust24THRUST_300001_SM_1000_NS6system6detail10sequential3seqE)
_ZN34_INTERNAL_111fed9b_4_k_cu_198950ab6thrust24THRUST_300001_SM_1000_NS6system6detail10sequential3seqE:
	.zero		1
	.type		_ZN34_INTERNAL_111fed9b_4_k_cu_198950ab6thrust24THRUST_300001_SM_1000_NS12placeholders2_9E,@object
	.size		_ZN34_INTERNAL_111fed9b_4_k_cu_198950ab6thrust24THRUST_300001_SM_1000_NS12placeholders2_9E,(_ZN34_INTERNAL_111fed9b_4_k_cu_198950ab4cuda3std3__419piecewise_constructE - _ZN34_INTERNAL_111fed9b_4_k_cu_198950ab6thrust24THRUST_300001_SM_1000_NS12placeholders2_9E)
_ZN34_INTERNAL_111fed9b_4_k_cu_198950ab6thrust24THRUST_300001_SM_1000_NS12placeholders2_9E:
	.zero		1
	.type		_ZN34_INTERNAL_111fed9b_4_k_cu_198950ab4cuda3std3__419piecewise_constructE,@object
	.size		_ZN34_INTERNAL_111fed9b_4_k_cu_198950ab4cuda3std3__419piecewise_constructE,(_ZN34_INTERNAL_111fed9b_4_k_cu_198950ab4cuda3std6ranges3__45__cpo5cdataE - _ZN34_INTERNAL_111fed9b_4_k_cu_198950ab4cuda3std3__419piecewise_constructE)
_ZN34_INTERNAL_111fed9b_4_k_cu_198950ab4cuda3std3__419piecewise_constructE:
	.zero		1
	.type		_ZN34_INTERNAL_111fed9b_4_k_cu_198950ab4cuda3std6ranges3__45__cpo5cdataE,@object
	.size		_ZN34_INTERNAL_111fed9b_4_k_cu_198950ab4cuda3std6ranges3__45__cpo5cdataE,(_ZN34_INTERNAL_111fed9b_4_k_cu_198950ab6thrust24THRUST_300001_SM_1000_NS12placeholders2_1E - _ZN34_INTERNAL_111fed9b_4_k_cu_198950ab4cuda3std6ranges3__45__cpo5cdataE)
_ZN34_INTERNAL_111fed9b_4_k_cu_198950ab4cuda3std6ranges3__45__cpo5cdataE:
	.zero		1
	.type		_ZN34_INTERNAL_111fed9b_4_k_cu_198950ab6thrust24THRUST_300001_SM_1000_NS12placeholders2_1E,@object
	.size		_ZN34_INTERNAL_111fed9b_4_k_cu_198950ab6thrust24THRUST_300001_SM_1000_NS12placeholders2_1E,(_ZN34_INTERNAL_111fed9b_4_k_cu_198950ab4cuda3std3__45__cpo3endE - _ZN34_INTERNAL_111fed9b_4_k_cu_198950ab6thrust24THRUST_300001_SM_1000_NS12placeholders2_1E)
_ZN34_INTERNAL_111fed9b_4_k_cu_198950ab6thrust24THRUST_300001_SM_1000_NS12placeholders2_1E:
	.zero		1
	.type		_ZN34_INTERNAL_111fed9b_4_k_cu_198950ab4cuda3std3__45__cpo3endE,@object
	.size		_ZN34_INTERNAL_111fed9b_4_k_cu_198950ab4cuda3std3__45__cpo3endE,(_ZN34_INTERNAL_111fed9b_4_k_cu_198950ab4cuda3std6ranges3__45__cpo3endE - _ZN34_INTERNAL_111fed9b_4_k_cu_198950ab4cuda3std3__45__cpo3endE)
_ZN34_INTERNAL_111fed9b_4_k_cu_198950ab4cuda3std3__45__cpo3endE:
	.zero		1
	.type		_ZN34_INTERNAL_111fed9b_4_k_cu_198950ab4cuda3std6ranges3__45__cpo3endE,@object
	.size		_ZN34_INTERNAL_111fed9b_4_k_cu_198950ab4cuda3std6ranges3__45__cpo3endE,(_ZN34_INTERNAL_111fed9b_4_k_cu_198950ab6thrust24THRUST_300001_SM_1000_NS12placeholders2_5E - _ZN34_INTERNAL_111fed9b_4_k_cu_198950ab4cuda3std6ranges3__45__cpo3endE)
_ZN34_INTERNAL_111fed9b_4_k_cu_198950ab4cuda3std6ranges3__45__cpo3endE:
	.zero		1
	.type		_ZN34_INTERNAL_111fed9b_4_k_cu_198950ab6thrust24THRUST_300001_SM_1000_NS12placeholders2_5E,@object
	.size		_ZN34_INTERNAL_111fed9b_4_k_cu_198950ab6thrust24THRUST_300001_SM_1000_NS12placeholders2_5E,(_ZN34_INTERNAL_111fed9b_4_k_cu_198950ab4cuda3std3__45__cpo4rendE - _ZN34_INTERNAL_111fed9b_4_k_cu_198950ab6thrust24THRUST_300001_SM_1000_NS12placeholders2_5E)
_ZN34_INTERNAL_111fed9b_4_k_cu_198950ab6thrust24THRUST_300001_SM_1000_NS12placeholders2_5E:
	.zero		1
	.type		_ZN34_INTERNAL_111fed9b_4_k_cu_198950ab4cuda3std3__45__cpo4rendE,@object
	.size		_ZN34_INTERNAL_111fed9b_4_k_cu_198950ab4cuda3std3__45__cpo4rendE,(_ZN34_INTERNAL_111fed9b_4_k_cu_198950ab4cuda3std6ranges3__45__cpo9iter_swapE - _ZN34_INTERNAL_111fed9b_4_k_cu_198950ab4cuda3std3__45__cpo4rendE)
_ZN34_INTERNAL_111fed9b_4_k_cu_198950ab4cuda3std3__45__cpo4rendE:
	.zero		1
	.type		_ZN34_INTERNAL_111fed9b_4_k_cu_198950ab4cuda3std6ranges3__45__cpo9iter_swapE,@object
	.size		_ZN34_INTERNAL_111fed9b_4_k_cu_198950ab4cuda3std6ranges3__45__cpo9iter_swapE,(_ZN34_INTERNAL_111fed9b_4_k_cu_198950ab4cuda3std3__48unexpectE - _ZN34_INTERNAL_111fed9b_4_k_cu_198950ab4cuda3std6ranges3__45__cpo9iter_swapE)
_ZN34_INTERNAL_111fed9b_4_k_cu_198950ab4cuda3std6ranges3__45__cpo9iter_swapE:
	.zero		1
	.type		_ZN34_INTERNAL_111fed9b_4_k_cu_198950ab4cuda3std3__48unexpectE,@object
	.size		_ZN34_INTERNAL_111fed9b_4_k_cu_198950ab4cuda3std3__48unexpectE,(_ZN34_INTERNAL_111fed9b_4_k_cu_198950ab6thrust24THRUST_300001_SM_1000_NS8cuda_cub3parE - _ZN34_INTERNAL_111fed9b_4_k_cu_198950ab4cuda3std3__48unexpectE)
_ZN34_INTERNAL_111fed9b_4_k_cu_198950ab4cuda3std3__48unexpectE:
	.zero		1
	.type		_ZN34_INTERNAL_111fed9b_4_k_cu_198950ab6thrust24THRUST_300001_SM_1000_NS8cuda_cub3parE,@object
	.size		_ZN34_INTERNAL_111fed9b_4_k_cu_198950ab6thrust24THRUST_300001_SM_1000_NS8cuda_cub3parE,(.L_29 - _ZN34_INTERNAL_111fed9b_4_k_cu_198950ab6thrust24THRUST_300001_SM_1000_NS8cuda_cub3parE)
_ZN34_INTERNAL_111fed9b_4_k_cu_198950ab6thrust24THRUST_300001_SM_1000_NS8cuda_cub3parE:
	.zero		1
.L_29:


//--------------------- .nv.shared._ZN3cub18CUB_300001_SM_10006detail4scan16DeviceScanKernelINS2_10policy_hubIiiijN4cuda3std3__44plusIvEEE10Policy1000EN6thrust24THRUST_300001_SM_1000_NS6detail15normal_iteratorINSD_10device_ptrIiEEEESI_NS0_13ScanTileStateIiLb1EEES9_NS1_10InputValueIiPiEEjiLb0EiEEvT0_T1_T2_iT3_T4_T5_ --------------------------
	.section	.nv.shared._ZN3cub18CUB_300001_SM_10006detail4scan16DeviceScanKernelINS2_10policy_hubIiiijN4cuda3std3__44plusIvEEE10Policy1000EN6thrust24THRUST_300001_SM_1000_NS6detail15normal_iteratorINSD_10device_ptrIiEEEESI_NS0_13ScanTileStateIiLb1EEES9_NS1_10InputValueIiPiEEjiLb0EiEEvT0_T1_T2_iT3_T4_T5_,"aw",@nobits
	.sectionflags	@""
	.align	16
.nv.shared._ZN3cub18CUB_300001_SM_10006detail4scan16DeviceScanKernelINS2_10policy_hubIiiijN4cuda3std3__44plusIvEEE10Policy1000EN6thrust24THRUST_300001_SM_1000_NS6detail15normal_iteratorINSD_10device_ptrIiEEEESI_NS0_13ScanTileStateIiLb1EEES9_NS1_10InputValueIiPiEEjiLb0EiEEvT0_T1_T2_iT3_T4_T5_:
	.zero		34832


//--------------------- .nv.constant0._ZN3cub18CUB_300001_SM_10006detail4scan16DeviceScanKernelINS2_10policy_hubIiiimN4cuda3std3__44plusIvEEE10Policy1000EN6thrust24THRUST_300001_SM_1000_NS6detail15normal_iteratorINSD_10device_ptrIiEEEESI_NS0_13ScanTileStateIiLb1EEES9_NS1_10InputValueIiPiEEmiLb0EiEEvT0_T1_T2_iT3_T4_T5_ --------------------------
	.section	.nv.constant0._ZN3cub18CUB_300001_SM_10006detail4scan16DeviceScanKernelINS2_10policy_hubIiiimN4cuda3std3__44plusIvEEE10Policy1000EN6thrust24THRUST_300001_SM_1000_NS6detail15normal_iteratorINSD_10device_ptrIiEEEESI_NS0_13ScanTileStateIiLb1EEES9_NS1_10InputValueIiPiEEmiLb0EiEEvT0_T1_T2_iT3_T4_T5_,"a",@progbits
	.sectionflags	@""
	.align	4
.nv.constant0._ZN3cub18CUB_300001_SM_10006detail4scan16DeviceScanKernelINS2_10policy_hubIiiimN4cuda3std3__44plusIvEEE10Policy1000EN6thrust24THRUST_300001_SM_1000_NS6detail15normal_iteratorINSD_10device_ptrIiEEEESI_NS0_13ScanTileStateIiLb1EEES9_NS1_10InputValueIiPiEEmiLb0EiEEvT0_T1_T2_iT3_T4_T5_:
	.zero		952


//--------------------- .nv.constant0._ZN3cub18CUB_300001_SM_10006detail4scan16DeviceScanKernelINS2_10policy_hubIiiijN4cuda3std3__44plusIvEEE10Policy1000EN6thrust24THRUST_300001_SM_1000_NS6detail15normal_iteratorINSD_10device_ptrIiEEEESI_NS0_13ScanTileStateIiLb1EEES9_NS1_10InputValueIiPiEEjiLb0EiEEvT0_T1_T2_iT3_T4_T5_ --------------------------
	.section	.nv.constant0._ZN3cub18CUB_300001_SM_10006detail4scan16DeviceScanKernelINS2_10policy_hubIiiijN4cuda3std3__44plusIvEEE10Policy1000EN6thrust24THRUST_300001_SM_1000_NS6detail15normal_iteratorINSD_10device_ptrIiEEEESI_NS0_13ScanTileStateIiLb1EEES9_NS1_10InputValueIiPiEEjiLb0EiEEvT0_T1_T2_iT3_T4_T5_,"a",@progbits
	.sectionflags	@""
	.align	4
.nv.constant0._ZN3cub18CUB_300001_SM_10006detail4scan16DeviceScanKernelINS2_10policy_hubIiiijN4cuda3std3__44plusIvEEE10Policy1000EN6thrust24THRUST_300001_SM_1000_NS6detail15normal_iteratorINSD_10device_ptrIiEEEESI_NS0_13ScanTileStateIiLb1EEES9_NS1_10InputValueIiPiEEjiLb0EiEEvT0_T1_T2_iT3_T4_T5_:
	.zero		948


//--------------------- .nv.constant0._ZN3cub18CUB_300001_SM_10006detail4scan20DeviceScanInitKernelINS0_13ScanTileStateIiLb1EEEEEvT_i --------------------------
	.section	.nv.constant0._ZN3cub18CUB_300001_SM_10006detail4scan20DeviceScanInitKernelINS0_13ScanTileStateIiLb1EEEEEvT_i,"a",@progbits
	.sectionflags	@""
	.align	4
.nv.constant0._ZN3cub18CUB_300001_SM_10006detail4scan20DeviceScanInitKernelINS0_13ScanTileStateIiLb1EEEEEvT_i:
	.zero		908


//--------------------- .nv.constant0._ZN3cub18CUB_300001_SM_10006detail8for_each13static_kernelINS2_12policy_hub_t12policy_500_tEmN6thrust24THRUST_300001_SM_1000_NS8cuda_cub20__uninitialized_fill7functorINS7_10device_ptrIiEEiEEEEvT0_T1_ --------------------------
	.section	.nv.constant0._ZN3cub18CUB_300001_SM_10006detail8for_each13static_kernelINS2_12policy_hub_t12policy_500_tEmN6thrust24THRUST_300001_SM_1000_NS8cuda_cub20__uninitialized_fill7functorINS7_10device_ptrIiEEiEEEEvT0_T1_,"a",@progbits
	.sectionflags	@""
	.align	4
.nv.constant0._ZN3cub18CUB_300001_SM_10006detail8for_each13static_kernelINS2_12policy_hub_t12policy_500_tEmN6thrust24THRUST_300001_SM_1000_NS8cuda_cub20__uninitialized_fill7functorINS7_10device_ptrIiEEiEEEEvT0_T1_:
	.zero		920


//--------------------- .nv.constant0._ZN3cub18CUB_300001_SM_10006detail11EmptyKernelIvEEvv --------------------------
	.section	.nv.constant0._ZN3cub18CUB_300001_SM_10006detail11EmptyKernelIvEEvv,"a",@progbits
	.sectionflags	@""
	.align	4
.nv.constant0._ZN3cub18CUB_300001_SM_10006detail11EmptyKernelIvEEvv:
	.zero		896


//--------------------- .nv.constant0._Z25intersection_write_kernelPKfS0_iS0_S0_iPKiPfS3_PiS4_ --------------------------
	.section	.nv.constant0._Z25intersection_write_kernelPKfS0_iS0_S0_iPKiPfS3_PiS4_,"a",@progbits
	.sectionflags	@""
	.align	4
.nv.constant0._Z25intersection_write_kernelPKfS0_iS0_S0_iPKiPfS3_PiS4_:
	.zero		984


//--------------------- .nv.constant0._Z25intersection_count_kernelPKfS0_iS0_S0_iPi --------------------------
	.section	.nv.constant0._Z25intersection_count_kernelPKfS0_iS0_S0_iPi,"a",@progbits
	.sectionflags	@""
	.align	4
.nv.constant0._Z25intersection_count_kernelPKfS0_iS0_S0_iPi:
	.zero		952


//--------------------- SYMBOLS --------------------------

	.type		.nv.reservedSmem.offset0,@object
	.size		.nv.reservedSmem.offset0,0x4
	.type		.nv.reservedSmem.cap,@object
	.size		.nv.reservedSmem.cap,0x4
